	.target	sm_90a

	.elftype	@"ET_EXEC"


//--------------------- .note.nv.tkinfo           --------------------------
	.section	.note.nv.tkinfo,"",@"SHT_NOTE"
	.sectionflags	@"SHF_NOTE_NV_TKINFO"
	.tkinfo
        /*0018*/ 	.word	0x00000002
        /*0030*/ 	.string	""
        /*0030*/ 	.string	"ptxas"
        /*0030*/ 	.string	"Cuda compilation tools, release 13.0, V13.0.88"
        /*0030*/ 	.string	"Build cuda_13.0.r13.0/compiler.36424714_0"
        /*0030*/ 	.string	"-v  -suppress-debug-info  -lineinfo  -arch sm_90a "



//--------------------- .note.nv.cuinfo           --------------------------
	.section	.note.nv.cuinfo,"",@"SHT_NOTE"
	.sectionflags	@"SHF_NOTE_NV_CUINFO"
        /*0018*/ 	.short	0x0002
        /*001a*/ 	.short	0x005a
        /*001c*/ 	.short	0x0082
	.zero		2


//--------------------- .nv.info                  --------------------------
	.section	.nv.info,"",@"SHT_CUDA_INFO"
	.align	4


	//----- nvinfo : EIATTR_REGCOUNT
	.align		4
        /*0000*/ 	.byte	0x04, 0x2f
        /*0002*/ 	.short	(.L_1 - .L_0)
	.align		4
.L_0:
        /*0004*/ 	.word	index@(matmul_kernel)
        /*0008*/ 	.word	0x000000ff


	//----- nvinfo : EIATTR_FRAME_SIZE
	.align		4
.L_1:
        /*000c*/ 	.byte	0x04, 0x11
        /*000e*/ 	.short	(.L_3 - .L_2)
	.align		4
.L_2:
        /*0010*/ 	.word	index@(matmul_kernel)
        /*0014*/ 	.word	0x00000228


	//----- nvinfo : EIATTR_MIN_STACK_SIZE
	.align		4
.L_3:
        /*0018*/ 	.byte	0x04, 0x12
        /*001a*/ 	.short	(.L_5 - .L_4)
	.align		4
.L_4:
        /*001c*/ 	.word	index@(matmul_kernel)
        /*0020*/ 	.word	0x00000228
.L_5:


//--------------------- .nv.compat                --------------------------
	.section	.nv.compat,"",@"SHT_CUDA_COMPAT_INFO"
	.align	4
        /*0000*/ 	.byte	0x02, 0x09, 0x01, 0x00, 0x02, 0x02, 0x04, 0x00, 0x02, 0x05, 0x05, 0x00, 0x03, 0x07, 0x01, 0x01
        /*0010*/ 	.byte	0x02, 0x03, 0x00, 0x00, 0x02, 0x06, 0x01, 0x00, 0x04, 0x0b, 0x08, 0x00, 0x00, 0x00, 0x00, 0x00
        /*0020*/ 	.byte	0x00, 0x00, 0x00, 0x00


//--------------------- .nv.info.matmul_kernel    --------------------------
	.section	.nv.info.matmul_kernel,"",@"SHT_CUDA_INFO"
	.sectionflags	@""
	.align	4


	//----- nvinfo : EIATTR_CUDA_API_VERSION
	.align		4
        /*0000*/ 	.byte	0x04, 0x37
        /*0002*/ 	.short	(.L_7 - .L_6)
.L_6:
        /*0004*/ 	.word	0x00000082


	//----- nvinfo : EIATTR_KPARAM_INFO
	.align		4
.L_7:
        /*0008*/ 	.byte	0x04, 0x17
        /*000a*/ 	.short	(.L_9 - .L_8)
.L_8:
        /*000c*/ 	.word	0x00000000
        /*0010*/ 	.short	0x000d
        /*0012*/ 	.short	0x0048
        /*0014*/ 	.byte	0x00, 0xf4, 0x21, 0x00


	//----- nvinfo : EIATTR_KPARAM_INFO
	.align		4
.L_9:
        /*0018*/ 	.byte	0x04, 0x17
        /*001a*/ 	.short	(.L_11 - .L_10)
.L_10:
        /*001c*/ 	.word	0x00000000
        /*0020*/ 	.short	0x000c
        /*0022*/ 	.short	0x0040
        /*0024*/ 	.byte	0x00, 0xf4, 0x21, 0x00


	//----- nvinfo : EIATTR_KPARAM_INFO
	.align		4
.L_11:
        /*0028*/ 	.byte	0x04, 0x17
        /*002a*/ 	.short	(.L_13 - .L_12)
.L_12:
        /*002c*/ 	.word	0x00000000
        /*0030*/ 	.short	0x000b
        /*0032*/ 	.short	0x0038
        /*0034*/ 	.byte	0x00, 0xf0, 0x11, 0x00


	//----- nvinfo : EIATTR_KPARAM_INFO
	.align		4
.L_13:
        /*0038*/ 	.byte	0x04, 0x17
        /*003a*/ 	.short	(.L_15 - .L_14)
.L_14:
        /*003c*/ 	.word	0x00000000
        /*0040*/ 	.short	0x000a
        /*0042*/ 	.short	0x0034
        /*0044*/ 	.byte	0x00, 0xf0, 0x11, 0x00


	//----- nvinfo : EIATTR_KPARAM_INFO
	.align		4
.L_15:
        /*0048*/ 	.byte	0x04, 0x17
        /*004a*/ 	.short	(.L_17 - .L_16)
.L_16:
        /*004c*/ 	.word	0x00000000
        /*0050*/ 	.short	0x0009
        /*0052*/ 	.short	0x0030
        /*0054*/ 	.byte	0x00, 0xf0, 0x11, 0x00


	//----- nvinfo : EIATTR_KPARAM_INFO
	.align		4
.L_17:
        /*0058*/ 	.byte	0x04, 0x17
        /*005a*/ 	.short	(.L_19 - .L_18)
.L_18:
        /*005c*/ 	.word	0x00000000
        /*0060*/ 	.short	0x0008
        /*0062*/ 	.short	0x002c
        /*0064*/ 	.byte	0x00, 0xf0, 0x11, 0x00


	//----- nvinfo : EIATTR_KPARAM_INFO
	.align		4
.L_19:
        /*0068*/ 	.byte	0x04, 0x17
        /*006a*/ 	.short	(.L_21 - .L_20)
.L_20:
        /*006c*/ 	.word	0x00000000
        /*0070*/ 	.short	0x0007
        /*0072*/ 	.short	0x0028
        /*0074*/ 	.byte	0x00, 0xf0, 0x11, 0x00


	//----- nvinfo : EIATTR_KPARAM_INFO
	.align		4
.L_21:
        /*0078*/ 	.byte	0x04, 0x17
        /*007a*/ 	.short	(.L_23 - .L_22)
.L_22:
        /*007c*/ 	.word	0x00000000
        /*0080*/ 	.short	0x0006
        /*0082*/ 	.short	0x0024
        /*0084*/ 	.byte	0x00, 0xf0, 0x11, 0x00


	//----- nvinfo : EIATTR_KPARAM_INFO
	.align		4
.L_23:
        /*0088*/ 	.byte	0x04, 0x17
        /*008a*/ 	.short	(.L_25 - .L_24)
.L_24:
        /*008c*/ 	.word	0x00000000
        /*0090*/ 	.short	0x0005
        /*0092*/ 	.short	0x0020
        /*0094*/ 	.byte	0x00, 0xf0, 0x11, 0x00


	//----- nvinfo : EIATTR_KPARAM_INFO
	.align		4
.L_25:
        /*0098*/ 	.byte	0x04, 0x17
        /*009a*/ 	.short	(.L_27 - .L_26)
.L_26:
        /*009c*/ 	.word	0x00000000
        /*00a0*/ 	.short	0x0004
        /*00a2*/ 	.short	0x001c
        /*00a4*/ 	.byte	0x00, 0xf0, 0x11, 0x00


	//----- nvinfo : EIATTR_KPARAM_INFO
	.align		4
.L_27:
        /*00a8*/ 	.byte	0x04, 0x17
        /*00aa*/ 	.short	(.L_29 - .L_28)
.L_28:
        /*00ac*/ 	.word	0x00000000
        /*00b0*/ 	.short	0x0003
        /*00b2*/ 	.short	0x0018
        /*00b4*/ 	.byte	0x00, 0xf0, 0x11, 0x00


	//----- nvinfo : EIATTR_KPARAM_INFO
	.align		4
.L_29:
        /*00b8*/ 	.byte	0x04, 0x17
        /*00ba*/ 	.short	(.L_31 - .L_30)
.L_30:
        /*00bc*/ 	.word	0x00000000
        /*00c0*/ 	.short	0x0002
        /*00c2*/ 	.short	0x0010
        /*00c4*/ 	.byte	0x00, 0xf4, 0x21, 0x00


	//----- nvinfo : EIATTR_KPARAM_INFO
	.align		4
.L_31:
        /*00c8*/ 	.byte	0x04, 0x17
        /*00ca*/ 	.short	(.L_33 - .L_32)
.L_32:
        /*00cc*/ 	.word	0x00000000
        /*00d0*/ 	.short	0x0001
        /*00d2*/ 	.short	0x0008
        /*00d4*/ 	.byte	0x00, 0xf4, 0x21, 0x00


	//----- nvinfo : EIATTR_KPARAM_INFO
	.align		4
.L_33:
        /*00d8*/ 	.byte	0x04, 0x17
        /*00da*/ 	.short	(.L_35 - .L_34)
.L_34:
        /*00dc*/ 	.word	0x00000000
        /*00e0*/ 	.short	0x0000
        /*00e2*/ 	.short	0x0000
        /*00e4*/ 	.byte	0x00, 0xf4, 0x21, 0x00


	//----- nvinfo : EIATTR_SPARSE_MMA_MASK
	.align		4
.L_35:
        /*00e8*/ 	.byte	0x03, 0x50
        /*00ea*/ 	.short	0x0000


	//----- nvinfo : EIATTR_MAXREG_COUNT
	.align		4
        /*00ec*/ 	.byte	0x03, 0x1b
        /*00ee*/ 	.short	0x00ff


	//----- nvinfo : EIATTR_NUM_BARRIERS
	.align		4
        /*00f0*/ 	.byte	0x02, 0x4c
        /*00f2*/ 	.byte	0x01
	.zero		1


	//----- nvinfo : EIATTR_ANNOTATIONS
	.align		4
        /*00f4*/ 	.byte	0x04, 0x55
        /*00f6*/ 	.short	(.L_37 - .L_36)


	//   ....[0]....
.L_36:
        /*00f8*/ 	.word	0x00000001
        /*00fc*/ 	.byte	0xe0, 0x2f, 0x00, 0x00, 0x01, 0x00, 0x00, 0x00, 0xe0, 0x30, 0x00, 0x00, 0x01, 0x00, 0x00, 0x00
        /* <DEDUP_REMOVED lines=119> */
        /*087c*/ 	.byte	0x50, 0xdc, 0x00, 0x00, 0x01, 0x00, 0x00, 0x00, 0xf0, 0xfe, 0x00, 0x00


	//----- nvinfo : EIATTR_MERCURY_ISA_VERSION
	.align		4
.L_37:
        /*0888*/ 	.byte	0x03, 0x5f
        /*088a*/ 	.short	0x0101


	//----- nvinfo : EIATTR_EXIT_INSTR_OFFSETS
	.align		4
        /*088c*/ 	.byte	0x04, 0x1c
        /*088e*/ 	.short	(.L_39 - .L_38)


	//   ....[0]....
.L_38:
        /*0890*/ 	.word	0x00010d70


	//   ....[1]....
        /*0894*/ 	.word	0x00010d90


	//----- nvinfo : EIATTR_REQNTID
	.align		4
.L_39:
        /*0898*/ 	.byte	0x04, 0x10
        /*089a*/ 	.short	(.L_41 - .L_40)
.L_40:
        /*089c*/ 	.word	0x00000080
        /*08a0*/ 	.word	0x00000001
        /*08a4*/ 	.word	0x00000001


	//----- nvinfo : EIATTR_CBANK_PARAM_SIZE
	.align		4
.L_41:
        /*08a8*/ 	.byte	0x03, 0x19
        /*08aa*/ 	.short	0x0050


	//----- nvinfo : EIATTR_PARAM_CBANK
	.align		4
        /*08ac*/ 	.byte	0x04, 0x0a
        /*08ae*/ 	.short	(.L_43 - .L_42)
	.align		4
.L_42:
        /*08b0*/ 	.word	index@(.nv.constant0.matmul_kernel)
        /*08b4*/ 	.short	0x0210
        /*08b6*/ 	.short	0x0050


	//----- nvinfo : EIATTR_SW_WAR
	.align		4
.L_43:
        /*08b8*/ 	.byte	0x04, 0x36
        /*08ba*/ 	.short	(.L_45 - .L_44)
.L_44:
        /*08bc*/ 	.word	0x00000008
.L_45:


//--------------------- .nv.callgraph             --------------------------
	.section	.nv.callgraph,"",@"SHT_CUDA_CALLGRAPH"
	.align	4
	.sectionentsize	8
	.align		4
        /*0000*/ 	.word	0x00000000
	.align		4
        /*0004*/ 	.word	0xffffffff
	.align		4
        /*0008*/ 	.word	0x00000000
	.align		4
        /*000c*/ 	.word	0xfffffffe
	.align		4
        /*0010*/ 	.word	0x00000000
	.align		4
        /*0014*/ 	.word	0xfffffffd
	.align		4
        /*0018*/ 	.word	0x00000000
	.align		4
        /*001c*/ 	.word	0xfffffffc


//--------------------- .text.matmul_kernel       --------------------------
	.section	.text.matmul_kernel,"ax",@progbits
	.align	128
        .global         matmul_kernel
        .type           matmul_kernel,@function
        .size           matmul_kernel,(.L_x_3 - matmul_kernel)
        .other          matmul_kernel,@"STO_CUDA_ENTRY STV_DEFAULT"
matmul_kernel:
.text.matmul_kernel:
[----:B------:R-:W1:Y:S08]  /*0000*/  LDC R1, c[0x0][0x28] ;  /* 0x00000a00ff017b82 */ /* 0x000e700000000800 */
[----:B------:R-:W2:Y:S01]  /*0010*/  LDC.64 R138, c[0x0][0x228] ;  /* 0x00008a00ff8a7b82 */ /* 0x000ea20000000a00 */
[----:B------:R-:W3:Y:S01]  /*0020*/  S2R R5, SR_CTAID.X ;  /* 0x0000000000057919 */ /* 0x000ee20000002500 */
[----:B-1----:R-:W-:Y:S01]  /*0030*/  VIADD R1, R1, 0xfffffdd8 ;  /* 0xfffffdd801017836 */ /* 0x002fe20000000000 */
[----:B------:R-:W-:Y:S01]  /*0040*/  ULDC UR4, c[0x0][0x230] ;  /* 0x00008c0000047ab9 */ /* 0x000fe20000000800 */
[----:B------:R-:W-:Y:S01]  /*0050*/  ULDC UR5, c[0x0][0x230] ;  /* 0x00008c0000057ab9 */ /* 0x000fe20000000800 */
[----:B------:R-:W-:Y:S01]  /*0060*/  ULDC UR6, c[0x0][0x230] ;  /* 0x00008c0000067ab9 */ /* 0x000fe20000000800 */
[----:B------:R-:W-:Y:S01]  /*0070*/  ULDC.64 UR22, c[0x0][0x210] ;  /* 0x0000840000167ab9 */ /* 0x000fe20000000a00 */
[----:B------:R-:W-:Y:S01]  /*0080*/  ULDC.64 UR20, c[0x0][0x218] ;  /* 0x0000860000147ab9 */ /* 0x000fe20000000a00 */
[----:B------:R-:W1:Y:S01]  /*0090*/  LDC.64 R240, c[0x0][0x230] ;  /* 0x00008c00fff07b82 */ /* 0x000e620000000a00 */
[----:B------:R-:W-:Y:S01]  /*00a0*/  ULDC UR7, c[0x0][0x230] ;  /* 0x00008c0000077ab9 */ /* 0x000fe20000000800 */
[----:B------:R-:W-:Y:S01]  /*00b0*/  ULDC.64 UR16, c[0x0][0x208] ;  /* 0x0000820000107ab9 */ /* 0x000fe20000000a00 */
[----:B------:R-:W-:Y:S01]  /*00c0*/  ULDC UR8, c[0x0][0x230] ;  /* 0x00008c0000087ab9 */ /* 0x000fe20000000800 */
[----:B------:R-:W-:Y:S01]  /*00d0*/  ULDC UR11, c[0x0][0x230] ;  /* 0x00008c00000b7ab9 */ /* 0x000fe20000000800 */
[----:B--2---:R-:W-:-:S05]  /*00e0*/  VIADD R0, R139, 0x3f ;  /* 0x0000003f8b007836 */ /* 0x004fca0000000000 */
[----:B------:R-:W-:-:S04]  /*00f0*/  SHF.R.S32.HI R3, RZ, 0x1f, R0 ;  /* 0x0000001fff037819 */ /* 0x000fc80000011400 */
[----:B------:R-:W-:Y:S02]  /*0100*/  LEA.HI R3, R3, R0, RZ, 0x6 ;  /* 0x0000000003037211 */ /* 0x000fe400078f30ff */
[----:B---3--:R-:W-:Y:S02]  /*0110*/  IABS R8, R5 ;  /* 0x0000000500087213 */ /* 0x008fe40000000000 */
[----:B------:R-:W-:-:S05]  /*0120*/  SHF.R.S32.HI R3, RZ, 0x6, R3 ;  /* 0x00000006ff037819 */ /* 0x000fca0000011403 */
[----:B------:R-:W-:-:S05]  /*0130*/  IMAD.SHL.U32 R4, R3, 0x4, RZ ;  /* 0x0000000403047824 */ /* 0x000fca00078e00ff */
[-C--:B------:R-:W-:Y:S02]  /*0140*/  IABS R7, R4.reuse ;  /* 0x0000000400077213 */ /* 0x080fe40000000000 */
[----:B------:R-:W-:Y:S02]  /*0150*/  IABS R10, R4 ;  /* 0x00000004000a7213 */ /* 0x000fe40000000000 */
[----:B------:R-:W2:Y:S08]  /*0160*/  I2F.RP R0, R7 ;  /* 0x0000000700007306 */ /* 0x000eb00000209400 */
[----:B--2---:R-:W2:Y:S02]  /*0170*/  MUFU.RCP R0, R0 ;  /* 0x0000000000007308 */ /* 0x004ea40000001000 */
[----:B--2---:R-:W-:-:S02]  /*0180*/  VIADD R2, R0, 0xffffffe ;  /* 0x0ffffffe00027836 */ /* 0x004fc40000000000 */
[----:B------:R-:W-:Y:S01]  /*0190*/  IMAD.MOV R0, RZ, RZ, -R10 ;  /* 0x000000ffff007224 */ /* 0x000fe200078e0a0a */
[----:B------:R-:W-:-:S03]  /*01a0*/  IABS R10, R139 ;  /* 0x0000008b000a7213 */ /* 0x000fc60000000000 */
[----:B------:R2:W3:Y:S02]  /*01b0*/  F2I.FTZ.U32.TRUNC.NTZ R3, R2 ;  /* 0x0000000200037305 */ /* 0x0004e4000021f000 */
[----:B--2---:R-:W-:Y:S02]  /*01c0*/  IMAD.MOV.U32 R2, RZ, RZ, RZ ;  /* 0x000000ffff027224 */ /* 0x004fe400078e00ff */
[----:B---3--:R-:W-:-:S04]  /*01d0*/  IMAD.MOV R6, RZ, RZ, -R3 ;  /* 0x000000ffff067224 */ /* 0x008fc800078e0a03 */
[----:B------:R-:W-:Y:S02]  /*01e0*/  IMAD R9, R6, R7, RZ ;  /* 0x0000000706097224 */ /* 0x000fe400078e02ff */
[----:B------:R-:W-:Y:S02]  /*01f0*/  IMAD.MOV.U32 R6, RZ, RZ, R8 ;  /* 0x000000ffff067224 */ /* 0x000fe400078e0008 */
[----:B------:R-:W-:Y:S01]  /*0200*/  IMAD.HI.U32 R3, R3, R9, R2 ;  /* 0x0000000903037227 */ /* 0x000fe200078e0002 */
[----:B------:R-:W-:Y:S01]  /*0210*/  IABS R9, R138 ;  /* 0x0000008a00097213 */ /* 0x000fe20000000000 */
[----:B------:R-:W2:Y:S04]  /*0220*/  S2R R8, SR_TID.X ;  /* 0x0000000000087919 */ /* 0x000ea80000002100 */
[----:B------:R-:W-:-:S04]  /*0230*/  IMAD.HI.U32 R3, R3, R6, RZ ;  /* 0x0000000603037227 */ /* 0x000fc800078e00ff */
[----:B------:R-:W-:-:S05]  /*0240*/  IMAD R0, R3, R0, R6 ;  /* 0x0000000003007224 */ /* 0x000fca00078e0206 */
[----:B------:R-:W-:-:S13]  /*0250*/  ISETP.GT.U32.AND P1, PT, R7, R0, PT ;  /* 0x000000000700720c */ /* 0x000fda0003f24070 */
[----:B------:R-:W-:Y:S02]  /*0260*/  @!P1 IMAD.IADD R0, R0, 0x1, -R7 ;  /* 0x0000000100009824 */ /* 0x000fe400078e0a07 */
[----:B------:R-:W-:Y:S01]  /*0270*/  @!P1 VIADD R3, R3, 0x1 ;  /* 0x0000000103039836 */ /* 0x000fe20000000000 */
[----:B------:R-:W-:Y:S02]  /*0280*/  ISETP.NE.AND P1, PT, R4, RZ, PT ;  /* 0x000000ff0400720c */ /* 0x000fe40003f25270 */
[----:B------:R-:W-:Y:S02]  /*0290*/  ISETP.GE.U32.AND P0, PT, R0, R7, PT ;  /* 0x000000070000720c */ /* 0x000fe40003f06070 */
[----:B------:R-:W-:Y:S02]  /*02a0*/  LOP3.LUT R0, R5, R4, RZ, 0x3c, !PT ;  /* 0x0000000405007212 */ /* 0x000fe400078e3cff */
[----:B--2---:R-:W-:Y:S02]  /*02b0*/  LOP3.LUT R13, R8, 0x3f, RZ, 0xc0, !PT ;  /* 0x0000003f080d7812 */ /* 0x004fe400078ec0ff */
[----:B------:R-:W-:Y:S01]  /*02c0*/  ISETP.GE.AND P2, PT, R0, RZ, PT ;  /* 0x000000ff0000720c */ /* 0x000fe20003f46270 */
[----:B------:R-:W-:-:S06]  /*02d0*/  VIADD R0, R138, 0x3f ;  /* 0x0000003f8a007836 */ /* 0x000fcc0000000000 */
[----:B------:R-:W-:-:S04]  /*02e0*/  @P0 VIADD R3, R3, 0x1 ;  /* 0x0000000103030836 */ /* 0x000fc80000000000 */
[----:B------:R-:W-:Y:S01]  /*02f0*/  IMAD.MOV.U32 R2, RZ, RZ, R3 ;  /* 0x000000ffff027224 */ /* 0x000fe200078e0003 */
[----:B------:R-:W-:-:S03]  /*0300*/  SHF.R.S32.HI R3, RZ, 0x1f, R0 ;  /* 0x0000001fff037819 */ /* 0x000fc60000011400 */
[----:B------:R-:W-:Y:S01]  /*0310*/  @!P2 IMAD.MOV R2, RZ, RZ, -R2 ;  /* 0x000000ffff02a224 */ /* 0x000fe200078e0a02 */
[----:B------:R-:W-:Y:S02]  /*0320*/  @!P1 LOP3.LUT R2, RZ, R4, RZ, 0x33, !PT ;  /* 0x00000004ff029212 */ /* 0x000fe400078e33ff */
[----:B------:R-:W-:-:S03]  /*0330*/  LEA.HI R3, R3, R0, RZ, 0x6 ;  /* 0x0000000003037211 */ /* 0x000fc600078f30ff */
[----:B------:R-:W-:Y:S02]  /*0340*/  IMAD.SHL.U32 R16, R2, 0x4, RZ ;  /* 0x0000000402107824 */ /* 0x000fe400078e00ff */
[----:B------:R-:W-:-:S03]  /*0350*/  IMAD.MOV R2, RZ, RZ, -R2 ;  /* 0x000000ffff027224 */ /* 0x000fc600078e0a02 */
[----:B------:R-:W-:Y:S01]  /*0360*/  LEA.HI.SX32 R3, R3, -R16, 0x1a ;  /* 0x8000001003037211 */ /* 0x000fe200078fd2ff */
[----:B------:R-:W-:Y:S02]  /*0370*/  IMAD R12, R4, R2, R5 ;  /* 0x00000002040c7224 */ /* 0x000fe400078e0205 */
[----:B------:R-:W-:Y:S01]  /*0380*/  IMAD.MOV.U32 R2, RZ, RZ, RZ ;  /* 0x000000ffff027224 */ /* 0x000fe200078e00ff */
[----:B------:R-:W-:Y:S02]  /*0390*/  VIMNMX R15, R3, 0x4, PT ;  /* 0x00000004030f7848 */ /* 0x000fe40003fe0100 */
[----:B------:R-:W-:Y:S02]  /*03a0*/  IABS R11, R12 ;  /* 0x0000000c000b7213 */ /* 0x000fe40000000000 */
[----:B------:R-:W-:-:S04]  /*03b0*/  IABS R7, R15 ;  /* 0x0000000f00077213 */ /* 0x000fc80000000000 */
[----:B------:R-:W2:Y:S08]  /*03c0*/  I2F.RP R0, R7 ;  /* 0x0000000700007306 */ /* 0x000eb00000209400 */
[----:B--2---:R-:W2:Y:S02]  /*03d0*/  MUFU.RCP R0, R0 ;  /* 0x0000000000007308 */ /* 0x004ea40000001000 */
[----:B--2---:R-:W-:Y:S01]  /*03e0*/  VIADD R3, R0, 0xffffffe ;  /* 0x0ffffffe00037836 */ /* 0x004fe20000000000 */
[----:B------:R-:W-:-:S05]  /*03f0*/  IABS R0, R15 ;  /* 0x0000000f00007213 */ /* 0x000fca0000000000 */
[----:B------:R-:W2:Y:S01]  /*0400*/  F2I.FTZ.U32.TRUNC.NTZ R3, R3 ;  /* 0x0000000300037305 */ /* 0x000ea2000021f000 */
[----:B------:R-:W-:Y:S02]  /*0410*/  IMAD.MOV R0, RZ, RZ, -R0 ;  /* 0x000000ffff007224 */ /* 0x000fe400078e0a00 */
[----:B--2---:R-:W-:-:S04]  /*0420*/  IMAD.MOV R6, RZ, RZ, -R3 ;  /* 0x000000ffff067224 */ /* 0x004fc800078e0a03 */
[----:B------:R-:W-:-:S04]  /*0430*/  IMAD R5, R6, R7, RZ ;  /* 0x0000000706057224 */ /* 0x000fc800078e02ff */
[----:B------:R-:W-:Y:S02]  /*0440*/  IMAD.HI.U32 R2, R3, R5, R2 ;  /* 0x0000000503027227 */ /* 0x000fe400078e0002 */
[----:B------:R-:W2:Y:S04]  /*0450*/  I2F.RP R3, R9 ;  /* 0x0000000900037306 */ /* 0x000ea80000209400 */
[----:B------:R-:W-:-:S04]  /*0460*/  IMAD.HI.U32 R2, R2, R11, RZ ;  /* 0x0000000b02027227 */ /* 0x000fc800078e00ff */
[----:B------:R-:W-:Y:S01]  /*0470*/  IMAD R0, R2, R0, R11 ;  /* 0x0000000002007224 */ /* 0x000fe200078e020b */
[----:B------:R-:W3:Y:S01]  /*0480*/  I2F.RP R5, R10 ;  /* 0x0000000a00057306 */ /* 0x000ee20000209400 */
[----:B------:R-:W-:-:S03]  /*0490*/  IMAD.SHL.U32 R11, R8, 0x4, RZ ;  /* 0x00000004080b7824 */ /* 0x000fc600078e00ff */
[----:B------:R-:W-:-:S04]  /*04a0*/  ISETP.GT.U32.AND P1, PT, R7, R0, PT ;  /* 0x000000000700720c */ /* 0x000fc80003f24070 */
[----:B--2---:R-:W2:Y:S08]  /*04b0*/  MUFU.RCP R3, R3 ;  /* 0x0000000300037308 */ /* 0x004eb00000001000 */
[----:B---3--:R-:W3:Y:S01]  /*04c0*/  MUFU.RCP R5, R5 ;  /* 0x0000000500057308 */ /* 0x008ee20000001000 */
[----:B------:R-:W-:Y:S02]  /*04d0*/  @!P1 IMAD.IADD R0, R0, 0x1, -R7 ;  /* 0x0000000100009824 */ /* 0x000fe400078e0a07 */
[----:B------:R-:W-:Y:S01]  /*04e0*/  @!P1 VIADD R2, R2, 0x1 ;  /* 0x0000000102029836 */ /* 0x000fe20000000000 */
[----:B------:R-:W-:-:S02]  /*04f0*/  ISETP.NE.AND P1, PT, R15, RZ, PT ;  /* 0x000000ff0f00720c */ /* 0x000fc40003f25270 */
[----:B------:R-:W-:Y:S02]  /*0500*/  ISETP.GE.U32.AND P0, PT, R0, R7, PT ;  /* 0x000000070000720c */ /* 0x000fe40003f06070 */
[----:B------:R-:W-:Y:S01]  /*0510*/  LOP3.LUT R0, R12, R15, RZ, 0x3c, !PT ;  /* 0x0000000f0c007212 */ /* 0x000fe200078e3cff */
[----:B--2---:R-:W-:Y:S02]  /*0520*/  VIADD R4, R3, 0xffffffe ;  /* 0x0ffffffe03047836 */ /* 0x004fe40000000000 */
[----:B------:R-:W-:Y:S01]  /*0530*/  IMAD.SHL.U32 R3, R13, 0x80, RZ ;  /* 0x000000800d037824 */ /* 0x000fe200078e00ff */
[----:B------:R-:W-:Y:S02]  /*0540*/  ISETP.GE.AND P2, PT, R0, RZ, PT ;  /* 0x000000ff0000720c */ /* 0x000fe40003f46270 */
[----:B------:R-:W-:Y:S01]  /*0550*/  LOP3.LUT R0, R8, 0x40, RZ, 0xc0, !PT ;  /* 0x0000004008007812 */ /* 0x000fe200078ec0ff */
[----:B---3--:R-:W-:-:S03]  /*0560*/  VIADD R6, R5, 0xffffffe ;  /* 0x0ffffffe05067836 */ /* 0x008fc60000000000 */
[----:B------:R-:W-:Y:S01]  /*0570*/  LEA.HI R3, R0, R3, RZ, 0x1c ;  /* 0x0000000300037211 */ /* 0x000fe200078fe0ff */
[----:B------:R-:W2:Y:S01]  /*0580*/  F2I.FTZ.U32.TRUNC.NTZ R5, R4 ;  /* 0x0000000400057305 */ /* 0x000ea2000021f000 */
[----:B------:R-:W-:Y:S02]  /*0590*/  @P0 VIADD R2, R2, 0x1 ;  /* 0x0000000102020836 */ /* 0x000fe40000000000 */
[----:B------:R-:W-:Y:S02]  /*05a0*/  IMAD.SHL.U32 R0, R8, 0x10, RZ ;  /* 0x0000001008007824 */ /* 0x000fe400078e00ff */
[----:B------:R-:W-:-:S03]  /*05b0*/  IMAD.MOV.U32 R17, RZ, RZ, R2 ;  /* 0x000000ffff117224 */ /* 0x000fc600078e0002 */
[----:B------:R3:W4:Y:S01]  /*05c0*/  F2I.FTZ.U32.TRUNC.NTZ R7, R6 ;  /* 0x0000000600077305 */ /* 0x000722000021f000 */
[----:B------:R-:W-:Y:S01]  /*05d0*/  @!P2 IMAD.MOV R17, RZ, RZ, -R17 ;  /* 0x000000ffff11a224 */ /* 0x000fe200078e0a11 */
[----:B------:R-:W-:Y:S02]  /*05e0*/  @!P1 LOP3.LUT R17, RZ, R15, RZ, 0x33, !PT ;  /* 0x0000000fff119212 */ /* 0x000fe400078e33ff */
[----:B------:R-:W-:-:S03]  /*05f0*/  LOP3.LUT R2, R0, 0x70, RZ, 0xc0, !PT ;  /* 0x0000007000027812 */ /* 0x000fc600078ec0ff */
[----:B------:R-:W-:Y:S02]  /*0600*/  IMAD.MOV R14, RZ, RZ, -R17 ;  /* 0x000000ffff0e7224 */ /* 0x000fe400078e0a11 */
[----:B--2---:R-:W-:Y:S02]  /*0610*/  IMAD.MOV R4, RZ, RZ, -R5 ;  /* 0x000000ffff047224 */ /* 0x004fe400078e0a05 */
[----:B---3--:R-:W-:Y:S02]  /*0620*/  IMAD.SHL.U32 R6, R8, 0x100, RZ ;  /* 0x0000010008067824 */ /* 0x008fe400078e00ff */
[----:B------:R-:W-:Y:S02]  /*0630*/  IMAD R14, R15, R14, R12 ;  /* 0x0000000e0f0e7224 */ /* 0x000fe400078e020c */
[----:B------:R-:W-:Y:S01]  /*0640*/  IMAD.IADD R2, R2, 0x1, R3 ;  /* 0x0000000102027824 */ /* 0x000fe200078e0203 */
[----:B------:R-:W-:Y:S01]  /*0650*/  LOP3.LUT R0, R6, 0x607c, R11, 0xc8, !PT ;  /* 0x0000607c06007812 */ /* 0x000fe200078ec80b */
[----:B------:R-:W-:-:S02]  /*0660*/  IMAD R15, R4, R9, RZ ;  /* 0x00000009040f7224 */ /* 0x000fc400078e02ff */
[----:B----4-:R-:W-:Y:S02]  /*0670*/  IMAD.MOV R19, RZ, RZ, -R7 ;  /* 0x000000ffff137224 */ /* 0x010fe400078e0a07 */
[----:B------:R-:W-:Y:S02]  /*0680*/  IMAD.SHL.U32 R3, R17, 0x40, RZ ;  /* 0x0000004011037824 */ /* 0x000fe400078e00ff */
[----:B------:R-:W-:Y:S02]  /*0690*/  IMAD.MOV.U32 R4, RZ, RZ, RZ ;  /* 0x000000ffff047224 */ /* 0x000fe400078e00ff */
[----:B------:R-:W-:Y:S02]  /*06a0*/  IMAD R11, R19, R10, RZ ;  /* 0x0000000a130b7224 */ /* 0x000fe400078e02ff */
[----:B------:R-:W-:Y:S02]  /*06b0*/  IMAD.MOV.U32 R6, RZ, RZ, RZ ;  /* 0x000000ffff067224 */ /* 0x000fe400078e00ff */
[----:B------:R-:W-:-:S04]  /*06c0*/  IMAD.HI.U32 R12, R5, R15, R4 ;  /* 0x0000000f050c7227 */ /* 0x000fc800078e0004 */
[C---:B------:R-:W-:Y:S02]  /*06d0*/  VIADD R18, R3.reuse, 0x3f ;  /* 0x0000003f03127836 */ /* 0x040fe40000000000 */
[C---:B------:R-:W-:Y:S02]  /*06e0*/  VIADD R4, R3.reuse, 0x1 ;  /* 0x0000000103047836 */ /* 0x040fe40000000000 */
[----:B------:R-:W-:Y:S01]  /*06f0*/  VIADD R5, R3, 0x2 ;  /* 0x0000000203057836 */ /* 0x000fe20000000000 */
[----:B------:R-:W-:Y:S01]  /*0700*/  IABS R54, R18 ;  /* 0x0000001200367213 */ /* 0x000fe20000000000 */
[----:B------:R-:W-:Y:S01]  /*0710*/  IMAD.HI.U32 R11, R7, R11, R6 ;  /* 0x0000000b070b7227 */ /* 0x000fe200078e0006 */
[----:B------:R-:W-:Y:S02]  /*0720*/  IABS R79, R4 ;  /* 0x00000004004f7213 */ /* 0x000fe40000000000 */
[----:B------:R-:W-:Y:S01]  /*0730*/  IABS R80, R5 ;  /* 0x0000000500507213 */ /* 0x000fe20000000000 */
[----:B------:R-:W-:Y:S01]  /*0740*/  IMAD.IADD R14, R16, 0x1, R14 ;  /* 0x00000001100e7824 */ /* 0x000fe200078e020e */
[----:B------:R-:W-:Y:S01]  /*0750*/  ISETP.GE.AND P4, PT, R4, RZ, PT ;  /* 0x000000ff0400720c */ /* 0x000fe20003f86270 */
[----:B------:R-:W-:Y:S01]  /*0760*/  VIADD R16, R3, 0x3 ;  /* 0x0000000303107836 */ /* 0x000fe20000000000 */
[----:B------:R-:W-:Y:S01]  /*0770*/  ISETP.GE.AND P5, PT, R5, RZ, PT ;  /* 0x000000ff0500720c */ /* 0x000fe20003fa6270 */
[----:B------:R-:W-:-:S03]  /*0780*/  IMAD.HI.U32 R6, R11, R54, RZ ;  /* 0x000000360b067227 */ /* 0x000fc600078e00ff */
[----:B------:R-:W-:Y:S01]  /*0790*/  IABS R75, R16 ;  /* 0x00000010004b7213 */ /* 0x000fe20000000000 */
[----:B------:R-:W-:-:S04]  /*07a0*/  IMAD.HI.U32 R4, R11, R79, RZ ;  /* 0x0000004f0b047227 */ /* 0x000fc800078e00ff */
[----:B------:R-:W-:-:S04]  /*07b0*/  IMAD.HI.U32 R5, R11, R80, RZ ;  /* 0x000000500b057227 */ /* 0x000fc800078e00ff */
[----:B------:R-:W-:Y:S02]  /*07c0*/  IMAD.MOV R15, RZ, RZ, -R6 ;  /* 0x000000ffff0f7224 */ /* 0x000fe400078e0a06 */
[----:B------:R-:W-:Y:S02]  /*07d0*/  IMAD.MOV R7, RZ, RZ, -R4 ;  /* 0x000000ffff077224 */ /* 0x000fe400078e0a04 */
[----:B------:R-:W-:Y:S02]  /*07e0*/  IMAD.MOV R5, RZ, RZ, -R5 ;  /* 0x000000ffff057224 */ /* 0x000fe400078e0a05 */
[----:B------:R-:W-:-:S04]  /*07f0*/  IMAD.HI.U32 R4, R11, R75, RZ ;  /* 0x0000004b0b047227 */ /* 0x000fc800078e00ff */
[C---:B------:R-:W-:Y:S02]  /*0800*/  IMAD R54, R10.reuse, R15, R54 ;  /* 0x0000000f0a367224 */ /* 0x040fe400078e0236 */
[C---:B------:R-:W-:Y:S02]  /*0810*/  IMAD R80, R10.reuse, R5, R80 ;  /* 0x000000050a507224 */ /* 0x040fe400078e0250 */
[C---:B------:R-:W-:Y:S01]  /*0820*/  VIADD R17, R3.reuse, 0x4 ;  /* 0x0000000403117836 */ /* 0x040fe20000000000 */
[C---:B------:R-:W-:Y:S01]  /*0830*/  ISETP.GT.U32.AND P1, PT, R10.reuse, R54, PT ;  /* 0x000000360a00720c */ /* 0x040fe20003f24070 */
[----:B------:R-:W-:Y:S01]  /*0840*/  IMAD.MOV R5, RZ, RZ, -R4 ;  /* 0x000000ffff057224 */ /* 0x000fe200078e0a04 */
[C---:B------:R-:W-:Y:S01]  /*0850*/  ISETP.GT.U32.AND P3, PT, R10.reuse, R80, PT ;  /* 0x000000500a00720c */ /* 0x040fe20003f64070 */
[----:B------:R-:W-:Y:S01]  /*0860*/  VIADD R6, R3, 0x5 ;  /* 0x0000000503067836 */ /* 0x000fe20000000000 */
[----:B------:R-:W-:Y:S01]  /*0870*/  IABS R76, R17 ;  /* 0x00000011004c7213 */ /* 0x000fe20000000000 */
[----:B------:R-:W-:-:S02]  /*0880*/  IMAD R75, R10, R5, R75 ;  /* 0x000000050a4b7224 */ /* 0x000fc400078e024b */
[C---:B------:R-:W-:Y:S01]  /*0890*/  IMAD R79, R10.reuse, R7, R79 ;  /* 0x000000070a4f7224 */ /* 0x040fe200078e024f */
[----:B------:R-:W-:Y:S01]  /*08a0*/  IABS R77, R6 ;  /* 0x00000006004d7213 */ /* 0x000fe20000000000 */
[----:B------:R-:W-:Y:S01]  /*08b0*/  IMAD.HI.U32 R4, R11, R76, RZ ;  /* 0x0000004c0b047227 */ /* 0x000fe200078e00ff */
[C---:B------:R-:W-:Y:S02]  /*08c0*/  ISETP.GT.U32.AND P6, PT, R10.reuse, R75, PT ;  /* 0x0000004b0a00720c */ /* 0x040fe40003fc4070 */
[----:B------:R-:W-:Y:S01]  /*08d0*/  ISETP.GT.U32.AND P0, PT, R10, R79, PT ;  /* 0x0000004f0a00720c */ /* 0x000fe20003f04070 */
[----:B------:R-:W-:Y:S02]  /*08e0*/  IMAD.MOV R5, RZ, RZ, -R4 ;  /* 0x000000ffff057224 */ /* 0x000fe400078e0a04 */
[----:B------:R-:W-:Y:S02]  /*08f0*/  @!P1 IMAD.IADD R54, R54, 0x1, -R10 ;  /* 0x0000000136369824 */ /* 0x000fe400078e0a0a */
[----:B------:R-:W-:-:S02]  /*0900*/  VIADD R15, R3, 0x7 ;  /* 0x00000007030f7836 */ /* 0x000fc40000000000 */
[C---:B------:R-:W-:Y:S01]  /*0910*/  IMAD R76, R10.reuse, R5, R76 ;  /* 0x000000050a4c7224 */ /* 0x040fe200078e024c */
[C---:B------:R-:W-:Y:S01]  /*0920*/  ISETP.GT.U32.AND P1, PT, R10.reuse, R54, PT ;  /* 0x000000360a00720c */ /* 0x040fe20003f24070 */
[----:B------:R-:W-:Y:S01]  /*0930*/  IMAD.HI.U32 R4, R11, R77, RZ ;  /* 0x0000004d0b047227 */ /* 0x000fe200078e00ff */
[----:B------:R-:W-:Y:S02]  /*0940*/  IABS R73, R15 ;  /* 0x0000000f00497213 */ /* 0x000fe40000000000 */
[C---:B------:R-:W-:Y:S01]  /*0950*/  ISETP.GT.U32.AND P2, PT, R10.reuse, R76, PT ;  /* 0x0000004c0a00720c */ /* 0x040fe20003f44070 */
[----:B------:R-:W-:Y:S02]  /*0960*/  @!P6 IMAD.IADD R75, R75, 0x1, -R10 ;  /* 0x000000014b4be824 */ /* 0x000fe400078e0a0a */
[----:B------:R-:W-:Y:S02]  /*0970*/  IMAD.MOV R4, RZ, RZ, -R4 ;  /* 0x000000ffff047224 */ /* 0x000fe400078e0a04 */
[----:B------:R-:W-:Y:S01]  /*0980*/  VIADD R7, R3, 0x6 ;  /* 0x0000000603077836 */ /* 0x000fe20000000000 */
[C---:B------:R-:W-:Y:S01]  /*0990*/  ISETP.GT.U32.AND P6, PT, R10.reuse, R75, PT ;  /* 0x0000004b0a00720c */ /* 0x040fe20003fc4070 */
[----:B------:R-:W-:-:S02]  /*09a0*/  IMAD R77, R10, R4, R77 ;  /* 0x000000040a4d7224 */ /* 0x000fc400078e024d */
[----:B------:R-:W-:Y:S01]  /*09b0*/  IMAD.HI.U32 R4, R11, R73, RZ ;  /* 0x000000490b047227 */ /* 0x000fe200078e00ff */
[----:B------:R-:W-:-:S03]  /*09c0*/  IABS R72, R7 ;  /* 0x0000000700487213 */ /* 0x000fc60000000000 */
[--C-:B------:R-:W-:Y:S01]  /*09d0*/  @!P0 IMAD.IADD R79, R79, 0x1, -R10.reuse ;  /* 0x000000014f4f8824 */ /* 0x100fe200078e0a0a */
[----:B------:R-:W-:Y:S01]  /*09e0*/  ISETP.GE.AND P0, PT, R18, RZ, PT ;  /* 0x000000ff1200720c */ /* 0x000fe20003f06270 */
[----:B------:R-:W-:Y:S02]  /*09f0*/  @!P3 IMAD.IADD R80, R80, 0x1, -R10 ;  /* 0x000000015050b824 */ /* 0x000fe400078e0a0a */
[----:B------:R-:W-:Y:S01]  /*0a00*/  IMAD.MOV R4, RZ, RZ, -R4 ;  /* 0x000000ffff047224 */ /* 0x000fe200078e0a04 */
[----:B------:R-:W-:Y:S01]  /*0a10*/  ISETP.GT.U32.AND P3, PT, R10, R79, PT ;  /* 0x0000004f0a00720c */ /* 0x000fe20003f64070 */
[----:B------:R-:W-:Y:S01]  /*0a20*/  @!P1 IMAD.IADD R54, R54, 0x1, -R10 ;  /* 0x0000000136369824 */ /* 0x000fe200078e0a0a */
[----:B------:R-:W-:Y:S01]  /*0a30*/  ISETP.GT.U32.AND P1, PT, R10, R80, PT ;  /* 0x000000500a00720c */ /* 0x000fe20003f24070 */
[----:B------:R-:W-:-:S04]  /*0a40*/  IMAD.HI.U32 R5, R11, R72, RZ ;  /* 0x000000480b057227 */ /* 0x000fc800078e00ff */
[--C-:B------:R-:W-:Y:S02]  /*0a50*/  @!P2 IMAD.IADD R76, R76, 0x1, -R10.reuse ;  /* 0x000000014c4ca824 */ /* 0x100fe400078e0a0a */
[C---:B------:R-:W-:Y:S02]  /*0a60*/  IMAD R73, R10.reuse, R4, R73 ;  /* 0x000000040a497224 */ /* 0x040fe400078e0249 */
[----:B------:R-:W-:Y:S01]  /*0a70*/  IMAD.MOV R5, RZ, RZ, -R5 ;  /* 0x000000ffff057224 */ /* 0x000fe200078e0a05 */
[C---:B------:R-:W-:Y:S01]  /*0a80*/  ISETP.GT.U32.AND P2, PT, R10.reuse, R76, PT ;  /* 0x0000004c0a00720c */ /* 0x040fe20003f44070 */
[----:B------:R-:W-:Y:S01]  /*0a90*/  @!P6 IMAD.IADD R75, R75, 0x1, -R10 ;  /* 0x000000014b4be824 */ /* 0x000fe200078e0a0a */
[C---:B------:R-:W-:Y:S01]  /*0aa0*/  ISETP.GT.U32.AND P6, PT, R10.reuse, R73, PT ;  /* 0x000000490a00720c */ /* 0x040fe20003fc4070 */
[----:B------:R-:W-:Y:S02]  /*0ab0*/  IMAD R72, R10, R5, R72 ;  /* 0x000000050a487224 */ /* 0x000fe400078e0248 */
[----:B------:R-:W-:-:S02]  /*0ac0*/  VIADD R18, R3, 0x8 ;  /* 0x0000000803127836 */ /* 0x000fc40000000000 */
[--C-:B------:R-:W-:Y:S01]  /*0ad0*/  @!P3 IMAD.IADD R79, R79, 0x1, -R10.reuse ;  /* 0x000000014f4fb824 */ /* 0x100fe200078e0a0a */
[----:B------:R-:W-:Y:S01]  /*0ae0*/  ISETP.GT.U32.AND P3, PT, R10, R72, PT ;  /* 0x000000480a00720c */ /* 0x000fe20003f64070 */
[----:B------:R-:W-:Y:S01]  /*0af0*/  @!P1 IMAD.IADD R80, R80, 0x1, -R10 ;  /* 0x0000000150509824 */ /* 0x000fe200078e0a0a */
[----:B------:R-:W-:Y:S01]  /*0b00*/  ISETP.GE.AND P1, PT, R16, RZ, PT ;  /* 0x000000ff1000720c */ /* 0x000fe20003f26270 */
[----:B------:R-:W-:Y:S01]  /*0b10*/  @!P0 IMAD.MOV R54, RZ, RZ, -R54 ;  /* 0x000000ffff368224 */ /* 0x000fe200078e0a36 */
[----:B------:R-:W-:Y:S01]  /*0b20*/  IABS R74, R18 ;  /* 0x00000012004a7213 */ /* 0x000fe20000000000 */
[----:B------:R-:W-:Y:S01]  /*0b30*/  VIADD R16, R3, 0x9 ;  /* 0x0000000903107836 */ /* 0x000fe20000000000 */
[----:B------:R-:W-:Y:S01]  /*0b40*/  ISETP.GT.U32.AND P0, PT, R10, R77, PT ;  /* 0x0000004d0a00720c */ /* 0x000fe20003f04070 */
[--C-:B------:R-:W-:Y:S01]  /*0b50*/  @!P2 IMAD.IADD R76, R76, 0x1, -R10.reuse ;  /* 0x000000014c4ca824 */ /* 0x100fe200078e0a0a */
[----:B------:R-:W-:Y:S01]  /*0b60*/  ISETP.GE.AND P2, PT, R17, RZ, PT ;  /* 0x000000ff1100720c */ /* 0x000fe20003f46270 */
[----:B------:R-:W-:Y:S01]  /*0b70*/  @!P6 IMAD.IADD R73, R73, 0x1, -R10 ;  /* 0x000000014949e824 */ /* 0x000fe200078e0a0a */
[----:B------:R-:W-:Y:S01]  /*0b80*/  IABS R69, R16 ;  /* 0x0000001000457213 */ /* 0x000fe20000000000 */
[----:B------:R-:W-:-:S03]  /*0b90*/  IMAD.HI.U32 R4, R11, R74, RZ ;  /* 0x0000004a0b047227 */ /* 0x000fc600078e00ff */
[----:B------:R-:W-:Y:S01]  /*0ba0*/  ISETP.GT.U32.AND P6, PT, R10, R73, PT ;  /* 0x000000490a00720c */ /* 0x000fe20003fc4070 */
[----:B------:R-:W-:Y:S02]  /*0bb0*/  IMAD.MOV R5, RZ, RZ, -R4 ;  /* 0x000000ffff057224 */ /* 0x000fe400078e0a04 */
[----:B------:R-:W-:-:S04]  /*0bc0*/  IMAD.HI.U32 R4, R11, R69, RZ ;  /* 0x000000450b047227 */ /* 0x000fc800078e00ff */
[--C-:B------:R-:W-:Y:S01]  /*0bd0*/  @!P3 IMAD.IADD R72, R72, 0x1, -R10.reuse ;  /* 0x000000014848b824 */ /* 0x100fe200078e0a0a */
[----:B------:R-:W-:Y:S01]  /*0be0*/  ISETP.GE.AND P3, PT, R7, RZ, PT ;  /* 0x000000ff0700720c */ /* 0x000fe20003f66270 */
[----:B------:R-:W-:Y:S01]  /*0bf0*/  @!P0 IMAD.IADD R77, R77, 0x1, -R10 ;  /* 0x000000014d4d8824 */ /* 0x000fe200078e0a0a */
[----:B------:R-:W-:Y:S01]  /*0c00*/  ISETP.GE.AND P0, PT, R6, RZ, PT ;  /* 0x000000ff0600720c */ /* 0x000fe20003f06270 */
[C---:B------:R-:W-:Y:S02]  /*0c10*/  IMAD R74, R10.reuse, R5, R74 ;  /* 0x000000050a4a7224 */ /* 0x040fe400078e024a */
[----:B------:R-:W-:Y:S02]  /*0c20*/  IMAD.MOV R4, RZ, RZ, -R4 ;  /* 0x000000ffff047224 */ /* 0x000fe400078e0a04 */
[----:B------:R-:W-:Y:S01]  /*0c30*/  @!P5 IMAD.MOV R80, RZ, RZ, -R80 ;  /* 0x000000ffff50d224 */ /* 0x000fe200078e0a50 */
[C---:B------:R-:W-:Y:S01]  /*0c40*/  ISETP.GT.U32.AND P5, PT, R10.reuse, R72, PT ;  /* 0x000000480a00720c */ /* 0x040fe20003fa4070 */
[----:B------:R-:W-:Y:S01]  /*0c50*/  @!P4 IMAD.MOV R79, RZ, RZ, -R79 ;  /* 0x000000ffff4fc224 */ /* 0x000fe200078e0a4f */
[C---:B------:R-:W-:Y:S01]  /*0c60*/  ISETP.GT.U32.AND P4, PT, R10.reuse, R77, PT ;  /* 0x0000004d0a00720c */ /* 0x040fe20003f84070 */
[----:B------:R-:W-:Y:S01]  /*0c70*/  @!P2 IMAD.MOV R76, RZ, RZ, -R76 ;  /* 0x000000ffff4ca224 */ /* 0x000fe200078e0a4c */
[C---:B------:R-:W-:Y:S01]  /*0c80*/  ISETP.GT.U32.AND P2, PT, R10.reuse, R74, PT ;  /* 0x0000004a0a00720c */ /* 0x040fe20003f44070 */
[----:B------:R-:W-:-:S02]  /*0c90*/  IMAD R69, R10, R4, R69 ;  /* 0x000000040a457224 */ /* 0x000fc400078e0245 */
[--C-:B------:R-:W-:Y:S02]  /*0ca0*/  @!P6 IMAD.IADD R73, R73, 0x1, -R10.reuse ;  /* 0x000000014949e824 */ /* 0x100fe400078e0a0a */
[C---:B------:R-:W-:Y:S01]  /*0cb0*/  VIADD R6, R3.reuse, 0xa ;  /* 0x0000000a03067836 */ /* 0x040fe20000000000 */
[----:B------:R-:W-:Y:S01]  /*0cc0*/  ISETP.GT.U32.AND P6, PT, R10, R69, PT ;  /* 0x000000450a00720c */ /* 0x000fe20003fc4070 */
[----:B------:R-:W-:Y:S02]  /*0cd0*/  VIADD R19, R3, 0xe ;  /* 0x0000000e03137836 */ /* 0x000fe40000000000 */
[--C-:B------:R-:W-:Y:S01]  /*0ce0*/  @!P5 IMAD.IADD R72, R72, 0x1, -R10.reuse ;  /* 0x000000014848d824 */ /* 0x100fe200078e0a0a */
[----:B------:R-:W-:Y:S01]  /*0cf0*/  ISETP.GE.AND P5, PT, R16, RZ, PT ;  /* 0x000000ff1000720c */ /* 0x000fe20003fa6270 */
[--C-:B------:R-:W-:Y:S01]  /*0d00*/  @!P4 IMAD.IADD R77, R77, 0x1, -R10.reuse ;  /* 0x000000014d4dc824 */ /* 0x100fe200078e0a0a */
[----:B------:R-:W-:Y:S01]  /*0d10*/  IABS R70, R6 ;  /* 0x0000000600467213 */ /* 0x000fe20000000000 */
[----:B------:R-:W-:Y:S01]  /*0d20*/  VIADD R16, R3, 0xb ;  /* 0x0000000b03107836 */ /* 0x000fe20000000000 */
[----:B------:R-:W-:Y:S01]  /*0d30*/  IABS R68, R19 ;  /* 0x0000001300447213 */ /* 0x000fe20000000000 */
[--C-:B------:R-:W-:Y:S01]  /*0d40*/  @!P2 IMAD.IADD R74, R74, 0x1, -R10.reuse ;  /* 0x000000014a4aa824 */ /* 0x100fe200078e0a0a */
[----:B------:R-:W-:Y:S01]  /*0d50*/  ISETP.GE.AND P2, PT, R6, RZ, PT ;  /* 0x000000ff0600720c */ /* 0x000fe20003f46270 */
[----:B------:R-:W-:Y:S01]  /*0d60*/  @!P0 IMAD.MOV R77, RZ, RZ, -R77 ;  /* 0x000000ffff4d8224 */ /* 0x000fe200078e0a4d */
[----:B------:R-:W-:Y:S01]  /*0d70*/  IABS R71, R16 ;  /* 0x0000001000477213 */ /* 0x000fe20000000000 */
[----:B------:R-:W-:Y:S01]  /*0d80*/  @!P6 IMAD.IADD R69, R69, 0x1, -R10 ;  /* 0x000000014545e824 */ /* 0x000fe200078e0a0a */
[----:B------:R-:W-:Y:S01]  /*0d90*/  ISETP.GT.U32.AND P0, PT, R10, R74, PT ;  /* 0x0000004a0a00720c */ /* 0x000fe20003f04070 */
[----:B------:R-:W-:Y:S01]  /*0da0*/  IMAD.HI.U32 R4, R11, R70, RZ ;  /* 0x000000460b047227 */ /* 0x000fe200078e00ff */
[----:B------:R-:W-:-:S02]  /*0db0*/  ISETP.GE.AND P4, PT, R18, RZ, PT ;  /* 0x000000ff1200720c */ /* 0x000fc40003f86270 */
[----:B------:R-:W-:Y:S01]  /*0dc0*/  ISETP.GT.U32.AND P6, PT, R10, R69, PT ;  /* 0x000000450a00720c */ /* 0x000fe20003fc4070 */
[----:B------:R-:W-:Y:S02]  /*0dd0*/  IMAD.MOV R5, RZ, RZ, -R4 ;  /* 0x000000ffff057224 */ /* 0x000fe400078e0a04 */
[----:B------:R-:W-:-:S04]  /*0de0*/  IMAD.HI.U32 R4, R11, R71, RZ ;  /* 0x000000470b047227 */ /* 0x000fc800078e00ff */
[----:B------:R-:W-:Y:S02]  /*0df0*/  IMAD R70, R10, R5, R70 ;  /* 0x000000050a467224 */ /* 0x000fe400078e0246 */
[----:B------:R-:W-:Y:S02]  /*0e00*/  IMAD.MOV R4, RZ, RZ, -R4 ;  /* 0x000000ffff047224 */ /* 0x000fe400078e0a04 */
[--C-:B------:R-:W-:Y:S01]  /*0e10*/  @!P0 IMAD.IADD R74, R74, 0x1, -R10.reuse ;  /* 0x000000014a4a8824 */ /* 0x100fe200078e0a0a */
[C---:B------:R-:W-:Y:S01]  /*0e20*/  ISETP.GT.U32.AND P0, PT, R10.reuse, R70, PT ;  /* 0x000000460a00720c */ /* 0x040fe20003f04070 */
[C---:B------:R-:W-:Y:S02]  /*0e30*/  IMAD R71, R10.reuse, R4, R71 ;  /* 0x000000040a477224 */ /* 0x040fe400078e0247 */
[----:B------:R-:W-:Y:S02]  /*0e40*/  @!P6 IMAD.IADD R69, R69, 0x1, -R10 ;  /* 0x000000014545e824 */ /* 0x000fe400078e0a0a */
[----:B------:R-:W-:Y:S01]  /*0e50*/  VIADD R17, R3, 0xc ;  /* 0x0000000c03117836 */ /* 0x000fe20000000000 */
[----:B------:R-:W-:Y:S01]  /*0e60*/  ISETP.GT.U32.AND P6, PT, R10, R71, PT ;  /* 0x000000470a00720c */ /* 0x000fe20003fc4070 */
[----:B------:R-:W-:-:S03]  /*0e70*/  IMAD.HI.U32 R6, R11, R68, RZ ;  /* 0x000000440b067227 */ /* 0x000fc600078e00ff */
[----:B------:R-:W-:Y:S01]  /*0e80*/  IABS R66, R17 ;  /* 0x0000001100427213 */ /* 0x000fe20000000000 */
[----:B------:R-:W-:Y:S01]  /*0e90*/  @!P1 IMAD.MOV R75, RZ, RZ, -R75 ;  /* 0x000000ffff4b9224 */ /* 0x000fe200078e0a4b */
[----:B------:R-:W-:Y:S01]  /*0ea0*/  ISETP.GE.AND P1, PT, R15, RZ, PT ;  /* 0x000000ff0f00720c */ /* 0x000fe20003f26270 */
[----:B------:R-:W-:Y:S01]  /*0eb0*/  @!P0 IMAD.IADD R70, R70, 0x1, -R10 ;  /* 0x0000000146468824 */ /* 0x000fe200078e0a0a */
[----:B------:R-:W-:Y:S01]  /*0ec0*/  ISETP.GE.AND P0, PT, R16, RZ, PT ;  /* 0x000000ff1000720c */ /* 0x000fe20003f06270 */
[----:B------:R-:W-:Y:S02]  /*0ed0*/  VIADD R18, R3, 0xd ;  /* 0x0000000d03127836 */ /* 0x000fe40000000000 */
[----:B------:R-:W-:Y:S02]  /*0ee0*/  IMAD.MOV R15, RZ, RZ, -R6 ;  /* 0x000000ffff0f7224 */ /* 0x000fe400078e0a06 */
[----:B------:R-:W-:Y:S01]  /*0ef0*/  @!P6 IMAD.IADD R71, R71, 0x1, -R10 ;  /* 0x000000014747e824 */ /* 0x000fe200078e0a0a */
[C---:B------:R-:W-:Y:S01]  /*0f00*/  ISETP.GT.U32.AND P6, PT, R10.reuse, R70, PT ;  /* 0x000000460a00720c */ /* 0x040fe20003fc4070 */
[----:B------:R-:W-:Y:S01]  /*0f10*/  IMAD R68, R10, R15, R68 ;  /* 0x0000000f0a447224 */ /* 0x000fe200078e0244 */
[----:B------:R-:W-:Y:S01]  /*0f20*/  IABS R67, R18 ;  /* 0x0000001200437213 */ /* 0x000fe20000000000 */
[----:B------:R-:W-:-:S04]  /*0f30*/  IMAD.HI.U32 R4, R11, R66, RZ ;  /* 0x000000420b047227 */ /* 0x000fc800078e00ff */
[----:B------:R-:W-:Y:S02]  /*0f40*/  VIADD R20, R3, 0xf ;  /* 0x0000000f03147836 */ /* 0x000fe40000000000 */
[----:B------:R-:W-:-:S03]  /*0f50*/  IMAD.HI.U32 R5, R11, R67, RZ ;  /* 0x000000430b057227 */ /* 0x000fc600078e00ff */
[----:B------:R-:W-:Y:S01]  /*0f60*/  IABS R63, R20 ;  /* 0x00000014003f7213 */ /* 0x000fe20000000000 */
[----:B------:R-:W-:Y:S01]  /*0f70*/  @!P6 IMAD.IADD R70, R70, 0x1, -R10 ;  /* 0x000000014646e824 */ /* 0x000fe200078e0a0a */
[C---:B------:R-:W-:Y:S01]  /*0f80*/  ISETP.GT.U32.AND P6, PT, R10.reuse, R68, PT ;  /* 0x000000440a00720c */ /* 0x040fe20003fc4070 */
[----:B------:R-:W-:Y:S02]  /*0f90*/  IMAD.MOV R7, RZ, RZ, -R4 ;  /* 0x000000ffff077224 */ /* 0x000fe400078e0a04 */
[----:B------:R-:W-:Y:S02]  /*0fa0*/  IMAD.MOV R5, RZ, RZ, -R5 ;  /* 0x000000ffff057224 */ /* 0x000fe400078e0a05 */
[C---:B------:R-:W-:Y:S02]  /*0fb0*/  IMAD R66, R10.reuse, R7, R66 ;  /* 0x000000070a427224 */ /* 0x040fe400078e0242 */
[C---:B------:R-:W-:Y:S02]  /*0fc0*/  IMAD R67, R10.reuse, R5, R67 ;  /* 0x000000050a437224 */ /* 0x040fe400078e0243 */
[----:B------:R-:W-:Y:S01]  /*0fd0*/  @!P3 IMAD.MOV R72, RZ, RZ, -R72 ;  /* 0x000000ffff48b224 */ /* 0x000fe200078e0a48 */
[C---:B------:R-:W-:Y:S01]  /*0fe0*/  ISETP.GT.U32.AND P3, PT, R10.reuse, R71, PT ;  /* 0x000000470a00720c */ /* 0x040fe20003f64070 */
[----:B------:R-:W-:Y:S01]  /*0ff0*/  @!P1 IMAD.MOV R73, RZ, RZ, -R73 ;  /* 0x000000ffff499224 */ /* 0x000fe200078e0a49 */
[----:B------:R-:W-:Y:S01]  /*1000*/  ISETP.GT.U32.AND P1, PT, R10, R66, PT ;  /* 0x000000420a00720c */ /* 0x000fe20003f24070 */
[----:B------:R-:W-:-:S02]  /*1010*/  VIADD R6, R3, 0x10 ;  /* 0x0000001003067836 */ /* 0x000fc40000000000 */
[----:B------:R-:W-:-:S03]  /*1020*/  IMAD.HI.U32 R4, R11, R63, RZ ;  /* 0x0000003f0b047227 */ /* 0x000fc600078e00ff */
[----:B------:R-:W-:Y:S01]  /*1030*/  IABS R64, R6 ;  /* 0x0000000600407213 */ /* 0x000fe20000000000 */
[----:B------:R-:W-:Y:S01]  /*1040*/  @!P4 IMAD.MOV R74, RZ, RZ, -R74 ;  /* 0x000000ffff4ac224 */ /* 0x000fe200078e0a4a */
[----:B------:R-:W-:Y:S01]  /*1050*/  ISETP.GT.U32.AND P4, PT, R10, R67, PT ;  /* 0x000000430a00720c */ /* 0x000fe20003f84070 */
[----:B------:R-:W-:Y:S02]  /*1060*/  @!P6 IMAD.IADD R68, R68, 0x1, -R10 ;  /* 0x000000014444e824 */ /* 0x000fe400078e0a0a */
[----:B------:R-:W-:Y:S02]  /*1070*/  IMAD.MOV R4, RZ, RZ, -R4 ;  /* 0x000000ffff047224 */ /* 0x000fe400078e0a04 */
[----:B------:R-:W-:Y:S01]  /*1080*/  @!P3 IMAD.IADD R71, R71, 0x1, -R10 ;  /* 0x000000014747b824 */ /* 0x000fe200078e0a0a */
[C---:B------:R-:W-:Y:S01]  /*1090*/  ISETP.GT.U32.AND P6, PT, R10.reuse, R68, PT ;  /* 0x000000440a00720c */ /* 0x040fe20003fc4070 */
[----:B------:R-:W-:Y:S01]  /*10a0*/  IMAD R63, R10, R4, R63 ;  /* 0x000000040a3f7224 */ /* 0x000fe200078e023f */
[----:B------:R-:W-:Y:S01]  /*10b0*/  ISETP.GE.AND P3, PT, R18, RZ, PT ;  /* 0x000000ff1200720c */ /* 0x000fe20003f66270 */
[----:B------:R-:W-:-:S04]  /*10c0*/  IMAD.HI.U32 R4, R11, R64, RZ ;  /* 0x000000400b047227 */ /* 0x000fc800078e00ff */
[----:B------:R-:W-:Y:S01]  /*10d0*/  @!P1 IMAD.IADD R66, R66, 0x1, -R10 ;  /* 0x0000000142429824 */ /* 0x000fe200078e0a0a */
[----:B------:R-:W-:Y:S01]  /*10e0*/  ISETP.GE.AND P1, PT, R19, RZ, PT ;  /* 0x000000ff1300720c */ /* 0x000fe20003f26270 */
[----:B------:R-:W-:Y:S02]  /*10f0*/  VIADD R7, R3, 0x11 ;  /* 0x0000001103077836 */ /* 0x000fe40000000000 */
[----:B------:R-:W-:Y:S02]  /*1100*/  IMAD.MOV R5, RZ, RZ, -R4 ;  /* 0x000000ffff057224 */ /* 0x000fe400078e0a04 */
[----:B------:R-:W-:Y:S01]  /*1110*/  @!P4 IMAD.IADD R67, R67, 0x1, -R10 ;  /* 0x000000014343c824 */ /* 0x000fe200078e0a0a */
[C---:B------:R-:W-:Y:S01]  /*1120*/  ISETP.GT.U32.AND P4, PT, R10.reuse, R66, PT ;  /* 0x000000420a00720c */ /* 0x040fe20003f84070 */
[----:B------:R-:W-:Y:S01]  /*1130*/  @!P0 IMAD.MOV R71, RZ, RZ, -R71 ;  /* 0x000000ffff478224 */ /* 0x000fe200078e0a47 */
[----:B------:R-:W-:Y:S01]  /*1140*/  IABS R65, R7 ;  /* 0x0000000700417213 */ /* 0x000fe20000000000 */
[C---:B------:R-:W-:Y:S01]  /*1150*/  IMAD R64, R10.reuse, R5, R64 ;  /* 0x000000050a407224 */ /* 0x040fe200078e0240 */
[----:B------:R-:W-:Y:S01]  /*1160*/  ISETP.GT.U32.AND P0, PT, R10, R63, PT ;  /* 0x0000003f0a00720c */ /* 0x000fe20003f04070 */
[----:B------:R-:W-:Y:S01]  /*1170*/  @!P5 IMAD.MOV R69, RZ, RZ, -R69 ;  /* 0x000000ffff45d224 */ /* 0x000fe200078e0a45 */
[----:B------:R-:W-:Y:S01]  /*1180*/  ISETP.GE.AND P5, PT, R17, RZ, PT ;  /* 0x000000ff1100720c */ /* 0x000fe20003fa6270 */
[----:B------:R-:W-:Y:S01]  /*1190*/  @!P6 IMAD.IADD R68, R68, 0x1, -R10 ;  /* 0x000000014444e824 */ /* 0x000fe200078e0a0a */
[----:B------:R-:W-:Y:S01]  /*11a0*/  ISETP.GT.U32.AND P6, PT, R10, R64, PT ;  /* 0x000000400a00720c */ /* 0x000fe20003fc4070 */
[----:B------:R-:W-:-:S04]  /*11b0*/  IMAD.HI.U32 R4, R11, R65, RZ ;  /* 0x000000410b047227 */ /* 0x000fc800078e00ff */
[----:B------:R-:W-:Y:S01]  /*11c0*/  @!P2 IMAD.MOV R70, RZ, RZ, -R70 ;  /* 0x000000ffff46a224 */ /* 0x000fe200078e0a46 */
[----:B------:R-:W-:Y:S01]  /*11d0*/  ISETP.GT.U32.AND P2, PT, R10, R67, PT ;  /* 0x000000430a00720c */ /* 0x000fe20003f44070 */
[----:B------:R-:W-:Y:S02]  /*11e0*/  IMAD.MOV R4, RZ, RZ, -R4 ;  /* 0x000000ffff047224 */ /* 0x000fe400078e0a04 */
[--C-:B------:R-:W-:Y:S01]  /*11f0*/  @!P4 IMAD.IADD R66, R66, 0x1, -R10.reuse ;  /* 0x000000014242c824 */ /* 0x100fe200078e0a0a */
[----:B------:R-:W-:Y:S01]  /*1200*/  ISETP.GE.AND P4, PT, R20, RZ, PT ;  /* 0x000000ff1400720c */ /* 0x000fe20003f86270 */
[--C-:B------:R-:W-:Y:S01]  /*1210*/  @!P0 IMAD.IADD R63, R63, 0x1, -R10.reuse ;  /* 0x000000013f3f8824 */ /* 0x100fe200078e0a0a */
[----:B------:R-:W-:Y:S01]  /*1220*/  ISETP.GE.AND P0, PT, R7, RZ, PT ;  /* 0x000000ff0700720c */ /* 0x000fe20003f06270 */
[----:B------:R-:W-:Y:S02]  /*1230*/  IMAD R65, R10, R4, R65 ;  /* 0x000000040a417224 */ /* 0x000fe400078e0241 */
[----:B------:R-:W-:Y:S01]  /*1240*/  @!P6 IMAD.IADD R64, R64, 0x1, -R10 ;  /* 0x000000014040e824 */ /* 0x000fe200078e0a0a */
[C---:B------:R-:W-:Y:S01]  /*1250*/  ISETP.GT.U32.AND P6, PT, R10.reuse, R63, PT ;  /* 0x0000003f0a00720c */ /* 0x040fe20003fc4070 */
[----:B------:R-:W-:Y:S01]  /*1260*/  @!P5 IMAD.MOV R66, RZ, RZ, -R66 ;  /* 0x000000ffff42d224 */ /* 0x000fe200078e0a42 */
[----:B------:R-:W-:Y:S01]  /*1270*/  ISETP.GT.U32.AND P5, PT, R10, R65, PT ;  /* 0x000000410a00720c */ /* 0x000fe20003fa4070 */
[----:B------:R-:W-:-:S02]  /*1280*/  VIADD R15, R3, 0x12 ;  /* 0x00000012030f7836 */ /* 0x000fc40000000000 */
[----:B------:R-:W-:Y:S01]  /*1290*/  @!P2 IMAD.IADD R67, R67, 0x1, -R10 ;  /* 0x000000014343a824 */ /* 0x000fe200078e0a0a */
[----:B------:R-:W-:Y:S01]  /*12a0*/  ISETP.GE.AND P2, PT, R6, RZ, PT ;  /* 0x000000ff0600720c */ /* 0x000fe20003f46270 */
[C---:B------:R-:W-:Y:S01]  /*12b0*/  VIADD R6, R3.reuse, 0x13 ;  /* 0x0000001303067836 */ /* 0x040fe20000000000 */
[----:B------:R-:W-:Y:S01]  /*12c0*/  IABS R60, R15 ;  /* 0x0000000f003c7213 */ /* 0x000fe20000000000 */
[----:B------:R-:W-:Y:S01]  /*12d0*/  @!P3 IMAD.MOV R67, RZ, RZ, -R67 ;  /* 0x000000ffff43b224 */ /* 0x000fe200078e0a43 */
[----:B------:R-:W-:Y:S01]  /*12e0*/  ISETP.GT.U32.AND P3, PT, R10, R64, PT ;  /* 0x000000400a00720c */ /* 0x000fe20003f64070 */
[----:B------:R-:W-:Y:S01]  /*12f0*/  VIADD R7, R3, 0x14 ;  /* 0x0000001403077836 */ /* 0x000fe20000000000 */
[----:B------:R-:W-:Y:S01]  /*1300*/  IABS R61, R6 ;  /* 0x00000006003d7213 */ /* 0x000fe20000000000 */
[----:B------:R-:W-:-:S03]  /*1310*/  IMAD.HI.U32 R4, R11, R60, RZ ;  /* 0x0000003c0b047227 */ /* 0x000fc600078e00ff */
[----:B------:R-:W-:Y:S01]  /*1320*/  IABS R62, R7 ;  /* 0x00000007003e7213 */ /* 0x000fe20000000000 */
[--C-:B------:R-:W-:Y:S02]  /*1330*/  @!P6 IMAD.IADD R63, R63, 0x1, -R10.reuse ;  /* 0x000000013f3fe824 */ /* 0x100fe400078e0a0a */
[----:B------:R-:W-:Y:S01]  /*1340*/  @!P5 IMAD.IADD R65, R65, 0x1, -R10 ;  /* 0x000000014141d824 */ /* 0x000fe200078e0a0a */
[----:B------:R-:W-:Y:S01]  /*1350*/  ISETP.GE.AND P5, PT, R7, RZ, PT ;  /* 0x000000ff0700720c */ /* 0x000fe20003fa6270 */
[----:B------:R-:W-:Y:S02]  /*1360*/  IMAD.MOV R5, RZ, RZ, -R4 ;  /* 0x000000ffff057224 */ /* 0x000fe400078e0a04 */
[----:B------:R-:W-:-:S04]  /*1370*/  IMAD.HI.U32 R4, R11, R61, RZ ;  /* 0x0000003d0b047227 */ /* 0x000fc800078e00ff */
[----:B------:R-:W-:Y:S01]  /*1380*/  @!P4 IMAD.MOV R63, RZ, RZ, -R63 ;  /* 0x000000ffff3fc224 */ /* 0x000fe200078e0a3f */
[C---:B------:R-:W-:Y:S01]  /*1390*/  ISETP.GT.U32.AND P4, PT, R10.reuse, R65, PT ;  /* 0x000000410a00720c */ /* 0x040fe20003f84070 */
[----:B------:R-:W-:Y:S02]  /*13a0*/  IMAD R60, R10, R5, R60 ;  /* 0x000000050a3c7224 */ /* 0x000fe400078e023c */
[----:B------:R-:W-:-:S03]  /*13b0*/  IMAD.HI.U32 R5, R11, R62, RZ ;  /* 0x0000003e0b057227 */ /* 0x000fc600078e00ff */
[----:B------:R-:W-:Y:S01]  /*13c0*/  ISETP.GT.U32.AND P6, PT, R10, R60, PT ;  /* 0x0000003c0a00720c */ /* 0x000fe20003fc4070 */
[----:B------:R-:W-:Y:S02]  /*13d0*/  IMAD.MOV R4, RZ, RZ, -R4 ;  /* 0x000000ffff047224 */ /* 0x000fe400078e0a04 */
[----:B------:R-:W-:Y:S01]  /*13e0*/  @!P3 IMAD.IADD R64, R64, 0x1, -R10 ;  /* 0x000000014040b824 */ /* 0x000fe200078e0a0a */
[----:B------:R-:W-:Y:S01]  /*13f0*/  ISETP.GE.AND P3, PT, R6, RZ, PT ;  /* 0x000000ff0600720c */ /* 0x000fe20003f66270 */
[----:B------:R-:W-:Y:S02]  /*1400*/  VIADD R6, R3, 0x15 ;  /* 0x0000001503067836 */ /* 0x000fe40000000000 */
[----:B------:R-:W-:Y:S02]  /*1410*/  IMAD.MOV R5, RZ, RZ, -R5 ;  /* 0x000000ffff057224 */ /* 0x000fe400078e0a05 */
[C---:B------:R-:W-:Y:S01]  /*1420*/  IMAD R61, R10.reuse, R4, R61 ;  /* 0x000000040a3d7224 */ /* 0x040fe200078e023d */
[----:B------:R-:W-:Y:S01]  /*1430*/  IABS R59, R6 ;  /* 0x00000006003b7213 */ /* 0x000fe20000000000 */
[----:B------:R-:W-:-:S02]  /*1440*/  IMAD R62, R10, R5, R62 ;  /* 0x000000050a3e7224 */ /* 0x000fc400078e023e */
[----:B------:R-:W-:Y:S01]  /*1450*/  @!P2 IMAD.MOV R64, RZ, RZ, -R64 ;  /* 0x000000ffff40a224 */ /* 0x000fe200078e0a40 */
[C---:B------:R-:W-:Y:S01]  /*1460*/  ISETP.GT.U32.AND P2, PT, R10.reuse, R61, PT ;  /* 0x0000003d0a00720c */ /* 0x040fe20003f44070 */
[----:B------:R-:W-:Y:S01]  /*1470*/  @!P4 IMAD.IADD R65, R65, 0x1, -R10 ;  /* 0x000000014141c824 */ /* 0x000fe200078e0a0a */
[----:B------:R-:W-:Y:S01]  /*1480*/  ISETP.GT.U32.AND P4, PT, R10, R62, PT ;  /* 0x0000003e0a00720c */ /* 0x000fe20003f84070 */
[----:B------:R-:W-:-:S04]  /*1490*/  IMAD.HI.U32 R4, R11, R59, RZ ;  /* 0x0000003b0b047227 */ /* 0x000fc800078e00ff */
[----:B------:R-:W-:Y:S01]  /*14a0*/  @!P1 IMAD.MOV R68, RZ, RZ, -R68 ;  /* 0x000000ffff449224 */ /* 0x000fe200078e0a44 */
[----:B------:R-:W-:Y:S01]  /*14b0*/  ISETP.GE.AND P1, PT, R15, RZ, PT ;  /* 0x000000ff0f00720c */ /* 0x000fe20003f26270 */
[----:B------:R-:W-:Y:S02]  /*14c0*/  IMAD.MOV R4, RZ, RZ, -R4 ;  /* 0x000000ffff047224 */ /* 0x000fe400078e0a04 */
[C---:B------:R-:W-:Y:S02]  /*14d0*/  VIADD R15, R3.reuse, 0x16 ;  /* 0x00000016030f7836 */ /* 0x040fe40000000000 */
[--C-:B------:R-:W-:Y:S02]  /*14e0*/  @!P6 IMAD.IADD R60, R60, 0x1, -R10.reuse ;  /* 0x000000013c3ce824 */ /* 0x100fe400078e0a0a */
[----:B------:R-:W-:Y:S01]  /*14f0*/  VIADD R16, R3, 0x17 ;  /* 0x0000001703107836 */ /* 0x000fe20000000000 */
[----:B------:R-:W-:Y:S01]  /*1500*/  IABS R58, R15 ;  /* 0x0000000f003a7213 */ /* 0x000fe20000000000 */
[C---:B------:R-:W-:Y:S01]  /*1510*/  IMAD R59, R10.reuse, R4, R59 ;  /* 0x000000040a3b7224 */ /* 0x040fe200078e023b */
[----:B------:R-:W-:Y:S01]  /*1520*/  ISETP.GT.U32.AND P6, PT, R10, R60, PT ;  /* 0x0000003c0a00720c */ /* 0x000fe20003fc4070 */
[--C-:B------:R-:W-:Y:S01]  /*1530*/  @!P2 IMAD.IADD R61, R61, 0x1, -R10.reuse ;  /* 0x000000013d3da824 */ /* 0x100fe200078e0a0a */
[----:B------:R-:W-:Y:S01]  /*1540*/  IABS R57, R16 ;  /* 0x0000001000397213 */ /* 0x000fe20000000000 */
[----:B------:R-:W-:Y:S01]  /*1550*/  @!P4 IMAD.IADD R62, R62, 0x1, -R10 ;  /* 0x000000013e3ec824 */ /* 0x000fe200078e0a0a */
[C---:B------:R-:W-:Y:S01]  /*1560*/  ISETP.GT.U32.AND P2, PT, R10.reuse, R59, PT ;  /* 0x0000003b0a00720c */ /* 0x040fe20003f44070 */
[----:B------:R-:W-:Y:S01]  /*1570*/  IMAD.HI.U32 R4, R11, R58, RZ ;  /* 0x0000003a0b047227 */ /* 0x000fe200078e00ff */
[----:B------:R-:W-:-:S03]  /*1580*/  ISETP.GT.U32.AND P4, PT, R10, R61, PT ;  /* 0x0000003d0a00720c */ /* 0x000fc60003f84070 */
[----:B------:R-:W-:Y:S02]  /*1590*/  VIADD R17, R3, 0x18 ;  /* 0x0000001803117836 */ /* 0x000fe40000000000 */
[----:B------:R-:W-:-:S03]  /*15a0*/  IMAD.HI.U32 R5, R11, R57, RZ ;  /* 0x000000390b057227 */ /* 0x000fc600078e00ff */
[----:B------:R-:W-:Y:S01]  /*15b0*/  IABS R56, R17 ;  /* 0x0000001100387213 */ /* 0x000fe20000000000 */
[----:B------:R-:W-:Y:S02]  /*15c0*/  IMAD.MOV R7, RZ, RZ, -R4 ;  /* 0x000000ffff077224 */ /* 0x000fe400078e0a04 */
[----:B------:R-:W-:Y:S01]  /*15d0*/  @!P0 IMAD.MOV R65, RZ, RZ, -R65 ;  /* 0x000000ffff418224 */ /* 0x000fe200078e0a41 */
[C---:B------:R-:W-:Y:S01]  /*15e0*/  ISETP.GT.U32.AND P0, PT, R10.reuse, R62, PT ;  /* 0x0000003e0a00720c */ /* 0x040fe20003f04070 */
[----:B------:R-:W-:Y:S02]  /*15f0*/  IMAD.MOV R5, RZ, RZ, -R5 ;  /* 0x000000ffff057224 */ /* 0x000fe400078e0a05 */
[----:B------:R-:W-:Y:S02]  /*1600*/  IMAD R58, R10, R7, R58 ;  /* 0x000000070a3a7224 */ /* 0x000fe400078e023a */
[----:B------:R-:W-:Y:S01]  /*1610*/  @!P6 IMAD.IADD R60, R60, 0x1, -R10 ;  /* 0x000000013c3ce824 */ /* 0x000fe200078e0a0a */
[----:B------:R-:W-:Y:S01]  /*1620*/  ISETP.GE.AND P6, PT, R6, RZ, PT ;  /* 0x000000ff0600720c */ /* 0x000fe20003fc6270 */
[----:B------:R-:W-:-:S02]  /*1630*/  IMAD R57, R10, R5, R57 ;  /* 0x000000050a397224 */ /* 0x000fc400078e0239 */
[----:B------:R-:W-:-:S04]  /*1640*/  IMAD.HI.U32 R6, R11, R56, RZ ;  /* 0x000000380b067227 */ /* 0x000fc800078e00ff */
[--C-:B------:R-:W-:Y:S02]  /*1650*/  @!P2 IMAD.IADD R59, R59, 0x1, -R10.reuse ;  /* 0x000000013b3ba824 */ /* 0x100fe400078e0a0a */
[----:B------:R-:W-:Y:S02]  /*1660*/  VIADD R5, R3, 0x19 ;  /* 0x0000001903057836 */ /* 0x000fe40000000000 */
[----:B------:R-:W-:Y:S01]  /*1670*/  @!P4 IMAD.IADD R61, R61, 0x1, -R10 ;  /* 0x000000013d3dc824 */ /* 0x000fe200078e0a0a */
[C---:B------:R-:W-:Y:S01]  /*1680*/  ISETP.GT.U32.AND P4, PT, R10.reuse, R58, PT ;  /* 0x0000003a0a00720c */ /* 0x040fe20003f84070 */
[----:B------:R-:W-:Y:S01]  /*1690*/  @!P1 IMAD.MOV R60, RZ, RZ, -R60 ;  /* 0x000000ffff3c9224 */ /* 0x000fe200078e0a3c */
[----:B------:R-:W-:Y:S01]  /*16a0*/  ISETP.GE.AND P1, PT, R15, RZ, PT ;  /* 0x000000ff0f00720c */ /* 0x000fe20003f26270 */
[----:B------:R-:W-:Y:S01]  /*16b0*/  IMAD.MOV R15, RZ, RZ, -R6 ;  /* 0x000000ffff0f7224 */ /* 0x000fe200078e0a06 */
[----:B------:R-:W-:Y:S01]  /*16c0*/  ISETP.GT.U32.AND P2, PT, R10, R59, PT ;  /* 0x0000003b0a00720c */ /* 0x000fe20003f44070 */
[----:B------:R-:W-:Y:S01]  /*16d0*/  @!P0 IMAD.IADD R62, R62, 0x1, -R10 ;  /* 0x000000013e3e8824 */ /* 0x000fe200078e0a0a */
[----:B------:R-:W-:Y:S01]  /*16e0*/  IABS R55, R5 ;  /* 0x0000000500377213 */ /* 0x000fe20000000000 */
[C---:B------:R-:W-:Y:S01]  /*16f0*/  IMAD R56, R10.reuse, R15, R56 ;  /* 0x0000000f0a387224 */ /* 0x040fe200078e0238 */
[----:B------:R-:W-:Y:S01]  /*1700*/  ISETP.GT.U32.AND P0, PT, R10, R57, PT ;  /* 0x000000390a00720c */ /* 0x000fe20003f04070 */
[----:B------:R-:W-:-:S02]  /*1710*/  @!P5 IMAD.MOV R62, RZ, RZ, -R62 ;  /* 0x000000ffff3ed224 */ /* 0x000fc400078e0a3e */
[----:B------:R-:W-:Y:S01]  /*1720*/  IMAD.HI.U32 R4, R11, R55, RZ ;  /* 0x000000370b047227 */ /* 0x000fe200078e00ff */
[----:B------:R-:W-:-:S03]  /*1730*/  ISETP.GT.U32.AND P5, PT, R10, R56, PT ;  /* 0x000000380a00720c */ /* 0x000fc60003fa4070 */
[----:B------:R-:W-:Y:S02]  /*1740*/  IMAD.MOV R4, RZ, RZ, -R4 ;  /* 0x000000ffff047224 */ /* 0x000fe400078e0a04 */
[--C-:B------:R-:W-:Y:S02]  /*1750*/  @!P4 IMAD.IADD R58, R58, 0x1, -R10.reuse ;  /* 0x000000013a3ac824 */ /* 0x100fe400078e0a0a */
[--C-:B------:R-:W-:Y:S01]  /*1760*/  @!P2 IMAD.IADD R59, R59, 0x1, -R10.reuse ;  /* 0x000000013b3ba824 */ /* 0x100fe200078e0a0a */
[----:B------:R-:W-:Y:S01]  /*1770*/  ISETP.GE.AND P2, PT, R17, RZ, PT ;  /* 0x000000ff1100720c */ /* 0x000fe20003f46270 */
[C---:B------:R-:W-:Y:S01]  /*1780*/  IMAD R55, R10.reuse, R4, R55 ;  /* 0x000000040a377224 */ /* 0x040fe200078e0237 */
[C---:B------:R-:W-:Y:S01]  /*1790*/  ISETP.GT.U32.AND P4, PT, R10.reuse, R58, PT ;  /* 0x0000003a0a00720c */ /* 0x040fe20003f84070 */
[C---:B------:R-:W-:Y:S02]  /*17a0*/  VIADD R6, R3.reuse, 0x1a ;  /* 0x0000001a03067836 */ /* 0x040fe40000000000 */
[----:B------:R-:W-:Y:S01]  /*17b0*/  @!P6 IMAD.MOV R59, RZ, RZ, -R59 ;  /* 0x000000ffff3be224 */ /* 0x000fe200078e0a3b */
[----:B------:R-:W-:Y:S01]  /*17c0*/  ISETP.GT.U32.AND P6, PT, R10, R55, PT ;  /* 0x000000370a00720c */ /* 0x000fe20003fc4070 */
[----:B------:R-:W-:Y:S01]  /*17d0*/  VIADD R7, R3, 0x1b ;  /* 0x0000001b03077836 */ /* 0x000fe20000000000 */
[----:B------:R-:W-:Y:S01]  /*17e0*/  IABS R52, R6 ;  /* 0x0000000600347213 */ /* 0x000fe20000000000 */
[----:B------:R-:W-:-:S02]  /*17f0*/  @!P0 IMAD.IADD R57, R57, 0x1, -R10 ;  /* 0x0000000139398824 */ /* 0x000fc400078e0a0a */
[--C-:B------:R-:W-:Y:S01]  /*1800*/  @!P5 IMAD.IADD R56, R56, 0x1, -R10.reuse ;  /* 0x000000013838d824 */ /* 0x100fe200078e0a0a */
[----:B------:R-:W-:Y:S01]  /*1810*/  IABS R51, R7 ;  /* 0x0000000700337213 */ /* 0x000fe20000000000 */
[----:B------:R-:W-:Y:S01]  /*1820*/  IMAD.HI.U32 R4, R11, R52, RZ ;  /* 0x000000340b047227 */ /* 0x000fe200078e00ff */
[C---:B------:R-:W-:Y:S02]  /*1830*/  ISETP.GT.U32.AND P0, PT, R10.reuse, R57, PT ;  /* 0x000000390a00720c */ /* 0x040fe40003f04070 */
[----:B------:R-:W-:Y:S01]  /*1840*/  ISETP.GT.U32.AND P5, PT, R10, R56, PT ;  /* 0x000000380a00720c */ /* 0x000fe20003fa4070 */
[----:B------:R-:W-:Y:S01]  /*1850*/  @!P4 IMAD.IADD R58, R58, 0x1, -R10 ;  /* 0x000000013a3ac824 */ /* 0x000fe200078e0a0a */
[----:B------:R-:W-:Y:S01]  /*1860*/  ISETP.GE.AND P4, PT, R5, RZ, PT ;  /* 0x000000ff0500720c */ /* 0x000fe20003f86270 */
[----:B------:R-:W-:Y:S01]  /*1870*/  @!P3 IMAD.MOV R61, RZ, RZ, -R61 ;  /* 0x000000ffff3db224 */ /* 0x000fe200078e0a3d */
[----:B------:R-:W-:Y:S01]  /*1880*/  ISETP.GE.AND P3, PT, R16, RZ, PT ;  /* 0x000000ff1000720c */ /* 0x000fe20003f66270 */
[----:B------:R-:W-:-:S02]  /*1890*/  IMAD.MOV R5, RZ, RZ, -R4 ;  /* 0x000000ffff057224 */ /* 0x000fc400078e0a04 */
[----:B------:R-:W-:Y:S02]  /*18a0*/  VIADD R15, R3, 0x1c ;  /* 0x0000001c030f7836 */ /* 0x000fe40000000000 */
[----:B------:R-:W-:-:S03]  /*18b0*/  IMAD.HI.U32 R4, R11, R51, RZ ;  /* 0x000000330b047227 */ /* 0x000fc600078e00ff */
[----:B------:R-:W-:Y:S01]  /*18c0*/  IABS R50, R15 ;  /* 0x0000000f00327213 */ /* 0x000fe20000000000 */
[----:B------:R-:W-:Y:S02]  /*18d0*/  @!P6 IMAD.IADD R55, R55, 0x1, -R10 ;  /* 0x000000013737e824 */ /* 0x000fe400078e0a0a */
[C---:B------:R-:W-:Y:S02]  /*18e0*/  IMAD R52, R10.reuse, R5, R52 ;  /* 0x000000050a347224 */ /* 0x040fe400078e0234 */
[----:B------:R-:W-:Y:S01]  /*18f0*/  IMAD.MOV R4, RZ, RZ, -R4 ;  /* 0x000000ffff047224 */ /* 0x000fe200078e0a04 */
[----:B------:R-:W-:Y:S01]  /*1900*/  ISETP.GT.U32.AND P6, PT, R10, R55, PT ;  /* 0x000000370a00720c */ /* 0x000fe20003fc4070 */
[--C-:B------:R-:W-:Y:S01]  /*1910*/  @!P0 IMAD.IADD R57, R57, 0x1, -R10.reuse ;  /* 0x0000000139398824 */ /* 0x100fe200078e0a0a */
[----:B------:R-:W-:Y:S01]  /*1920*/  ISETP.GE.AND P0, PT, R6, RZ, PT ;  /* 0x000000ff0600720c */ /* 0x000fe20003f06270 */
[----:B------:R-:W-:Y:S01]  /*1930*/  @!P5 IMAD.IADD R56, R56, 0x1, -R10 ;  /* 0x000000013838d824 */ /* 0x000fe200078e0a0a */
[C---:B------:R-:W-:Y:S01]  /*1940*/  ISETP.GT.U32.AND P5, PT, R10.reuse, R52, PT ;  /* 0x000000340a00720c */ /* 0x040fe20003fa4070 */
[----:B------:R-:W-:-:S02]  /*1950*/  IMAD R51, R10, R4, R51 ;  /* 0x000000040a337224 */ /* 0x000fc400078e0233 */
[----:B------:R-:W-:-:S04]  /*1960*/  IMAD.HI.U32 R4, R11, R50, RZ ;  /* 0x000000320b047227 */ /* 0x000fc800078e00ff */
[----:B------:R-:W-:Y:S01]  /*1970*/  @!P3 IMAD.MOV R57, RZ, RZ, -R57 ;  /* 0x000000ffff39b224 */ /* 0x000fe200078e0a39 */
[C---:B------:R-:W-:Y:S01]  /*1980*/  ISETP.GT.U32.AND P3, PT, R10.reuse, R51, PT ;  /* 0x000000330a00720c */ /* 0x040fe20003f64070 */
[----:B------:R-:W-:Y:S02]  /*1990*/  IMAD.MOV R5, RZ, RZ, -R4 ;  /* 0x000000ffff057224 */ /* 0x000fe400078e0a04 */
[----:B------:R-:W-:Y:S02]  /*19a0*/  @!P6 IMAD.IADD R55, R55, 0x1, -R10 ;  /* 0x000000013737e824 */ /* 0x000fe400078e0a0a */
[----:B------:R-:W-:Y:S02]  /*19b0*/  IMAD R50, R10, R5, R50 ;  /* 0x000000050a327224 */ /* 0x000fe400078e0232 */
[----:B------:R-:W-:Y:S02]  /*19c0*/  VIADD R6, R3, 0x1d ;  /* 0x0000001d03067836 */ /* 0x000fe40000000000 */
[----:B------:R-:W-:-:S02]  /*19d0*/  @!P5 IMAD.IADD R52, R52, 0x1, -R10 ;  /* 0x000000013434d824 */ /* 0x000fc400078e0a0a */
[----:B------:R-:W-:Y:S01]  /*19e0*/  @!P4 IMAD.MOV R55, RZ, RZ, -R55 ;  /* 0x000000ffff37c224 */ /* 0x000fe200078e0a37 */
[C---:B------:R-:W-:Y:S01]  /*19f0*/  ISETP.GT.U32.AND P4, PT, R10.reuse, R50, PT ;  /* 0x000000320a00720c */ /* 0x040fe20003f84070 */
[----:B------:R-:W-:Y:S01]  /*1a00*/  @!P3 IMAD.IADD R51, R51, 0x1, -R10 ;  /* 0x000000013333b824 */ /* 0x000fe200078e0a0a */
[----:B------:R-:W-:Y:S01]  /*1a10*/  IABS R49, R6 ;  /* 0x0000000600317213 */ /* 0x000fe20000000000 */
[----:B------:R-:W-:Y:S01]  /*1a20*/  VIADD R5, R3, 0x1e ;  /* 0x0000001e03057836 */ /* 0x000fe20000000000 */
[C---:B------:R-:W-:Y:S01]  /*1a30*/  ISETP.GT.U32.AND P5, PT, R10.reuse, R52, PT ;  /* 0x000000340a00720c */ /* 0x040fe20003fa4070 */
[----:B------:R-:W-:Y:S01]  /*1a40*/  @!P1 IMAD.MOV R58, RZ, RZ, -R58 ;  /* 0x000000ffff3a9224 */ /* 0x000fe200078e0a3a */
[----:B------:R-:W-:Y:S01]  /*1a50*/  ISETP.GT.U32.AND P3, PT, R10, R51, PT ;  /* 0x000000330a00720c */ /* 0x000fe20003f64070 */
[----:B------:R-:W-:Y:S01]  /*1a60*/  IMAD.HI.U32 R4, R11, R49, RZ ;  /* 0x000000310b047227 */ /* 0x000fe200078e00ff */
[----:B------:R-:W-:Y:S02]  /*1a70*/  IABS R48, R5 ;  /* 0x0000000500307213 */ /* 0x000fe40000000000 */
[----:B------:R-:W-:Y:S01]  /*1a80*/  ISETP.GE.AND P1, PT, R7, RZ, PT ;  /* 0x000000ff0700720c */ /* 0x000fe20003f26270 */
[----:B------:R-:W-:Y:S01]  /*1a90*/  IMAD.MOV R4, RZ, RZ, -R4 ;  /* 0x000000ffff047224 */ /* 0x000fe200078e0a04 */
[----:B------:R-:W-:Y:S01]  /*1aa0*/  ISETP.GE.AND P6, PT, R6, RZ, PT ;  /* 0x000000ff0600720c */ /* 0x000fe20003fc6270 */
[----:B------:R-:W-:-:S02]  /*1ab0*/  @!P4 IMAD.IADD R50, R50, 0x1, -R10 ;  /* 0x000000013232c824 */ /* 0x000fc400078e0a0a */
[----:B------:R-:W-:Y:S02]  /*1ac0*/  VIADD R7, R3, 0x1f ;  /* 0x0000001f03077836 */ /* 0x000fe40000000000 */
[----:B------:R-:W-:Y:S01]  /*1ad0*/  @!P5 IMAD.IADD R52, R52, 0x1, -R10 ;  /* 0x000000013434d824 */ /* 0x000fe200078e0a0a */
[C---:B------:R-:W-:Y:S01]  /*1ae0*/  ISETP.GT.U32.AND P4, PT, R10.reuse, R50, PT ;  /* 0x000000320a00720c */ /* 0x040fe20003f84070 */
[----:B------:R-:W-:Y:S01]  /*1af0*/  IMAD R49, R10, R4, R49 ;  /* 0x000000040a317224 */ /* 0x000fe200078e0231 */
[----:B------:R-:W-:Y:S01]  /*1b00*/  IABS R47, R7 ;  /* 0x00000007002f7213 */ /* 0x000fe20000000000 */
[----:B------:R-:W-:Y:S01]  /*1b10*/  IMAD.HI.U32 R4, R11, R48, RZ ;  /* 0x000000300b047227 */ /* 0x000fe200078e00ff */
[----:B------:R-:W-:-:S03]  /*1b20*/  ISETP.GE.AND P5, PT, R5, RZ, PT ;  /* 0x000000ff0500720c */ /* 0x000fc60003fa6270 */
[----:B------:R-:W-:Y:S01]  /*1b30*/  @!P3 IMAD.IADD R51, R51, 0x1, -R10 ;  /* 0x000000013333b824 */ /* 0x000fe200078e0a0a */
[----:B------:R-:W-:Y:S01]  /*1b40*/  ISETP.GT.U32.AND P3, PT, R10, R49, PT ;  /* 0x000000310a00720c */ /* 0x000fe20003f64070 */
[----:B------:R-:W-:Y:S01]  /*1b50*/  @!P0 IMAD.MOV R52, RZ, RZ, -R52 ;  /* 0x000000ffff348224 */ /* 0x000fe200078e0a34 */
[----:B------:R-:W-:Y:S01]  /*1b60*/  ISETP.GE.AND P0, PT, R7, RZ, PT ;  /* 0x000000ff0700720c */ /* 0x000fe20003f06270 */
[----:B------:R-:W-:Y:S02]  /*1b70*/  IMAD.MOV R7, RZ, RZ, -R4 ;  /* 0x000000ffff077224 */ /* 0x000fe400078e0a04 */
[----:B------:R-:W-:Y:S02]  /*1b80*/  @!P4 IMAD.IADD R50, R50, 0x1, -R10 ;  /* 0x000000013232c824 */ /* 0x000fe400078e0a0a */
[----:B------:R-:W-:Y:S02]  /*1b90*/  IMAD R48, R10, R7, R48 ;  /* 0x000000070a307224 */ /* 0x000fe400078e0230 */
[----:B------:R-:W-:-:S02]  /*1ba0*/  VIADD R16, R3, 0x20 ;  /* 0x0000002003107836 */ /* 0x000fc40000000000 */
[----:B------:R-:W-:Y:S01]  /*1bb0*/  @!P2 IMAD.MOV R56, RZ, RZ, -R56 ;  /* 0x000000ffff38a224 */ /* 0x000fe200078e0a38 */
[C---:B------:R-:W-:Y:S01]  /*1bc0*/  ISETP.GT.U32.AND P4, PT, R10.reuse, R48, PT ;  /* 0x000000300a00720c */ /* 0x040fe20003f84070 */
[----:B------:R-:W-:Y:S01]  /*1bd0*/  @!P3 IMAD.IADD R49, R49, 0x1, -R10 ;  /* 0x000000013131b824 */ /* 0x000fe200078e0a0a */
[----:B------:R-:W-:Y:S01]  /*1be0*/  ISETP.GE.AND P2, PT, R15, RZ, PT ;  /* 0x000000ff0f00720c */ /* 0x000fe20003f46270 */
[----:B------:R-:W-:Y:S01]  /*1bf0*/  IMAD.HI.U32 R5, R11, R47, RZ ;  /* 0x0000002f0b057227 */ /* 0x000fe200078e00ff */
[----:B------:R-:W-:Y:S02]  /*1c00*/  IABS R46, R16 ;  /* 0x00000010002e7213 */ /* 0x000fe40000000000 */
[----:B------:R-:W-:Y:S01]  /*1c10*/  ISETP.GT.U32.AND P3, PT, R10, R49, PT ;  /* 0x000000310a00720c */ /* 0x000fe20003f64070 */
[----:B------:R-:W-:Y:S02]  /*1c20*/  IMAD.MOV R5, RZ, RZ, -R5 ;  /* 0x000000ffff057224 */ /* 0x000fe400078e0a05 */
[----:B------:R-:W-:-:S02]  /*1c30*/  VIADD R4, R3, 0x21 ;  /* 0x0000002103047836 */ /* 0x000fc40000000000 */
[----:B------:R-:W-:-:S03]  /*1c40*/  IMAD.HI.U32 R6, R11, R46, RZ ;  /* 0x0000002e0b067227 */ /* 0x000fc600078e00ff */
[----:B------:R-:W-:Y:S01]  /*1c50*/  IABS R45, R4 ;  /* 0x00000004002d7213 */ /* 0x000fe20000000000 */
[--C-:B------:R-:W-:Y:S02]  /*1c60*/  @!P4 IMAD.IADD R48, R48, 0x1, -R10.reuse ;  /* 0x000000013030c824 */ /* 0x100fe400078e0a0a */
[C---:B------:R-:W-:Y:S02]  /*1c70*/  IMAD R47, R10.reuse, R5, R47 ;  /* 0x000000050a2f7224 */ /* 0x040fe400078e022f */
[----:B------:R-:W-:Y:S01]  /*1c80*/  @!P3 IMAD.IADD R49, R49, 0x1, -R10 ;  /* 0x000000013131b824 */ /* 0x000fe200078e0a0a */
[----:B------:R-:W-:Y:S01]  /*1c90*/  ISETP.GT.U32.AND P4, PT, R10, R48, PT ;  /* 0x000000300a00720c */ /* 0x000fe20003f84070 */
[----:B------:R-:W-:Y:S02]  /*1ca0*/  IMAD.MOV R15, RZ, RZ, -R6 ;  /* 0x000000ffff0f7224 */ /* 0x000fe400078e0a06 */
[----:B------:R-:W-:Y:S01]  /*1cb0*/  @!P2 IMAD.MOV R50, RZ, RZ, -R50 ;  /* 0x000000ffff32a224 */ /* 0x000fe200078e0a32 */
[----:B------:R-:W-:Y:S01]  /*1cc0*/  ISETP.GE.AND P2, PT, R4, RZ, PT ;  /* 0x000000ff0400720c */ /* 0x000fe20003f46270 */
[----:B------:R-:W-:Y:S01]  /*1cd0*/  @!P6 IMAD.MOV R49, RZ, RZ, -R49 ;  /* 0x000000ffff31e224 */ /* 0x000fe200078e0a31 */
[C---:B------:R-:W-:Y:S01]  /*1ce0*/  ISETP.GT.U32.AND P6, PT, R10.reuse, R47, PT ;  /* 0x0000002f0a00720c */ /* 0x040fe20003fc4070 */
[----:B------:R-:W-:-:S02]  /*1cf0*/  IMAD R46, R10, R15, R46 ;  /* 0x0000000f0a2e7224 */ /* 0x000fc400078e022e */
[----:B------:R-:W-:-:S04]  /*1d00*/  IMAD.HI.U32 R4, R11, R45, RZ ;  /* 0x0000002d0b047227 */ /* 0x000fc800078e00ff */
[----:B------:R-:W-:Y:S02]  /*1d10*/  IMAD.MOV R4, RZ, RZ, -R4 ;  /* 0x000000ffff047224 */ /* 0x000fe400078e0a04 */
[--C-:B------:R-:W-:Y:S01]  /*1d20*/  @!P4 IMAD.IADD R48, R48, 0x1, -R10.reuse ;  /* 0x000000013030c824 */ /* 0x100fe200078e0a0a */
[C---:B------:R-:W-:Y:S01]  /*1d30*/  ISETP.GT.U32.AND P4, PT, R10.reuse, R46, PT ;  /* 0x0000002e0a00720c */ /* 0x040fe20003f84070 */
[C---:B------:R-:W-:Y:S02]  /*1d40*/  IMAD R45, R10.reuse, R4, R45 ;  /* 0x000000040a2d7224 */ /* 0x040fe400078e022d */
[----:B------:R-:W-:Y:S02]  /*1d50*/  @!P6 IMAD.IADD R47, R47, 0x1, -R10 ;  /* 0x000000012f2fe824 */ /* 0x000fe400078e0a0a */
[C---:B------:R-:W-:Y:S01]  /*1d60*/  VIADD R5, R3.reuse, 0x22 ;  /* 0x0000002203057836 */ /* 0x040fe20000000000 */
[----:B------:R-:W-:Y:S01]  /*1d70*/  ISETP.GT.U32.AND P6, PT, R10, R45, PT ;  /* 0x0000002d0a00720c */ /* 0x000fe20003fc4070 */
[----:B------:R-:W-:-:S02]  /*1d80*/  VIADD R15, R3, 0x23 ;  /* 0x00000023030f7836 */ /* 0x000fc40000000000 */
[----:B------:R-:W-:Y:S01]  /*1d90*/  @!P1 IMAD.MOV R51, RZ, RZ, -R51 ;  /* 0x000000ffff339224 */ /* 0x000fe200078e0a33 */
[----:B------:R-:W-:Y:S01]  /*1da0*/  ISETP.GE.AND P1, PT, R16, RZ, PT ;  /* 0x000000ff1000720c */ /* 0x000fe20003f26270 */
[C---:B------:R-:W-:Y:S01]  /*1db0*/  VIADD R16, R3.reuse, 0x24 ;  /* 0x0000002403107836 */ /* 0x040fe20000000000 */
[----:B------:R-:W-:Y:S01]  /*1dc0*/  IABS R44, R5 ;  /* 0x00000005002c7213 */ /* 0x000fe20000000000 */
[----:B------:R-:W-:Y:S01]  /*1dd0*/  @!P4 IMAD.IADD R46, R46, 0x1, -R10 ;  /* 0x000000012e2ec824 */ /* 0x000fe200078e0a0a */
[----:B------:R-:W-:Y:S01]  /*1de0*/  IABS R41, R15 ;  /* 0x0000000f00297213 */ /* 0x000fe20000000000 */
[----:B------:R-:W-:Y:S01]  /*1df0*/  VIADD R17, R3, 0x25 ;  /* 0x0000002503117836 */ /* 0x000fe20000000000 */
[----:B------:R-:W-:Y:S01]  /*1e00*/  ISETP.GT.U32.AND P4, PT, R10, R47, PT ;  /* 0x0000002f0a00720c */ /* 0x000fe20003f84070 */
[----:B------:R-:W-:Y:S01]  /*1e10*/  @!P5 IMAD.MOV R48, RZ, RZ, -R48 ;  /* 0x000000ffff30d224 */ /* 0x000fe200078e0a30 */
[----:B------:R-:W-:Y:S01]  /*1e20*/  ISETP.GE.AND P3, PT, R5, RZ, PT ;  /* 0x000000ff0500720c */ /* 0x000fe20003f66270 */
[----:B------:R-:W-:Y:S01]  /*1e30*/  IMAD.HI.U32 R5, R11, R44, RZ ;  /* 0x0000002c0b057227 */ /* 0x000fe200078e00ff */
[----:B------:R-:W-:-:S02]  /*1e40*/  IABS R40, R16 ;  /* 0x0000001000287213 */ /* 0x000fc40000000000 */
[----:B------:R-:W-:Y:S01]  /*1e50*/  IABS R39, R17 ;  /* 0x0000001100277213 */ /* 0x000fe20000000000 */
[----:B------:R-:W-:Y:S01]  /*1e60*/  IMAD.HI.U32 R6, R11, R41, RZ ;  /* 0x000000290b067227 */ /* 0x000fe200078e00ff */
[----:B------:R-:W-:-:S03]  /*1e70*/  ISETP.GT.U32.AND P5, PT, R10, R46, PT ;  /* 0x0000002e0a00720c */ /* 0x000fc60003fa4070 */
[----:B------:R-:W-:Y:S02]  /*1e80*/  @!P6 IMAD.IADD R45, R45, 0x1, -R10 ;  /* 0x000000012d2de824 */ /* 0x000fe400078e0a0a */
[----:B------:R-:W-:Y:S02]  /*1e90*/  IMAD.MOV R5, RZ, RZ, -R5 ;  /* 0x000000ffff057224 */ /* 0x000fe400078e0a05 */
[----:B------:R-:W-:Y:S01]  /*1ea0*/  IMAD.MOV R6, RZ, RZ, -R6 ;  /* 0x000000ffff067224 */ /* 0x000fe200078e0a06 */
[----:B------:R-:W-:Y:S01]  /*1eb0*/  ISETP.GT.U32.AND P6, PT, R10, R45, PT ;  /* 0x0000002d0a00720c */ /* 0x000fe20003fc4070 */
[----:B------:R-:W-:-:S04]  /*1ec0*/  IMAD.HI.U32 R4, R11, R40, RZ ;  /* 0x000000280b047227 */ /* 0x000fc800078e00ff */
[C---:B------:R-:W-:Y:S02]  /*1ed0*/  IMAD R44, R10.reuse, R5, R44 ;  /* 0x000000050a2c7224 */ /* 0x040fe400078e022c */
[----:B------:R-:W-:Y:S02]  /*1ee0*/  IMAD R41, R10, R6, R41 ;  /* 0x000000060a297224 */ /* 0x000fe400078e0229 */
[----:B------:R-:W-:-:S04]  /*1ef0*/  IMAD.HI.U32 R5, R11, R39, RZ ;  /* 0x000000270b057227 */ /* 0x000fc800078e00ff */
[----:B------:R-:W-:Y:S02]  /*1f00*/  IMAD.MOV R7, RZ, RZ, -R4 ;  /* 0x000000ffff077224 */ /* 0x000fe400078e0a04 */
[----:B------:R-:W-:Y:S01]  /*1f10*/  @!P4 IMAD.IADD R47, R47, 0x1, -R10 ;  /* 0x000000012f2fc824 */ /* 0x000fe200078e0a0a */
[C---:B------:R-:W-:Y:S01]  /*1f20*/  ISETP.GT.U32.AND P4, PT, R10.reuse, R44, PT ;  /* 0x0000002c0a00720c */ /* 0x040fe20003f84070 */
[----:B------:R-:W-:Y:S02]  /*1f30*/  IMAD.MOV R5, RZ, RZ, -R5 ;  /* 0x000000ffff057224 */ /* 0x000fe400078e0a05 */
[C---:B------:R-:W-:Y:S02]  /*1f40*/  IMAD R40, R10.reuse, R7, R40 ;  /* 0x000000070a287224 */ /* 0x040fe400078e0228 */
[----:B------:R-:W-:Y:S01]  /*1f50*/  @!P0 IMAD.MOV R47, RZ, RZ, -R47 ;  /* 0x000000ffff2f8224 */ /* 0x000fe200078e0a2f */
[C---:B------:R-:W-:Y:S01]  /*1f60*/  ISETP.GT.U32.AND P0, PT, R10.reuse, R41, PT ;  /* 0x000000290a00720c */ /* 0x040fe20003f04070 */
[----:B------:R-:W-:-:S02]  /*1f70*/  IMAD R39, R10, R5, R39 ;  /* 0x000000050a277224 */ /* 0x000fc400078e0227 */
[--C-:B------:R-:W-:Y:S01]  /*1f80*/  @!P5 IMAD.IADD R46, R46, 0x1, -R10.reuse ;  /* 0x000000012e2ed824 */ /* 0x100fe200078e0a0a */
[C---:B------:R-:W-:Y:S01]  /*1f90*/  ISETP.GT.U32.AND P5, PT, R10.reuse, R40, PT ;  /* 0x000000280a00720c */ /* 0x040fe20003fa4070 */
[--C-:B------:R-:W-:Y:S01]  /*1fa0*/  @!P6 IMAD.IADD R45, R45, 0x1, -R10.reuse ;  /* 0x000000012d2de824 */ /* 0x100fe200078e0a0a */
[----:B------:R-:W-:Y:S01]  /*1fb0*/  ISETP.GT.U32.AND P6, PT, R10, R39, PT ;  /* 0x000000270a00720c */ /* 0x000fe20003fc4070 */
[C---:B------:R-:W-:Y:S02]  /*1fc0*/  VIADD R18, R3.reuse, 0x27 ;  /* 0x0000002703127836 */ /* 0x040fe40000000000 */
[----:B------:R-:W-:Y:S02]  /*1fd0*/  VIADD R6, R3, 0x26 ;  /* 0x0000002603067836 */ /* 0x000fe40000000000 */
[--C-:B------:R-:W-:Y:S01]  /*1fe0*/  @!P4 IMAD.IADD R44, R44, 0x1, -R10.reuse ;  /* 0x000000012c2cc824 */ /* 0x100fe200078e0a0a */
[----:B------:R-:W-:Y:S01]  /*1ff0*/  IABS R37, R18 ;  /* 0x0000001200257213 */ /* 0x000fe20000000000 */
[--C-:B------:R-:W-:Y:S01]  /*2000*/  @!P0 IMAD.IADD R41, R41, 0x1, -R10.reuse ;  /* 0x0000000129298824 */ /* 0x100fe200078e0a0a */
[----:B------:R-:W-:Y:S01]  /*2010*/  IABS R38, R6 ;  /* 0x0000000600267213 */ /* 0x000fe20000000000 */
[----:B------:R-:W-:Y:S01]  /*2020*/  VIADD R19, R3, 0x28 ;  /* 0x0000002803137836 */ /* 0x000fe20000000000 */
[----:B------:R-:W-:Y:S01]  /*2030*/  ISETP.GT.U32.AND P0, PT, R10, R44, PT ;  /* 0x0000002c0a00720c */ /* 0x000fe20003f04070 */
[----:B------:R-:W-:Y:S01]  /*2040*/  @!P5 IMAD.IADD R40, R40, 0x1, -R10 ;  /* 0x000000012828d824 */ /* 0x000fe200078e0a0a */
[----:B------:R-:W-:Y:S01]  /*2050*/  ISETP.GT.U32.AND P5, PT, R10, R41, PT ;  /* 0x000000290a00720c */ /* 0x000fe20003fa4070 */
[----:B------:R-:W-:Y:S01]  /*2060*/  IMAD.HI.U32 R5, R11, R37, RZ ;  /* 0x000000250b057227 */ /* 0x000fe200078e00ff */
[----:B------:R-:W-:-:S02]  /*2070*/  IABS R36, R19 ;  /* 0x0000001300247213 */ /* 0x000fc40000000000 */
[----:B------:R-:W-:Y:S01]  /*2080*/  ISETP.GE.AND P4, PT, R15, RZ, PT ;  /* 0x000000ff0f00720c */ /* 0x000fe20003f86270 */
[----:B------:R-:W-:Y:S01]  /*2090*/  @!P6 IMAD.IADD R39, R39, 0x1, -R10 ;  /* 0x000000012727e824 */ /* 0x000fe200078e0a0a */
[----:B------:R-:W-:Y:S01]  /*20a0*/  ISETP.GT.U32.AND P6, PT, R10, R40, PT ;  /* 0x000000280a00720c */ /* 0x000fe20003fc4070 */
[----:B------:R-:W-:-:S04]  /*20b0*/  IMAD.HI.U32 R4, R11, R38, RZ ;  /* 0x000000260b047227 */ /* 0x000fc800078e00ff */
[----:B------:R-:W-:Y:S02]  /*20c0*/  IMAD.MOV R5, RZ, RZ, -R5 ;  /* 0x000000ffff057224 */ /* 0x000fe400078e0a05 */
[----:B------:R-:W-:Y:S02]  /*20d0*/  VIADD R20, R3, 0x29 ;  /* 0x0000002903147836 */ /* 0x000fe40000000000 */
[----:B------:R-:W-:Y:S02]  /*20e0*/  IMAD.MOV R7, RZ, RZ, -R4 ;  /* 0x000000ffff077224 */ /* 0x000fe400078e0a04 */
[----:B------:R-:W-:Y:S01]  /*20f0*/  IMAD R37, R10, R5, R37 ;  /* 0x000000050a257224 */ /* 0x000fe200078e0225 */
[----:B------:R-:W-:Y:S01]  /*2100*/  IABS R15, R20 ;  /* 0x00000014000f7213 */ /* 0x000fe20000000000 */
[----:B------:R-:W-:-:S04]  /*2110*/  IMAD.HI.U32 R4, R11, R36, RZ ;  /* 0x000000240b047227 */ /* 0x000fc800078e00ff */
[--C-:B------:R-:W-:Y:S01]  /*2120*/  @!P0 IMAD.IADD R44, R44, 0x1, -R10.reuse ;  /* 0x000000012c2c8824 */ /* 0x100fe200078e0a0a */
[----:B------:R-:W-:Y:S01]  /*2130*/  ISETP.GE.AND P0, PT, R16, RZ, PT ;  /* 0x000000ff1000720c */ /* 0x000fe20003f06270 */
[----:B------:R-:W-:Y:S01]  /*2140*/  @!P5 IMAD.IADD R41, R41, 0x1, -R10 ;  /* 0x000000012929d824 */ /* 0x000fe200078e0a0a */
[----:B------:R-:W-:Y:S01]  /*2150*/  ISETP.GT.U32.AND P5, PT, R10, R37, PT ;  /* 0x000000250a00720c */ /* 0x000fe20003fa4070 */
[----:B------:R-:W-:Y:S02]  /*2160*/  IMAD.MOV R5, RZ, RZ, -R4 ;  /* 0x000000ffff057224 */ /* 0x000fe400078e0a04 */
[----:B------:R-:W-:-:S04]  /*2170*/  IMAD.HI.U32 R4, R11, R15, RZ ;  /* 0x0000000f0b047227 */ /* 0x000fc800078e00ff */
[----:B------:R-:W-:Y:S01]  /*2180*/  @!P6 IMAD.IADD R40, R40, 0x1, -R10 ;  /* 0x000000012828e824 */ /* 0x000fe200078e0a0a */
[----:B------:R-:W-:Y:S01]  /*2190*/  ISETP.GE.AND P6, PT, R17, RZ, PT ;  /* 0x000000ff1100720c */ /* 0x000fe20003fc6270 */
[----:B------:R-:W-:Y:S02]  /*21a0*/  VIADD R17, R3, 0x2a ;  /* 0x0000002a03117836 */ /* 0x000fe40000000000 */
[----:B------:R-:W-:Y:S02]  /*21b0*/  IMAD.MOV R4, RZ, RZ, -R4 ;  /* 0x000000ffff047224 */ /* 0x000fe400078e0a04 */
[C---:B------:R-:W-:Y:S01]  /*21c0*/  IMAD R38, R10.reuse, R7, R38 ;  /* 0x000000070a267224 */ /* 0x040fe200078e0226 */
[----:B------:R-:W-:Y:S01]  /*21d0*/  IABS R16, R17 ;  /* 0x0000001100107213 */ /* 0x000fe20000000000 */
[----:B------:R-:W-:Y:S01]  /*21e0*/  @!P1 IMAD.MOV R46, RZ, RZ, -R46 ;  /* 0x000000ffff2e9224 */ /* 0x000fe200078e0a2e */
[C---:B------:R-:W-:Y:S01]  /*21f0*/  ISETP.GT.U32.AND P1, PT, R10.reuse, R39, PT ;  /* 0x000000270a00720c */ /* 0x040fe20003f24070 */
[----:B------:R-:W-:-:S02]  /*2200*/  IMAD R15, R10, R4, R15 ;  /* 0x000000040a0f7224 */ /* 0x000fc400078e020f */
[----:B------:R-:W-:Y:S01]  /*2210*/  @!P2 IMAD.MOV R45, RZ, RZ, -R45 ;  /* 0x000000ffff2da224 */ /* 0x000fe200078e0a2d */
[----:B------:R-:W-:Y:S01]  /*2220*/  ISETP.GT.U32.AND P2, PT, R10, R38, PT ;  /* 0x000000260a00720c */ /* 0x000fe20003f44070 */
[----:B------:R-:W-:Y:S01]  /*2230*/  @!P5 IMAD.IADD R37, R37, 0x1, -R10 ;  /* 0x000000012525d824 */ /* 0x000fe200078e0a0a */
[----:B------:R-:W-:Y:S01]  /*2240*/  ISETP.GE.AND P5, PT, R18, RZ, PT ;  /* 0x000000ff1200720c */ /* 0x000fe20003fa6270 */
[----:B------:R-:W-:Y:S01]  /*2250*/  @!P0 IMAD.MOV R40, RZ, RZ, -R40 ;  /* 0x000000ffff288224 */ /* 0x000fe200078e0a28 */
[----:B------:R-:W-:Y:S01]  /*2260*/  ISETP.GT.U32.AND P0, PT, R10, R15, PT ;  /* 0x0000000f0a00720c */ /* 0x000fe20003f04070 */
[----:B------:R-:W-:-:S04]  /*2270*/  IMAD.HI.U32 R4, R11, R16, RZ ;  /* 0x000000100b047227 */ /* 0x000fc800078e00ff */
[----:B------:R-:W-:Y:S01]  /*2280*/  @!P3 IMAD.MOV R44, RZ, RZ, -R44 ;  /* 0x000000ffff2cb224 */ /* 0x000fe200078e0a2c */
[C---:B------:R-:W-:Y:S01]  /*2290*/  ISETP.GT.U32.AND P3, PT, R10.reuse, R37, PT ;  /* 0x000000250a00720c */ /* 0x040fe20003f64070 */
[C---:B------:R-:W-:Y:S02]  /*22a0*/  IMAD R36, R10.reuse, R5, R36 ;  /* 0x000000050a247224 */ /* 0x040fe400078e0224 */
[----:B------:R-:W-:Y:S02]  /*22b0*/  IMAD.MOV R7, RZ, RZ, -R4 ;  /* 0x000000ffff077224 */ /* 0x000fe400078e0a04 */
[----:B------:R-:W-:Y:S01]  /*22c0*/  @!P1 IMAD.IADD R39, R39, 0x1, -R10 ;  /* 0x0000000127279824 */ /* 0x000fe200078e0a0a */
[C---:B------:R-:W-:Y:S01]  /*22d0*/  ISETP.GT.U32.AND P1, PT, R10.reuse, R36, PT ;  /* 0x000000240a00720c */ /* 0x040fe20003f24070 */
[----:B------:R-:W-:Y:S02]  /*22e0*/  IMAD R16, R10, R7, R16 ;  /* 0x000000070a107224 */ /* 0x000fe400078e0210 */
[--C-:B------:R-:W-:Y:S01]  /*22f0*/  @!P2 IMAD.IADD R38, R38, 0x1, -R10.reuse ;  /* 0x000000012626a824 */ /* 0x100fe200078e0a0a */
[----:B------:R-:W-:Y:S01]  /*2300*/  ISETP.GE.AND P2, PT, R6, RZ, PT ;  /* 0x000000ff0600720c */ /* 0x000fe20003f46270 */
[----:B------:R-:W-:Y:S01]  /*2310*/  @!P0 IMAD.IADD R15, R15, 0x1, -R10 ;  /* 0x000000010f0f8824 */ /* 0x000fe200078e0a0a */
[----:B------:R-:W-:Y:S01]  /*2320*/  ISETP.GT.U32.AND P0, PT, R10, R16, PT ;  /* 0x000000100a00720c */ /* 0x000fe20003f04070 */
[----:B------:R-:W-:-:S02]  /*2330*/  VIADD R6, R3, 0x2b ;  /* 0x0000002b03067836 */ /* 0x000fc40000000000 */
[--C-:B------:R-:W-:Y:S01]  /*2340*/  @!P3 IMAD.IADD R37, R37, 0x1, -R10.reuse ;  /* 0x000000012525b824 */ /* 0x100fe200078e0a0a */
[----:B------:R-:W-:Y:S01]  /*2350*/  ISETP.GE.AND P3, PT, R17, RZ, PT ;  /* 0x000000ff1100720c */ /* 0x000fe20003f66270 */
[----:B------:R-:W-:Y:S01]  /*2360*/  VIADD R17, R3, 0x2c ;  /* 0x0000002c03117836 */ /* 0x000fe20000000000 */
[----:B------:R-:W-:Y:S01]  /*2370*/  IABS R35, R6 ;  /* 0x0000000600237213 */ /* 0x000fe20000000000 */
[----:B------:R-:W-:Y:S01]  /*2380*/  @!P1 IMAD.IADD R36, R36, 0x1, -R10 ;  /* 0x0000000124249824 */ /* 0x000fe200078e0a0a */
[C---:B------:R-:W-:Y:S01]  /*2390*/  ISETP.GT.U32.AND P1, PT, R10.reuse, R38, PT ;  /* 0x000000260a00720c */ /* 0x040fe20003f24070 */
[----:B------:R-:W-:Y:S01]  /*23a0*/  @!P4 IMAD.MOV R41, RZ, RZ, -R41 ;  /* 0x000000ffff29c224 */ /* 0x000fe200078e0a29 */
[----:B------:R-:W-:Y:S01]  /*23b0*/  IABS R26, R17 ;  /* 0x00000011001a7213 */ /* 0x000fe20000000000 */
[----:B------:R-:W-:Y:S01]  /*23c0*/  IMAD.HI.U32 R5, R11, R35, RZ ;  /* 0x000000230b057227 */ /* 0x000fe200078e00ff */
[----:B------:R-:W-:-:S03]  /*23d0*/  ISETP.GT.U32.AND P4, PT, R10, R36, PT ;  /* 0x000000240a00720c */ /* 0x000fc60003f84070 */
[----:B------:R-:W-:Y:S01]  /*23e0*/  @!P0 IMAD.IADD R16, R16, 0x1, -R10 ;  /* 0x0000000110108824 */ /* 0x000fe200078e0a0a */
[----:B------:R-:W-:Y:S01]  /*23f0*/  ISETP.GT.U32.AND P0, PT, R10, R15, PT ;  /* 0x0000000f0a00720c */ /* 0x000fe20003f04070 */
[----:B------:R-:W-:Y:S02]  /*2400*/  IMAD.MOV R5, RZ, RZ, -R5 ;  /* 0x000000ffff057224 */ /* 0x000fe400078e0a05 */
[----:B------:R-:W-:-:S04]  /*2410*/  IMAD.HI.U32 R4, R11, R26, RZ ;  /* 0x0000001a0b047227 */ /* 0x000fc800078e00ff */
[----:B------:R-:W-:Y:S02]  /*2420*/  IMAD R35, R10, R5, R35 ;  /* 0x000000050a237224 */ /* 0x000fe400078e0223 */
[----:B------:R-:W-:Y:S02]  /*2430*/  IMAD.MOV R5, RZ, RZ, -R4 ;  /* 0x000000ffff057224 */ /* 0x000fe400078e0a04 */
[----:B------:R-:W-:Y:S01]  /*2440*/  @!P1 IMAD.IADD R38, R38, 0x1, -R10 ;  /* 0x0000000126269824 */ /* 0x000fe200078e0a0a */
[----:B------:R-:W-:Y:S01]  /*2450*/  ISETP.GE.AND P1, PT, R20, RZ, PT ;  /* 0x000000ff1400720c */ /* 0x000fe20003f26270 */
[C---:B------:R-:W-:Y:S02]  /*2460*/  IMAD R26, R10.reuse, R5, R26 ;  /* 0x000000050a1a7224 */ /* 0x040fe400078e021a */
[----:B------:R-:W-:Y:S02]  /*2470*/  VIADD R18, R3, 0x2d ;  /* 0x0000002d03127836 */ /* 0x000fe40000000000 */
[----:B------:R-:W-:Y:S01]  /*2480*/  @!P2 IMAD.MOV R38, RZ, RZ, -R38 ;  /* 0x000000ffff26a224 */ /* 0x000fe200078e0a26 */
[C---:B------:R-:W-:Y:S01]  /*2490*/  ISETP.GT.U32.AND P2, PT, R10.reuse, R16, PT ;  /* 0x000000100a00720c */ /* 0x040fe20003f44070 */
[--C-:B------:R-:W-:Y:S01]  /*24a0*/  @!P0 IMAD.IADD R15, R15, 0x1, -R10.reuse ;  /* 0x000000010f0f8824 */ /* 0x100fe200078e0a0a */
[----:B------:R-:W-:Y:S01]  /*24b0*/  ISETP.GT.U32.AND P0, PT, R10, R26, PT ;  /* 0x0000001a0a00720c */ /* 0x000fe20003f04070 */
[----:B------:R-:W-:Y:S01]  /*24c0*/  @!P4 IMAD.IADD R36, R36, 0x1, -R10 ;  /* 0x000000012424c824 */ /* 0x000fe200078e0a0a */
[----:B------:R-:W-:Y:S01]  /*24d0*/  ISETP.GE.AND P4, PT, R6, RZ, PT ;  /* 0x000000ff0600720c */ /* 0x000fe20003f86270 */
[----:B------:R-:W-:Y:S01]  /*24e0*/  VIADD R22, R3, 0x2f ;  /* 0x0000002f03167836 */ /* 0x000fe20000000000 */
[----:B------:R-:W-:Y:S01]  /*24f0*/  IABS R6, R18 ;  /* 0x0000001200067213 */ /* 0x000fe20000000000 */
[----:B------:R-:W-:Y:S01]  /*2500*/  @!P6 IMAD.MOV R39, RZ, RZ, -R39 ;  /* 0x000000ffff27e224 */ /* 0x000fe200078e0a27 */
[----:B------:R-:W-:Y:S01]  /*2510*/  ISETP.GE.AND P6, PT, R19, RZ, PT ;  /* 0x000000ff1300720c */ /* 0x000fe20003fc6270 */
[----:B------:R-:W-:Y:S01]  /*2520*/  @!P5 IMAD.MOV R37, RZ, RZ, -R37 ;  /* 0x000000ffff25d224 */ /* 0x000fe200078e0a25 */
[----:B------:R-:W-:Y:S01]  /*2530*/  IABS R19, R22 ;  /* 0x0000001600137213 */ /* 0x000fe20000000000 */
[----:B------:R-:W-:Y:S01]  /*2540*/  IMAD.HI.U32 R4, R11, R6, RZ ;  /* 0x000000060b047227 */ /* 0x000fe200078e00ff */
[----:B------:R-:W-:-:S03]  /*2550*/  ISETP.GT.U32.AND P5, PT, R10, R35, PT ;  /* 0x000000230a00720c */ /* 0x000fc60003fa4070 */
[----:B------:R-:W-:Y:S02]  /*2560*/  IMAD.MOV R5, RZ, RZ, -R4 ;  /* 0x000000ffff057224 */ /* 0x000fe400078e0a04 */
[--C-:B------:R-:W-:Y:S01]  /*2570*/  @!P2 IMAD.IADD R16, R16, 0x1, -R10.reuse ;  /* 0x000000011010a824 */ /* 0x100fe200078e0a0a */
[----:B------:R-:W-:Y:S01]  /*2580*/  ISETP.GE.AND P2, PT, R18, RZ, PT ;  /* 0x000000ff1200720c */ /* 0x000fe20003f46270 */
[----:B------:R-:W-:Y:S02]  /*2590*/  @!P0 IMAD.IADD R26, R26, 0x1, -R10 ;  /* 0x000000011a1a8824 */ /* 0x000fe400078e0a0a */
[C---:B------:R-:W-:Y:S02]  /*25a0*/  IMAD R5, R10.reuse, R5, R6 ;  /* 0x000000050a057224 */ /* 0x040fe400078e0206 */
[----:B------:R-:W-:Y:S01]  /*25b0*/  @!P3 IMAD.MOV R16, RZ, RZ, -R16 ;  /* 0x000000ffff10b224 */ /* 0x000fe200078e0a10 */
[----:B------:R-:W-:Y:S01]  /*25c0*/  ISETP.GT.U32.AND P3, PT, R10, R26, PT ;  /* 0x0000001a0a00720c */ /* 0x000fe20003f64070 */
[----:B------:R-:W-:-:S04]  /*25d0*/  IMAD.HI.U32 R6, R11, R19, RZ ;  /* 0x000000130b067227 */ /* 0x000fc800078e00ff */
[----:B------:R-:W-:Y:S01]  /*25e0*/  @!P1 IMAD.MOV R15, RZ, RZ, -R15 ;  /* 0x000000ffff0f9224 */ /* 0x000fe200078e0a0f */
[C---:B------:R-:W-:Y:S01]  /*25f0*/  ISETP.GT.U32.AND P1, PT, R10.reuse, R5, PT ;  /* 0x000000050a00720c */ /* 0x040fe20003f24070 */
[----:B------:R-:W-:Y:S02]  /*2600*/  IMAD.MOV R6, RZ, RZ, -R6 ;  /* 0x000000ffff067224 */ /* 0x000fe400078e0a06 */
[----:B------:R-:W-:Y:S02]  /*2610*/  VIADD R20, R3, 0x2e ;  /* 0x0000002e03147836 */ /* 0x000fe40000000000 */
[----:B------:R-:W-:Y:S02]  /*2620*/  IMAD R19, R10, R6, R19 ;  /* 0x000000060a137224 */ /* 0x000fe400078e0213 */
[--C-:B------:R-:W-:Y:S01]  /*2630*/  @!P5 IMAD.IADD R35, R35, 0x1, -R10.reuse ;  /* 0x000000012323d824 */ /* 0x100fe200078e0a0a */
[----:B------:R-:W-:Y:S01]  /*2640*/  IABS R7, R20 ;  /* 0x0000001400077213 */ /* 0x000fe20000000000 */
[----:B------:R-:W-:Y:S01]  /*2650*/  @!P3 IMAD.IADD R26, R26, 0x1, -R10 ;  /* 0x000000011a1ab824 */ /* 0x000fe200078e0a0a */
[C---:B------:R-:W-:Y:S01]  /*2660*/  ISETP.GT.U32.AND P3, PT, R10.reuse, R19, PT ;  /* 0x000000130a00720c */ /* 0x040fe20003f64070 */
[----:B------:R-:W-:Y:S01]  /*2670*/  @!P6 IMAD.MOV R36, RZ, RZ, -R36 ;  /* 0x000000ffff24e224 */ /* 0x000fe200078e0a24 */
[----:B------:R-:W-:Y:S01]  /*2680*/  ISETP.GT.U32.AND P5, PT, R10, R35, PT ;  /* 0x000000230a00720c */ /* 0x000fe20003fa4070 */
[----:B------:R-:W-:Y:S01]  /*2690*/  IMAD.HI.U32 R4, R11, R7, RZ ;  /* 0x000000070b047227 */ /* 0x000fe200078e00ff */
[----:B------:R-:W-:-:S02]  /*26a0*/  ISETP.GE.AND P6, PT, R17, RZ, PT ;  /* 0x000000ff1100720c */ /* 0x000fc40003fc6270 */
[----:B------:R-:W-:Y:S01]  /*26b0*/  ISETP.GE.AND P0, PT, R20, RZ, PT ;  /* 0x000000ff1400720c */ /* 0x000fe20003f06270 */
[----:B------:R-:W-:Y:S02]  /*26c0*/  @!P1 IMAD.IADD R5, R5, 0x1, -R10 ;  /* 0x0000000105059824 */ /* 0x000fe400078e0a0a */
[----:B------:R-:W-:Y:S02]  /*26d0*/  IMAD.MOV R4, RZ, RZ, -R4 ;  /* 0x000000ffff047224 */ /* 0x000fe400078e0a04 */
[----:B------:R-:W-:Y:S01]  /*26e0*/  VIADD R17, R3, 0x30 ;  /* 0x0000003003117836 */ /* 0x000fe20000000000 */
[C---:B------:R-:W-:Y:S01]  /*26f0*/  ISETP.GT.U32.AND P1, PT, R10.reuse, R5, PT ;  /* 0x000000050a00720c */ /* 0x040fe20003f24070 */
[C---:B------:R-:W-:Y:S02]  /*2700*/  IMAD R7, R10.reuse, R4, R7 ;  /* 0x000000040a077224 */ /* 0x040fe400078e0207 */
[--C-:B------:R-:W-:Y:S01]  /*2710*/  @!P3 IMAD.IADD R19, R19, 0x1, -R10.reuse ;  /* 0x000000011313b824 */ /* 0x100fe200078e0a0a */
[----:B------:R-:W-:Y:S01]  /*2720*/  IABS R21, R17 ;  /* 0x0000001100157213 */ /* 0x000fe20000000000 */
[----:B------:R-:W-:Y:S01]  /*2730*/  @!P5 IMAD.IADD R35, R35, 0x1, -R10 ;  /* 0x000000012323d824 */ /* 0x000fe200078e0a0a */
[C---:B------:R-:W-:Y:S01]  /*2740*/  ISETP.GT.U32.AND P5, PT, R10.reuse, R7, PT ;  /* 0x000000070a00720c */ /* 0x040fe20003fa4070 */
[----:B------:R-:W-:Y:S01]  /*2750*/  VIADD R18, R3, 0x31 ;  /* 0x0000003103127836 */ /* 0x000fe20000000000 */
[----:B------:R-:W-:Y:S01]  /*2760*/  ISETP.GT.U32.AND P3, PT, R10, R19, PT ;  /* 0x000000130a00720c */ /* 0x000fe20003f64070 */
[----:B------:R-:W-:-:S03]  /*2770*/  IMAD.HI.U32 R4, R11, R21, RZ ;  /* 0x000000150b047227 */ /* 0x000fc600078e00ff */
[----:B------:R-:W-:Y:S01]  /*2780*/  IABS R23, R18 ;  /* 0x0000001200177213 */ /* 0x000fe20000000000 */
[----:B------:R-:W-:Y:S02]  /*2790*/  IMAD.MOV R4, RZ, RZ, -R4 ;  /* 0x000000ffff047224 */ /* 0x000fe400078e0a04 */
[----:B------:R-:W-:Y:S01]  /*27a0*/  @!P1 IMAD.IADD R5, R5, 0x1, -R10 ;  /* 0x0000000105059824 */ /* 0x000fe200078e0a0a */
[----:B------:R-:W-:Y:S01]  /*27b0*/  ISETP.GE.AND P1, PT, R18, RZ, PT ;  /* 0x000000ff1200720c */ /* 0x000fe20003f26270 */
[----:B------:R-:W-:Y:S01]  /*27c0*/  @!P4 IMAD.MOV R35, RZ, RZ, -R35 ;  /* 0x000000ffff23c224 */ /* 0x000fe200078e0a23 */
[----:B------:R-:W-:Y:S01]  /*27d0*/  ISETP.GE.AND P4, PT, R22, RZ, PT ;  /* 0x000000ff1600720c */ /* 0x000fe20003f86270 */
[----:B------:R-:W-:Y:S02]  /*27e0*/  IMAD R21, R10, R4, R21 ;  /* 0x000000040a157224 */ /* 0x000fe400078e0215 */
[----:B------:R-:W-:Y:S02]  /*27f0*/  IMAD.MOV.U32 R27, RZ, RZ, R5 ;  /* 0x000000ffff1b7224 */ /* 0x000fe400078e0005 */
[----:B------:R-:W-:-:S04]  /*2800*/  IMAD.HI.U32 R6, R11, R23, RZ ;  /* 0x000000170b067227 */ /* 0x000fc800078e00ff */
[----:B------:R-:W-:Y:S02]  /*2810*/  @!P5 IMAD.IADD R7, R7, 0x1, -R10 ;  /* 0x000000010707d824 */ /* 0x000fe400078e0a0a */
[----:B------:R-:W-:Y:S01]  /*2820*/  @!P2 IMAD.MOV R27, RZ, RZ, -R27 ;  /* 0x000000ffff1ba224 */ /* 0x000fe200078e0a1b */
[C---:B------:R-:W-:Y:S01]  /*2830*/  ISETP.GT.U32.AND P2, PT, R10.reuse, R21, PT ;  /* 0x000000150a00720c */ /* 0x040fe20003f44070 */
[----:B------:R-:W-:Y:S01]  /*2840*/  IMAD.MOV R6, RZ, RZ, -R6 ;  /* 0x000000ffff067224 */ /* 0x000fe200078e0a06 */
[C---:B------:R-:W-:Y:S01]  /*2850*/  ISETP.GT.U32.AND P5, PT, R10.reuse, R7, PT ;  /* 0x000000070a00720c */ /* 0x040fe20003fa4070 */
[----:B------:R-:W-:Y:S02]  /*2860*/  @!P3 IMAD.IADD R19, R19, 0x1, -R10 ;  /* 0x000000011313b824 */ /* 0x000fe400078e0a0a */
[----:B------:R-:W-:Y:S02]  /*2870*/  IMAD R23, R10, R6, R23 ;  /* 0x000000060a177224 */ /* 0x000fe400078e0217 */
[----:B------:R-:W-:-:S02]  /*2880*/  IMAD.MOV.U32 R29, RZ, RZ, R19 ;  /* 0x000000ffff1d7224 */ /* 0x000fc400078e0013 */
[----:B------:R-:W-:Y:S02]  /*2890*/  VIADD R4, R3, 0x32 ;  /* 0x0000003203047836 */ /* 0x000fe40000000000 */
[----:B------:R-:W-:Y:S01]  /*28a0*/  @!P4 IMAD.MOV R29, RZ, RZ, -R29 ;  /* 0x000000ffff1dc224 */ /* 0x000fe200078e0a1d */
[----:B------:R-:W-:Y:S01]  /*28b0*/  ISETP.GT.U32.AND P4, PT, R10, R23, PT ;  /* 0x000000170a00720c */ /* 0x000fe20003f84070 */
[--C-:B------:R-:W-:Y:S01]  /*28c0*/  @!P2 IMAD.IADD R21, R21, 0x1, -R10.reuse ;  /* 0x000000011515a824 */ /* 0x100fe200078e0a0a */
[----:B------:R-:W-:Y:S01]  /*28d0*/  IABS R25, R4 ;  /* 0x0000000400197213 */ /* 0x000fe20000000000 */
[----:B------:R-:W-:Y:S01]  /*28e0*/  @!P5 IMAD.IADD R7, R7, 0x1, -R10 ;  /* 0x000000010707d824 */ /* 0x000fe200078e0a0a */
[----:B------:R-:W-:Y:S01]  /*28f0*/  ISETP.GE.AND P5, PT, R4, RZ, PT ;  /* 0x000000ff0400720c */ /* 0x000fe20003fa6270 */
[----:B------:R-:W-:Y:S01]  /*2900*/  VIADD R6, R3, 0x33 ;  /* 0x0000003303067836 */ /* 0x000fe20000000000 */
[----:B------:R-:W-:Y:S01]  /*2910*/  ISETP.GT.U32.AND P2, PT, R10, R21, PT ;  /* 0x000000150a00720c */ /* 0x000fe20003f44070 */
[----:B------:R-:W-:-:S03]  /*2920*/  IMAD.HI.U32 R4, R11, R25, RZ ;  /* 0x000000190b047227 */ /* 0x000fc600078e00ff */
[----:B------:R-:W-:Y:S01]  /*2930*/  IABS R33, R6 ;  /* 0x0000000600217213 */ /* 0x000fe20000000000 */
[----:B------:R-:W-:Y:S02]  /*2940*/  IMAD.MOV R5, RZ, RZ, -R4 ;  /* 0x000000ffff057224 */ /* 0x000fe400078e0a04 */
[----:B------:R-:W-:Y:S02]  /*2950*/  @!P4 IMAD.IADD R23, R23, 0x1, -R10 ;  /* 0x000000011717c824 */ /* 0x000fe400078e0a0a */
[----:B------:R-:W-:Y:S01]  /*2960*/  @!P6 IMAD.MOV R26, RZ, RZ, -R26 ;  /* 0x000000ffff1ae224 */ /* 0x000fe200078e0a1a */
[----:B------:R-:W-:Y:S01]  /*2970*/  ISETP.GE.AND P6, PT, R17, RZ, PT ;  /* 0x000000ff1100720c */ /* 0x000fe20003fc6270 */
[----:B------:R-:W-:Y:S01]  /*2980*/  IMAD.MOV.U32 R17, RZ, RZ, R7 ;  /* 0x000000ffff117224 */ /* 0x000fe200078e0007 */
[C---:B------:R-:W-:Y:S01]  /*2990*/  ISETP.GT.U32.AND P4, PT, R10.reuse, R23, PT ;  /* 0x000000170a00720c */ /* 0x040fe20003f84070 */
[----:B------:R-:W-:Y:S01]  /*29a0*/  IMAD R25, R10, R5, R25 ;  /* 0x000000050a197224 */ /* 0x000fe200078e0219 */
[----:B------:R-:W-:Y:S01]  /*29b0*/  SHF.R.U32.HI R7, RZ, 0x6, R8 ;  /* 0x00000006ff077819 */ /* 0x000fe20000011608 */
[----:B------:R-:W-:-:S02]  /*29c0*/  VIADD R18, R3, 0x34 ;  /* 0x0000003403127836 */ /* 0x000fc40000000000 */
[----:B------:R-:W-:-:S03]  /*29d0*/  IMAD.HI.U32 R4, R11, R33, RZ ;  /* 0x000000210b047227 */ /* 0x000fc600078e00ff */
[----:B------:R-:W-:Y:S01]  /*29e0*/  IABS R43, R18 ;  /* 0x00000012002b7213 */ /* 0x000fe20000000000 */
[----:B------:R-:W-:Y:S01]  /*29f0*/  @!P0 IMAD.MOV R17, RZ, RZ, -R17 ;  /* 0x000000ffff118224 */ /* 0x000fe200078e0a11 */
[----:B------:R-:W-:Y:S01]  /*2a00*/  ISETP.GE.AND P0, PT, R6, RZ, PT ;  /* 0x000000ff0600720c */ /* 0x000fe20003f06270 */
[----:B------:R-:W-:Y:S01]  /*2a10*/  @!P2 IMAD.IADD R21, R21, 0x1, -R10 ;  /* 0x000000011515a824 */ /* 0x000fe200078e0a0a */
[----:B------:R-:W-:Y:S01]  /*2a20*/  ISETP.GT.U32.AND P2, PT, R10, R25, PT ;  /* 0x000000190a00720c */ /* 0x000fe20003f44070 */
[----:B------:R-:W-:Y:S01]  /*2a30*/  IMAD.MOV R6, RZ, RZ, -R4 ;  /* 0x000000ffff067224 */ /* 0x000fe200078e0a04 */
[----:B------:R-:W-:Y:S01]  /*2a40*/  ISETP.GE.AND P3, PT, R18, RZ, PT ;  /* 0x000000ff1200720c */ /* 0x000fe20003f66270 */
[----:B------:R-:W-:Y:S01]  /*2a50*/  VIADD R20, R3, 0x35 ;  /* 0x0000003503147836 */ /* 0x000fe20000000000 */
[----:B------:R-:W2:Y:S01]  /*2a60*/  LDC.64 R18, c[0x0][0x238] ;  /* 0x00008e00ff127b82 */ /* 0x000ea20000000a00 */
[----:B------:R-:W-:Y:S02]  /*2a70*/  IMAD R33, R10, R6, R33 ;  /* 0x000000060a217224 */ /* 0x000fe400078e0221 */
[----:B------:R-:W-:Y:S01]  /*2a80*/  IMAD.HI.U32 R4, R11, R43, RZ ;  /* 0x0000002b0b047227 */ /* 0x000fe200078e00ff */
[----:B------:R-:W-:-:S03]  /*2a90*/  IABS R53, R20 ;  /* 0x0000001400357213 */ /* 0x000fc60000000000 */
[----:B------:R-:W-:Y:S02]  /*2aa0*/  VIADD R22, R3, 0x36 ;  /* 0x0000003603167836 */ /* 0x000fe40000000000 */
[----:B------:R-:W-:Y:S01]  /*2ab0*/  @!P4 IMAD.IADD R23, R23, 0x1, -R10 ;  /* 0x000000011717c824 */ /* 0x000fe200078e0a0a */
[----:B------:R-:W-:Y:S01]  /*2ac0*/  ISETP.GT.U32.AND P4, PT, R10, R33, PT ;  /* 0x000000210a00720c */ /* 0x000fe20003f84070 */
[----:B------:R-:W-:Y:S01]  /*2ad0*/  IMAD.MOV R4, RZ, RZ, -R4 ;  /* 0x000000ffff047224 */ /* 0x000fe200078e0a04 */
[----:B------:R-:W-:Y:S01]  /*2ae0*/  IABS R81, R22 ;  /* 0x0000001600517213 */ /* 0x000fe20000000000 */
[----:B------:R-:W-:Y:S02]  /*2af0*/  @!P2 IMAD.IADD R25, R25, 0x1, -R10 ;  /* 0x000000011919a824 */ /* 0x000fe400078e0a0a */
[----:B------:R-:W-:-:S03]  /*2b00*/  IMAD.HI.U32 R5, R11, R53, RZ ;  /* 0x000000350b057227 */ /* 0x000fc600078e00ff */
[C---:B------:R-:W-:Y:S01]  /*2b10*/  ISETP.GT.U32.AND P2, PT, R10.reuse, R25, PT ;  /* 0x000000190a00720c */ /* 0x040fe20003f44070 */
[----:B------:R-:W-:Y:S02]  /*2b20*/  IMAD R43, R10, R4, R43 ;  /* 0x000000040a2b7224 */ /* 0x000fe400078e022b */
[----:B------:R-:W-:Y:S02]  /*2b30*/  IMAD.MOV R5, RZ, RZ, -R5 ;  /* 0x000000ffff057224 */ /* 0x000fe400078e0a05 */
[----:B------:R-:W-:Y:S02]  /*2b40*/  VIADD R24, R3, 0x37 ;  /* 0x0000003703187836 */ /* 0x000fe40000000000 */
[----:B------:R-:W-:-:S03]  /*2b50*/  IMAD.HI.U32 R4, R11, R81, RZ ;  /* 0x000000510b047227 */ /* 0x000fc600078e00ff */
[----:B------:R-:W-:Y:S01]  /*2b60*/  IABS R83, R24 ;  /* 0x0000001800537213 */ /* 0x000fe20000000000 */
[----:B------:R-:W-:Y:S01]  /*2b70*/  @!P6 IMAD.MOV R21, RZ, RZ, -R21 ;  /* 0x000000ffff15e224 */ /* 0x000fe200078e0a15 */
[C---:B------:R-:W-:Y:S01]  /*2b80*/  ISETP.GT.U32.AND P6, PT, R10.reuse, R43, PT ;  /* 0x0000002b0a00720c */ /* 0x040fe20003fc4070 */
[C---:B------:R-:W-:Y:S02]  /*2b90*/  IMAD R53, R10.reuse, R5, R53 ;  /* 0x000000050a357224 */ /* 0x040fe400078e0235 */
[----:B------:R-:W-:Y:S02]  /*2ba0*/  IMAD.MOV R4, RZ, RZ, -R4 ;  /* 0x000000ffff047224 */ /* 0x000fe400078e0a04 */
[----:B------:R-:W-:Y:S02]  /*2bb0*/  @!P4 IMAD.IADD R33, R33, 0x1, -R10 ;  /* 0x000000012121c824 */ /* 0x000fe400078e0a0a */
[C---:B------:R-:W-:Y:S02]  /*2bc0*/  IMAD R81, R10.reuse, R4, R81 ;  /* 0x000000040a517224 */ /* 0x040fe400078e0251 */
[----:B------:R-:W-:Y:S01]  /*2bd0*/  @!P1 IMAD.MOV R23, RZ, RZ, -R23 ;  /* 0x000000ffff179224 */ /* 0x000fe200078e0a17 */
[C---:B------:R-:W-:Y:S01]  /*2be0*/  ISETP.GT.U32.AND P1, PT, R10.reuse, R53, PT ;  /* 0x000000350a00720c */ /* 0x040fe20003f24070 */
[----:B------:R-:W-:Y:S01]  /*2bf0*/  VIADD R28, R3, 0x38 ;  /* 0x00000038031c7836 */ /* 0x000fe20000000000 */
[----:B------:R-:W-:Y:S01]  /*2c00*/  ISETP.GT.U32.AND P4, PT, R10, R33, PT ;  /* 0x000000210a00720c */ /* 0x000fe20003f84070 */
[----:B------:R-:W-:-:S03]  /*2c10*/  IMAD.HI.U32 R4, R11, R83, RZ ;  /* 0x000000530b047227 */ /* 0x000fc600078e00ff */
[----:B------:R-:W-:Y:S01]  /*2c20*/  IABS R85, R28 ;  /* 0x0000001c00557213 */ /* 0x000fe20000000000 */
[----:B------:R-:W-:Y:S01]  /*2c30*/  @!P2 IMAD.IADD R25, R25, 0x1, -R10 ;  /* 0x000000011919a824 */ /* 0x000fe200078e0a0a */
[C---:B------:R-:W-:Y:S01]  /*2c40*/  ISETP.GT.U32.AND P2, PT, R10.reuse, R81, PT ;  /* 0x000000510a00720c */ /* 0x040fe20003f44070 */
[----:B------:R-:W-:Y:S01]  /*2c50*/  IMAD.MOV R6, RZ, RZ, -R4 ;  /* 0x000000ffff067224 */ /* 0x000fe200078e0a04 */
[----:B------:R-:W-:Y:S01]  /*2c60*/  SGXT.U32 R4, R7, 0x1 ;  /* 0x000000010704781a */ /* 0x000fe20000000000 */
[----:B------:R-:W-:Y:S02]  /*2c70*/  @!P6 IMAD.IADD R43, R43, 0x1, -R10 ;  /* 0x000000012b2be824 */ /* 0x000fe400078e0a0a */
[----:B------:R-:W-:Y:S01]  /*2c80*/  IMAD R83, R10, R6, R83 ;  /* 0x000000060a537224 */ /* 0x000fe200078e0253 */
[----:B------:R-:W-:Y:S01]  /*2c90*/  LOP3.LUT R92, R4, 0x2, RZ, 0xfc, !PT ;  /* 0x00000002045c7812 */ /* 0x000fe200078efcff */
[----:B------:R-:W-:Y:S01]  /*2ca0*/  IMAD.HI.U32 R5, R11, R85, RZ ;  /* 0x000000550b057227 */ /* 0x000fe200078e00ff */
[----:B------:R-:W-:-:S03]  /*2cb0*/  ISETP.GT.U32.AND P6, PT, R10, R43, PT ;  /* 0x0000002b0a00720c */ /* 0x000fc60003fc4070 */
[--C-:B------:R-:W-:Y:S02]  /*2cc0*/  @!P1 IMAD.IADD R53, R53, 0x1, -R10.reuse ;  /* 0x0000000135359824 */ /* 0x100fe400078e0a0a */
[--C-:B------:R-:W-:Y:S01]  /*2cd0*/  @!P4 IMAD.IADD R33, R33, 0x1, -R10.reuse ;  /* 0x000000012121c824 */ /* 0x100fe200078e0a0a */
[C---:B------:R-:W-:Y:S01]  /*2ce0*/  ISETP.GT.U32.AND P4, PT, R10.reuse, R83, PT ;  /* 0x000000530a00720c */ /* 0x040fe20003f84070 */
[----:B------:R-:W-:Y:S01]  /*2cf0*/  IMAD.MOV R5, RZ, RZ, -R5 ;  /* 0x000000ffff057224 */ /* 0x000fe200078e0a05 */
[C---:B------:R-:W-:Y:S01]  /*2d00*/  ISETP.GT.U32.AND P1, PT, R10.reuse, R53, PT ;  /* 0x000000350a00720c */ /* 0x040fe20003f24070 */
[--C-:B------:R-:W-:Y:S02]  /*2d10*/  @!P2 IMAD.IADD R81, R81, 0x1, -R10.reuse ;  /* 0x000000015151a824 */ /* 0x100fe400078e0a0a */
[C---:B------:R-:W-:Y:S02]  /*2d20*/  IMAD R85, R10.reuse, R5, R85 ;  /* 0x000000050a557224 */ /* 0x040fe400078e0255 */
[----:B------:R-:W-:Y:S01]  /*2d30*/  VIADD R30, R3, 0x39 ;  /* 0x00000039031e7836 */ /* 0x000fe20000000000 */
[C---:B------:R-:W-:Y:S01]  /*2d40*/  ISETP.GT.U32.AND P2, PT, R10.reuse, R81, PT ;  /* 0x000000510a00720c */ /* 0x040fe20003f44070 */
[--C-:B------:R-:W-:Y:S01]  /*2d50*/  @!P6 IMAD.IADD R43, R43, 0x1, -R10.reuse ;  /* 0x000000012b2be824 */ /* 0x100fe200078e0a0a */
[----:B------:R-:W-:Y:S01]  /*2d60*/  ISETP.GT.U32.AND P6, PT, R10, R85, PT ;  /* 0x000000550a00720c */ /* 0x000fe20003fc4070 */
[----:B------:R-:W-:Y:S01]  /*2d70*/  VIADD R34, R3, 0x3a ;  /* 0x0000003a03227836 */ /* 0x000fe20000000000 */
[----:B------:R-:W-:Y:S01]  /*2d80*/  IABS R87, R30 ;  /* 0x0000001e00577213 */ /* 0x000fe20000000000 */
[----:B------:R-:W-:-:S02]  /*2d90*/  @!P4 IMAD.IADD R83, R83, 0x1, -R10 ;  /* 0x000000015353c824 */ /* 0x000fc400078e0a0a */
[--C-:B------:R-:W-:Y:S01]  /*2da0*/  @!P1 IMAD.IADD R53, R53, 0x1, -R10.reuse ;  /* 0x0000000135359824 */ /* 0x100fe200078e0a0a */
[----:B------:R-:W-:Y:S01]  /*2db0*/  ISETP.GE.AND P1, PT, R20, RZ, PT ;  /* 0x000000ff1400720c */ /* 0x000fe20003f26270 */
[----:B------:R-:W-:Y:S01]  /*2dc0*/  IMAD.HI.U32 R20, R11, R87, RZ ;  /* 0x000000570b147227 */ /* 0x000fe200078e00ff */
[----:B------:R-:W-:Y:S02]  /*2dd0*/  ISETP.GT.U32.AND P4, PT, R10, R83, PT ;  /* 0x000000530a00720c */ /* 0x000fe40003f84070 */
[----:B------:R-:W-:Y:S01]  /*2de0*/  IABS R89, R34 ;  /* 0x0000002200597213 */ /* 0x000fe20000000000 */
[--C-:B------:R-:W-:Y:S01]  /*2df0*/  @!P2 IMAD.IADD R81, R81, 0x1, -R10.reuse ;  /* 0x000000015151a824 */ /* 0x100fe200078e0a0a */
[----:B------:R-:W-:Y:S01]  /*2e00*/  ISETP.GE.AND P2, PT, R22, RZ, PT ;  /* 0x000000ff1600720c */ /* 0x000fe20003f46270 */
[----:B------:R-:W-:Y:S02]  /*2e10*/  @!P6 IMAD.IADD R85, R85, 0x1, -R10 ;  /* 0x000000015555e824 */ /* 0x000fe400078e0a0a */
[----:B------:R-:W-:-:S02]  /*2e20*/  IMAD.MOV R22, RZ, RZ, -R20 ;  /* 0x000000ffff167224 */ /* 0x000fc400078e0a14 */
[----:B------:R-:W-:Y:S01]  /*2e30*/  IMAD.HI.U32 R20, R11, R89, RZ ;  /* 0x000000590b147227 */ /* 0x000fe200078e00ff */
[----:B------:R-:W-:-:S03]  /*2e40*/  ISETP.GT.U32.AND P6, PT, R10, R85, PT ;  /* 0x000000550a00720c */ /* 0x000fc60003fc4070 */
[C---:B------:R-:W-:Y:S01]  /*2e50*/  IMAD R87, R10.reuse, R22, R87 ;  /* 0x000000160a577224 */ /* 0x040fe200078e0257 */
[----:B------:R-:W-:Y:S01]  /*2e60*/  IABS R22, R3 ;  /* 0x0000000300167213 */ /* 0x000fe20000000000 */
[----:B------:R-:W-:Y:S02]  /*2e70*/  @!P4 IMAD.IADD R83, R83, 0x1, -R10 ;  /* 0x000000015353c824 */ /* 0x000fe400078e0a0a */
[----:B------:R-:W-:Y:S01]  /*2e80*/  IMAD.MOV R20, RZ, RZ, -R20 ;  /* 0x000000ffff147224 */ /* 0x000fe200078e0a14 */
[C---:B------:R-:W-:Y:S01]  /*2e90*/  ISETP.GT.U32.AND P4, PT, R10.reuse, R87, PT ;  /* 0x000000570a00720c */ /* 0x040fe20003f84070 */
[----:B------:R-:W-:Y:S02]  /*2ea0*/  VIADD R42, R3, 0x3b ;  /* 0x0000003b032a7836 */ /* 0x000fe40000000000 */
[----:B------:R-:W-:Y:S02]  /*2eb0*/  IMAD R89, R10, R20, R89 ;  /* 0x000000140a597224 */ /* 0x000fe400078e0259 */
[----:B------:R-:W-:Y:S01]  /*2ec0*/  @!P6 IMAD.IADD R85, R85, 0x1, -R10 ;  /* 0x000000015555e824 */ /* 0x000fe200078e0a0a */
[----:B------:R-:W-:Y:S01]  /*2ed0*/  IABS R91, R42 ;  /* 0x0000002a005b7213 */ /* 0x000fe20000000000 */
[----:B------:R-:W-:Y:S01]  /*2ee0*/  IMAD R90, R14, 0x40, R13 ;  /* 0x000000400e5a7824 */ /* 0x000fe200078e020d */
[----:B------:R-:W-:Y:S01]  /*2ef0*/  ISETP.GT.U32.AND P6, PT, R10, R89, PT ;  /* 0x000000590a00720c */ /* 0x000fe20003fc4070 */
[----:B------:R-:W-:-:S02]  /*2f00*/  VIADD R78, R3, 0x3c ;  /* 0x0000003c034e7836 */ /* 0x000fc40000000000 */
[----:B------:R-:W-:Y:S01]  /*2f10*/  IMAD.HI.U32 R13, R11, R91, RZ ;  /* 0x0000005b0b0d7227 */ /* 0x000fe200078e00ff */
[----:B------:R-:W-:Y:S02]  /*2f20*/  IABS R32, R90 ;  /* 0x0000005a00207213 */ /* 0x000fe40000000000 */
[----:B------:R-:W-:Y:S01]  /*2f30*/  IABS R93, R78 ;  /* 0x0000004e005d7213 */ /* 0x000fe20000000000 */
[--C-:B------:R-:W-:Y:S02]  /*2f40*/  @!P4 IMAD.IADD R87, R87, 0x1, -R10.reuse ;  /* 0x000000015757c824 */ /* 0x100fe400078e0a0a */
[----:B------:R-:W-:Y:S02]  /*2f50*/  VIADD R82, R3, 0x3d ;  /* 0x0000003d03527836 */ /* 0x000fe40000000000 */
[----:B------:R-:W-:Y:S01]  /*2f60*/  IMAD.MOV R13, RZ, RZ, -R13 ;  /* 0x000000ffff0d7224 */ /* 0x000fe200078e0a0d */
[----:B------:R-:W-:Y:S01]  /*2f70*/  ISETP.GT.U32.AND P4, PT, R10, R87, PT ;  /* 0x000000570a00720c */ /* 0x000fe20003f84070 */
[----:B------:R-:W-:Y:S01]  /*2f80*/  @!P6 IMAD.IADD R89, R89, 0x1, -R10 ;  /* 0x000000015959e824 */ /* 0x000fe200078e0a0a */
[----:B------:R-:W-:Y:S01]  /*2f90*/  IABS R95, R82 ;  /* 0x00000052005f7213 */ /* 0x000fe20000000000 */
[----:B--2---:R-:W-:-:S02]  /*2fa0*/  IMAD R88, R4, R18, RZ ;  /* 0x0000001204587224 */ /* 0x004fc400078e02ff */
[C---:B------:R-:W-:Y:S01]  /*2fb0*/  IMAD R91, R10.reuse, R13, R91 ;  /* 0x0000000d0a5b7224 */ /* 0x040fe200078e025b */
[----:B------:R-:W-:Y:S01]  /*2fc0*/  ISETP.GT.U32.AND P6, PT, R10, R89, PT ;  /* 0x000000590a00720c */ /* 0x000fe20003fc4070 */
[----:B------:R-:W-:Y:S01]  /*2fd0*/  IMAD.HI.U32 R13, R11, R93, RZ ;  /* 0x0000005d0b0d7227 */ /* 0x000fe200078e00ff */
[----:B------:R-:W-:Y:S03]  /*2fe0*/  STL [R1+0xc], R88 ;  /* 0x00000c5801007387 */ /* 0x000fe60000100800 */
[----:B------:R-:W-:Y:S02]  /*2ff0*/  IMAD R5, R18, 0x2, R88 ;  /* 0x0000000212057824 */ /* 0x000fe400078e0258 */
[----:B------:R-:W-:Y:S01]  /*3000*/  @!P4 IMAD.IADD R87, R87, 0x1, -R10 ;  /* 0x000000015757c824 */ /* 0x000fe200078e0a0a */
[----:B------:R-:W-:Y:S01]  /*3010*/  ISETP.GT.U32.AND P4, PT, R10, R91, PT ;  /* 0x0000005b0a00720c */ /* 0x000fe20003f84070 */
[----:B------:R-:W-:-:S04]  /*3020*/  IMAD.HI.U32 R14, R11, R95, RZ ;  /* 0x0000005f0b0e7227 */ /* 0x000fc800078e00ff */
[----:B------:R-:W-:Y:S02]  /*3030*/  IMAD.MOV R13, RZ, RZ, -R13 ;  /* 0x000000ffff0d7224 */ /* 0x000fe400078e0a0d */
[----:B------:R-:W-:Y:S02]  /*3040*/  IMAD R6, R18, 0x2, R5 ;  /* 0x0000000212067824 */ /* 0x000fe400078e0205 */
[----:B------:R-:W-:Y:S02]  /*3050*/  IMAD.MOV R20, RZ, RZ, -R14 ;  /* 0x000000ffff147224 */ /* 0x000fe400078e0a0e */
[----:B------:R-:W-:Y:S02]  /*3060*/  IMAD R93, R10, R13, R93 ;  /* 0x0000000d0a5d7224 */ /* 0x000fe400078e025d */
[----:B------:R-:W-:Y:S02]  /*3070*/  IMAD R7, R18, 0x2, R6 ;  /* 0x0000000212077824 */ /* 0x000fe400078e0206 */
[----:B------:R-:W-:-:S02]  /*3080*/  IMAD.MOV.U32 R14, RZ, RZ, R22 ;  /* 0x000000ffff0e7224 */ /* 0x000fc400078e0016 */
[C---:B------:R-:W-:Y:S02]  /*3090*/  IMAD R95, R10.reuse, R20, R95 ;  /* 0x000000140a5f7224 */ /* 0x040fe400078e025f */
[----:B------:R-:W-:Y:S01]  /*30a0*/  @!P6 IMAD.IADD R89, R89, 0x1, -R10 ;  /* 0x000000015959e824 */ /* 0x000fe200078e0a0a */
[----:B------:R-:W-:Y:S01]  /*30b0*/  ISETP.GT.U32.AND P6, PT, R10, R93, PT ;  /* 0x0000005d0a00720c */ /* 0x000fe20003fc4070 */
[----:B------:R-:W-:Y:S02]  /*30c0*/  IMAD R104, R18, 0x2, R7 ;  /* 0x0000000212687824 */ /* 0x000fe400078e0207 */
[----:B------:R-:W-:-:S03]  /*30d0*/  IMAD.HI.U32 R13, R11, R14, RZ ;  /* 0x0000000e0b0d7227 */ /* 0x000fc600078e00ff */
[----:B------:R-:W-:Y:S01]  /*30e0*/  STL [R1+0x8], R104 ;  /* 0x0000086801007387 */ /* 0x000fe20000100800 */
[----:B------:R-:W-:Y:S01]  /*30f0*/  @!P4 IMAD.IADD R91, R91, 0x1, -R10 ;  /* 0x000000015b5bc824 */ /* 0x000fe200078e0a0a */
[----:B------:R-:W-:Y:S01]  /*3100*/  ISETP.GT.U32.AND P4, PT, R10, R95, PT ;  /* 0x0000005f0a00720c */ /* 0x000fe20003f84070 */
[C---:B------:R-:W-:Y:S01]  /*3110*/  IMAD R102, R18.reuse, 0x2, R104 ;  /* 0x0000000212667824 */ /* 0x040fe200078e0268 */
[----:B------:R2:W-:Y:S01]  /*3120*/  STL [R1+0x164], R90 ;  /* 0x0001645a01007387 */ /* 0x0005e20000100800 */
[----:B------:R-:W-:Y:S02]  /*3130*/  VIADD R84, R3, 0x3e ;  /* 0x0000003e03547836 */ /* 0x000fe40000000000 */
[----:B------:R-:W-:Y:S02]  /*3140*/  IMAD.MOV R13, RZ, RZ, -R13 ;  /* 0x000000ffff0d7224 */ /* 0x000fe400078e0a0d */
[----:B------:R-:W-:Y:S01]  /*3150*/  IMAD R100, R18, 0x2, R102 ;  /* 0x0000000212647824 */ /* 0x000fe200078e0266 */
[----:B------:R-:W-:Y:S01]  /*3160*/  IABS R20, R84 ;  /* 0x0000005400147213 */ /* 0x000fe20000000000 */
[----:B------:R-:W-:-:S02]  /*3170*/  IMAD R13, R10, R13, R14 ;  /* 0x0000000d0a0d7224 */ /* 0x000fc400078e020e */
[----:B------:R-:W-:Y:S02]  /*3180*/  IMAD.MOV.U32 R31, RZ, RZ, R25 ;  /* 0x000000ffff1f7224 */ /* 0x000fe400078e0019 */
[----:B------:R-:W-:Y:S02]  /*3190*/  IMAD R98, R18, 0x2, R100 ;  /* 0x0000000212627824 */ /* 0x000fe400078e0264 */
[----:B------:R-:W-:Y:S01]  /*31a0*/  @!P6 IMAD.IADD R93, R93, 0x1, -R10 ;  /* 0x000000015d5de824 */ /* 0x000fe200078e0a0a */
[C---:B------:R-:W-:Y:S01]  /*31b0*/  ISETP.GT.U32.AND P6, PT, R10.reuse, R91, PT ;  /* 0x0000005b0a00720c */ /* 0x040fe20003fc4070 */
[----:B------:R-:W-:Y:S01]  /*31c0*/  @!P5 IMAD.MOV R31, RZ, RZ, -R31 ;  /* 0x000000ffff1fd224 */ /* 0x000fe200078e0a1f */
[----:B------:R-:W-:Y:S01]  /*31d0*/  ISETP.GT.U32.AND P5, PT, R10, R13, PT ;  /* 0x0000000d0a00720c */ /* 0x000fe20003fa4070 */
[----:B------:R-:W-:Y:S02]  /*31e0*/  IMAD R96, R18, 0x2, R98 ;  /* 0x0000000212607824 */ /* 0x000fe400078e0262 */
[----:B------:R-:W-:-:S03]  /*31f0*/  IMAD.HI.U32 R11, R11, R20, RZ ;  /* 0x000000140b0b7227 */ /* 0x000fc600078e00ff */
[----:B------:R-:W-:Y:S01]  /*3200*/  STL [R1+0xa8], R96 ;  /* 0x0000a86001007387 */ /* 0x000fe20000100800 */
[----:B------:R-:W-:Y:S01]  /*3210*/  @!P4 IMAD.IADD R95, R95, 0x1, -R10 ;  /* 0x000000015f5fc824 */ /* 0x000fe200078e0a0a */
[----:B------:R-:W-:Y:S01]  /*3220*/  ISETP.GT.U32.AND P4, PT, R10, R93, PT ;  /* 0x0000005d0a00720c */ /* 0x000fe20003f84070 */
[----:B------:R-:W-:-:S04]  /*3230*/  IMAD.HI.U32 R12, R12, R32, RZ ;  /* 0x000000200c0c7227 */ /* 0x000fc800078e00ff */
[C---:B------:R-:W-:Y:S02]  /*3240*/  IMAD R94, R18.reuse, 0x2, R96 ;  /* 0x00000002125e7824 */ /* 0x040fe400078e0260 */
[----:B------:R-:W-:Y:S02]  /*3250*/  IMAD.MOV R11, RZ, RZ, -R11 ;  /* 0x000000ffff0b7224 */ /* 0x000fe400078e0a0b */
[----:B------:R-:W-:Y:S01]  /*3260*/  IMAD.MOV R12, RZ, RZ, -R12 ;  /* 0x000000ffff0c7224 */ /* 0x000fe200078e0a0c */
[----:B------:R-:W-:Y:S01]  /*3270*/  STL [R1+0xac], R94 ;  /* 0x0000ac5e01007387 */ /* 0x000fe20000100800 */
[----:B------:R-:W-:Y:S02]  /*3280*/  IMAD R86, R18, 0x2, R94 ;  /* 0x0000000212567824 */ /* 0x000fe400078e025e */
[----:B------:R-:W-:Y:S02]  /*3290*/  IMAD R11, R10, R11, R20 ;  /* 0x0000000b0a0b7224 */ /* 0x000fe400078e0214 */
[----:B------:R-:W-:Y:S01]  /*32a0*/  IMAD R32, R9, R12, R32 ;  /* 0x0000000c09207224 */ /* 0x000fe200078e0220 */
[----:B------:R-:W-:Y:S01]  /*32b0*/  STL [R1+0xb0], R86 ;  /* 0x0000b05601007387 */ /* 0x000fe20000100800 */
[----:B------:R-:W-:-:S02]  /*32c0*/  IMAD R242, R18, 0x2, R86 ;  /* 0x0000000212f27824 */ /* 0x000fc400078e0256 */
[--C-:B------:R-:W-:Y:S01]  /*32d0*/  @!P6 IMAD.IADD R91, R91, 0x1, -R10.reuse ;  /* 0x000000015b5be824 */ /* 0x100fe200078e0a0a */
[----:B------:R-:W-:Y:S01]  /*32e0*/  ISETP.GT.U32.AND P6, PT, R10, R11, PT ;  /* 0x0000000b0a00720c */ /* 0x000fe20003fc4070 */
[--C-:B------:R-:W-:Y:S01]  /*32f0*/  @!P5 IMAD.IADD R13, R13, 0x1, -R10.reuse ;  /* 0x000000010d0dd824 */ /* 0x100fe200078e0a0a */
[----:B------:R-:W-:Y:S01]  /*3300*/  STL [R1+0xb4], R242 ;  /* 0x0000b4f201007387 */ /* 0x000fe20000100800 */
[----:B------:R-:W-:Y:S01]  /*3310*/  @!P4 IMAD.IADD R93, R93, 0x1, -R10 ;  /* 0x000000015d5dc824 */ /* 0x000fe200078e0a0a */
[----:B------:R-:W-:Y:S01]  /*3320*/  ISETP.GT.U32.AND P4, PT, R9, R32, PT ;  /* 0x000000200900720c */ /* 0x000fe20003f84070 */
[----:B------:R-:W-:Y:S01]  /*3330*/  IMAD R97, R18, 0x2, R242 ;  /* 0x0000000212617824 */ /* 0x000fe200078e02f2 */
[C---:B------:R-:W-:Y:S01]  /*3340*/  ISETP.GT.U32.AND P5, PT, R10.reuse, R13, PT ;  /* 0x0000000d0a00720c */ /* 0x040fe20003fa4070 */
[----:B------:R-:W-:Y:S01]  /*3350*/  @!P0 IMAD.MOV R33, RZ, RZ, -R33 ;  /* 0x000000ffff218224 */ /* 0x000fe200078e0a21 */
[----:B------:R-:W-:Y:S01]  /*3360*/  ISETP.GT.U32.AND P0, PT, R10, R95, PT ;  /* 0x0000005f0a00720c */ /* 0x000fe20003f04070 */
[----:B------:R-:W-:Y:S01]  /*3370*/  IMAD R99, R18, 0x2, R97 ;  /* 0x0000000212637824 */ /* 0x000fe200078e0261 */
[----:B------:R3:W-:Y:S01]  /*3380*/  STL [R1+0x1d8], R139 ;  /* 0x0001d88b01007387 */ /* 0x0007e20000100800 */
[----:B------:R-:W-:Y:S01]  /*3390*/  @!P3 IMAD.MOV R43, RZ, RZ, -R43 ;  /* 0x000000ffff2bb224 */ /* 0x000fe200078e0a2b */
[----:B------:R-:W-:Y:S01]  /*33a0*/  ISETP.GE.AND P3, PT, R24, RZ, PT ;  /* 0x000000ff1800720c */ /* 0x000fe20003f66270 */
[----:B------:R-:W-:Y:S01]  /*33b0*/  IMAD R101, R18, 0x2, R99 ;  /* 0x0000000212657824 */ /* 0x000fe200078e0263 */
[----:B------:R-:W-:Y:S01]  /*33c0*/  STL [R1+0x1dc], R138 ;  /* 0x0001dc8a01007387 */ /* 0x000fe20000100800 */
[----:B------:R-:W-:-:S02]  /*33d0*/  @!P6 IMAD.IADD R11, R11, 0x1, -R10 ;  /* 0x000000010b0be824 */ /* 0x000fc400078e0a0a */
[----:B------:R-:W-:Y:S02]  /*33e0*/  IMAD R103, R18, 0x2, R101 ;  /* 0x0000000212677824 */ /* 0x000fe400078e0265 */
[----:B------:R-:W-:Y:S01]  /*33f0*/  @!P4 IMAD.IADD R32, R32, 0x1, -R9 ;  /* 0x000000012020c824 */ /* 0x000fe200078e0a09 */
[----:B------:R-:W-:Y:S01]  /*3400*/  ISETP.GT.U32.AND P6, PT, R10, R11, PT ;  /* 0x0000000b0a00720c */ /* 0x000fe20003fc4070 */
[----:B------:R-:W-:Y:S01]  /*3410*/  @!P1 IMAD.MOV R53, RZ, RZ, -R53 ;  /* 0x000000ffff359224 */ /* 0x000fe200078e0a35 */
[----:B------:R-:W-:Y:S01]  /*3420*/  ISETP.GE.AND P1, PT, R30, RZ, PT ;  /* 0x000000ff1e00720c */ /* 0x000fe20003f26270 */
[----:B------:R-:W-:Y:S01]  /*3430*/  @!P5 IMAD.IADD R13, R13, 0x1, -R10 ;  /* 0x000000010d0dd824 */ /* 0x000fe200078e0a0a */
[----:B------:R-:W-:Y:S01]  /*3440*/  ISETP.GE.AND P5, PT, R3, RZ, PT ;  /* 0x000000ff0300720c */ /* 0x000fe20003fa6270 */
[----:B------:R-:W-:Y:S01]  /*3450*/  IMAD R105, R18, 0x2, R103 ;  /* 0x0000000212697824 */ /* 0x000fe200078e0267 */
[----:B------:R-:W-:Y:S01]  /*3460*/  ISETP.GE.AND P4, PT, R42, RZ, PT ;  /* 0x000000ff2a00720c */ /* 0x000fe20003f86270 */
[----:B------:R-:W-:Y:S01]  /*3470*/  @!P2 IMAD.MOV R81, RZ, RZ, -R81 ;  /* 0x000000ffff51a224 */ /* 0x000fe200078e0a51 */
[----:B------:R-:W-:Y:S01]  /*3480*/  ISETP.GT.U32.AND P2, PT, R9, R32, PT ;  /* 0x000000200900720c */ /* 0x000fe20003f44070 */
[----:B------:R-:W-:-:S02]  /*3490*/  IMAD R107, R18, 0x2, R105 ;  /* 0x00000002126b7824 */ /* 0x000fc400078e0269 */
[--C-:B------:R-:W-:Y:S01]  /*34a0*/  @!P0 IMAD.IADD R95, R95, 0x1, -R10.reuse ;  /* 0x000000015f5f8824 */ /* 0x100fe200078e0a0a */
[----:B------:R-:W-:Y:S01]  /*34b0*/  ISETP.GE.AND P0, PT, R28, RZ, PT ;  /* 0x000000ff1c00720c */ /* 0x000fe20003f06270 */
[----:B------:R-:W-:Y:S02]  /*34c0*/  IMAD R109, R18, 0x2, R107 ;  /* 0x00000002126d7824 */ /* 0x000fe400078e026b */
[----:B-1----:R-:W-:Y:S02]  /*34d0*/  VIADD R20, R240, 0x7f ;  /* 0x0000007ff0147836 */ /* 0x002fe40000000000 */
[----:B------:R-:W-:Y:S01]  /*34e0*/  @!P3 IMAD.MOV R83, RZ, RZ, -R83 ;  /* 0x000000ffff53b224 */ /* 0x000fe200078e0a53 */
[----:B------:R-:W-:Y:S01]  /*34f0*/  ISETP.GE.AND P3, PT, R34, RZ, PT ;  /* 0x000000ff2200720c */ /* 0x000fe20003f66270 */
[----:B------:R-:W-:Y:S01]  /*3500*/  @!P6 IMAD.IADD R11, R11, 0x1, -R10 ;  /* 0x000000010b0be824 */ /* 0x000fe200078e0a0a */
[----:B------:R-:W-:Y:S01]  /*3510*/  ISETP.GE.AND P6, PT, R78, RZ, PT ;  /* 0x000000ff4e00720c */ /* 0x000fe20003fc6270 */
[----:B------:R-:W-:Y:S01]  /*3520*/  IMAD R125, R18, 0x2, R109 ;  /* 0x00000002127d7824 */ /* 0x000fe200078e026d */
[----:B------:R-:W-:Y:S01]  /*3530*/  LOP3.LUT R10, RZ, R139, RZ, 0x33, !PT ;  /* 0x0000008bff0a7212 */ /* 0x000fe200078e33ff */
[----:B------:R-:W-:Y:S01]  /*3540*/  @!P5 IMAD.MOV R13, RZ, RZ, -R13 ;  /* 0x000000ffff0dd224 */ /* 0x000fe200078e0a0d */
[----:B------:R-:W-:Y:S01]  /*3550*/  ISETP.GE.AND P5, PT, R82, RZ, PT ;  /* 0x000000ff5200720c */ /* 0x000fe20003fa6270 */
[----:B------:R-:W-:Y:S01]  /*3560*/  @!P1 IMAD.MOV R87, RZ, RZ, -R87 ;  /* 0x000000ffff579224 */ /* 0x000fe200078e0a57 */
[----:B------:R-:W-:Y:S01]  /*3570*/  ISETP.GE.AND P1, PT, R84, RZ, PT ;  /* 0x000000ff5400720c */ /* 0x000fe20003f26270 */
[----:B------:R-:W-:Y:S01]  /*3580*/  @!P2 IMAD.IADD R32, R32, 0x1, -R9 ;  /* 0x000000012020a824 */ /* 0x000fe200078e0a09 */
[----:B------:R-:W-:Y:S01]  /*3590*/  ISETP.GT.AND P2, PT, R20, 0x7f, PT ;  /* 0x0000007f1400780c */ /* 0x000fe20003f44270 */
[----:B------:R-:W-:-:S02]  /*35a0*/  IMAD R127, R18, 0x2, R125 ;  /* 0x00000002127f7824 */ /* 0x000fc400078e027d */
[----:B------:R-:W-:Y:S01]  /*35b0*/  @!P0 IMAD.MOV R85, RZ, RZ, -R85 ;  /* 0x000000ffff558224 */ /* 0x000fe200078e0a55 */
[-C--:B------:R-:W-:Y:S01]  /*35c0*/  ISETP.GE.AND P0, PT, R4, R240.reuse, PT ;  /* 0x000000f00400720c */ /* 0x080fe20003f06270 */
[----:B------:R-:W-:Y:S01]  /*35d0*/  IMAD R129, R18, 0x2, R127 ;  /* 0x0000000212817824 */ /* 0x000fe200078e027f */
[----:B------:R-:W-:Y:S01]  /*35e0*/  SEL R9, RZ, 0x4, !P2 ;  /* 0x00000004ff097807 */ /* 0x000fe20005000000 */
[----:B------:R-:W-:Y:S01]  /*35f0*/  @!P3 IMAD.MOV R89, RZ, RZ, -R89 ;  /* 0x000000ffff59b224 */ /* 0x000fe200078e0a59 */
[----:B------:R-:W-:Y:S01]  /*3600*/  ISETP.GE.AND P2, PT, R92, R240, PT ;  /* 0x000000f05c00720c */ /* 0x000fe20003f46270 */
[----:B------:R-:W-:Y:S01]  /*3610*/  IMAD R131, R18, 0x2, R129 ;  /* 0x0000000212837824 */ /* 0x000fe200078e0281 */
[----:B------:R-:W-:Y:S01]  /*3620*/  SEL R82, R9, RZ, !P0 ;  /* 0x000000ff09527207 */ /* 0x000fe20004000000 */
[----:B------:R-:W-:Y:S01]  /*3630*/  @!P4 IMAD.MOV R91, RZ, RZ, -R91 ;  /* 0x000000ffff5bc224 */ /* 0x000fe200078e0a5b */
[----:B------:R-:W-:Y:S01]  /*3640*/  ISETP.NE.AND P0, PT, R139, RZ, PT ;  /* 0x000000ff8b00720c */ /* 0x000fe20003f05270 */
[----:B------:R-:W-:Y:S01]  /*3650*/  @!P6 IMAD.MOV R93, RZ, RZ, -R93 ;  /* 0x000000ffff5de224 */ /* 0x000fe200078e0a5d */
[----:B------:R-:W-:Y:S01]  /*3660*/  SEL R84, R9, RZ, !P2 ;  /* 0x000000ff09547207 */ /* 0x000fe20005000000 */
[----:B------:R-:W-:Y:S01]  /*3670*/  @!P5 IMAD.MOV R95, RZ, RZ, -R95 ;  /* 0x000000ffff5fd224 */ /* 0x000fe200078e0a5f */
[C---:B------:R-:W-:Y:S01]  /*3680*/  SEL R14, R10.reuse, R15, !P0 ;  /* 0x0000000f0a0e7207 */ /* 0x040fe20004000000 */
[----:B------:R-:W-:Y:S01]  /*3690*/  @!P1 IMAD.MOV R11, RZ, RZ, -R11 ;  /* 0x000000ffff0b9224 */ /* 0x000fe200078e0a0b */
[----:B------:R-:W-:Y:S01]  /*36a0*/  SEL R25, R10, R23, !P0 ;  /* 0x000000170a197207 */ /* 0x000fe20004000000 */
[----:B------:R-:W-:Y:S01]  /*36b0*/  IMAD R133, R18, 0x2, R131 ;  /* 0x0000000212857824 */ /* 0x000fe200078e0283 */
[----:B------:R-:W-:-:S02]  /*36c0*/  SEL R78, R10, R13, !P0 ;  /* 0x0000000d0a4e7207 */ /* 0x000fc40004000000 */
[----:B------:R-:W-:Y:S01]  /*36d0*/  SEL R15, R10, R16, !P0 ;  /* 0x000000100a0f7207 */ /* 0x000fe20004000000 */
[----:B------:R-:W-:Y:S01]  /*36e0*/  IMAD R135, R18, 0x2, R133 ;  /* 0x0000000212877824 */ /* 0x000fe200078e0285 */
[C---:B------:R-:W-:Y:S02]  /*36f0*/  SEL R34, R10.reuse, R17, !P0 ;  /* 0x000000110a227207 */ /* 0x040fe40004000000 */
[----:B------:R-:W-:Y:S01]  /*3700*/  SEL R24, R10, R21, !P0 ;  /* 0x000000150a187207 */ /* 0x000fe20004000000 */
[----:B------:R-:W-:Y:S01]  /*3710*/  IMAD R137, R18, 0x2, R135 ;  /* 0x0000000212897824 */ /* 0x000fe200078e0287 */
[C---:B------:R-:W-:Y:S02]  /*3720*/  SEL R28, R10.reuse, R31, !P0 ;  /* 0x0000001f0a1c7207 */ /* 0x040fe40004000000 */
[C---:B------:R-:W-:Y:S02]  /*3730*/  SEL R23, R10.reuse, R33, !P0 ;  /* 0x000000210a177207 */ /* 0x040fe40004000000 */
[----:B------:R-:W-:-:S02]  /*3740*/  SEL R22, R10, R43, !P0 ;  /* 0x0000002b0a167207 */ /* 0x000fc40004000000 */
[C---:B------:R-:W-:Y:S02]  /*3750*/  SEL R79, R10.reuse, R79, !P0 ;  /* 0x0000004f0a4f7207 */ /* 0x040fe40004000000 */
[C---:B------:R-:W-:Y:S02]  /*3760*/  SEL R80, R10.reuse, R80, !P0 ;  /* 0x000000500a507207 */ /* 0x040fe40004000000 */
[C---:B------:R-:W-:Y:S02]  /*3770*/  SEL R75, R10.reuse, R75, !P0 ;  /* 0x0000004b0a4b7207 */ /* 0x040fe40004000000 */
        /* <DEDUP_REMOVED lines=50> */
[----:B------:R-:W-:Y:S01]  /*3aa0*/  SEL R43, R10, R11, !P0 ;  /* 0x0000000b0a2b7207 */ /* 0x000fe20004000000 */
[----:B------:R-:W-:Y:S01]  /*3ab0*/  IMAD R11, R18, 0x2, R137 ;  /* 0x00000002120b7824 */ /* 0x000fe200078e0289 */
[----:B------:R-:W-:-:S02]  /*3ac0*/  SEL R54, R10, R54, !P0 ;  /* 0x000000360a367207 */ /* 0x000fc40004000000 */
[----:B------:R-:W-:Y:S01]  /*3ad0*/  ISETP.GE.AND P2, PT, R90, RZ, PT ;  /* 0x000000ff5a00720c */ /* 0x000fe20003f46270 */
[----:B------:R-:W-:Y:S01]  /*3ae0*/  IMAD R53, R18, 0x2, R11 ;  /* 0x0000000212357824 */ /* 0x000fe200078e020b */
[----:B------:R-:W-:Y:S02]  /*3af0*/  ISETP.NE.AND P0, PT, R138, RZ, PT ;  /* 0x000000ff8a00720c */ /* 0x000fe40003f05270 */
[----:B------:R-:W-:Y:S01]  /*3b00*/  LOP3.LUT R83, R4, 0x20, RZ, 0xfc, !PT ;  /* 0x0000002004537812 */ /* 0x000fe200078efcff */
[----:B------:R-:W-:Y:S01]  /*3b10*/  IMAD R81, R18, 0x2, R53 ;  /* 0x0000000212517824 */ /* 0x000fe200078e0235 */
[----:B------:R-:W-:Y:S02]  /*3b20*/  ISETP.NE.U32.AND P1, PT, R82, RZ, PT ;  /* 0x000000ff5200720c */ /* 0x000fe40003f25070 */
[----:B------:R-:W-:Y:S01]  /*3b30*/  ISETP.GE.AND P3, PT, R83, UR4, PT ;  /* 0x0000000453007c0c */ /* 0x000fe2000bf66270 */
[----:B------:R-:W-:Y:S01]  /*3b40*/  IMAD R83, R18, 0x2, R81 ;  /* 0x0000000212537824 */ /* 0x000fe200078e0251 */
[C---:B------:R-:W-:Y:S01]  /*3b50*/  LOP3.LUT R82, R4.reuse, 0x22, RZ, 0xfc, !PT ;  /* 0x0000002204527812 */ /* 0x040fe200078efcff */
[----:B------:R-:W1:Y:S01]  /*3b60*/  S2UR UR4, SR_CgaCtaId ;  /* 0x00000000000479c3 */ /* 0x000e620000008800 */
[----:B------:R-:W-:Y:S01]  /*3b70*/  LOP3.LUT R10, R4, 0x40, RZ, 0xfc, !PT ;  /* 0x00000040040a7812 */ /* 0x000fe200078efcff */
[----:B------:R-:W-:Y:S01]  /*3b80*/  @!P2 IMAD.MOV R32, RZ, RZ, -R32 ;  /* 0x000000ffff20a224 */ /* 0x000fe200078e0a20 */
[----:B------:R-:W-:Y:S01]  /*3b90*/  ISETP.GE.AND P4, PT, R82, UR5, PT ;  /* 0x0000000552007c0c */ /* 0x000fe2000bf86270 */
[----:B------:R-:W-:Y:S01]  /*3ba0*/  IMAD R85, R18, 0x2, R83 ;  /* 0x0000000212557824 */ /* 0x000fe200078e0253 */
[----:B------:R-:W-:Y:S01]  /*3bb0*/  @!P0 LOP3.LUT R32, RZ, R138, RZ, 0x33, !PT ;  /* 0x0000008aff208212 */ /* 0x000fe200078e33ff */
[----:B------:R-:W-:Y:S01]  /*3bc0*/  ULDC UR5, c[0x0][0x240] ;  /* 0x0000900000057ab9 */ /* 0x000fe20000000800 */
[----:B------:R-:W-:Y:S01]  /*3bd0*/  ISETP.GE.AND P5, PT, R10, UR6, PT ;  /* 0x000000060a007c0c */ /* 0x000fe2000bfa6270 */
[----:B------:R-:W-:Y:S01]  /*3be0*/  IMAD R87, R18, 0x2, R85 ;  /* 0x0000000212577824 */ /* 0x000fe200078e0255 */
[C---:B------:R-:W-:Y:S01]  /*3bf0*/  SEL R10, R9.reuse, RZ, !P3 ;  /* 0x000000ff090a7207 */ /* 0x040fe20005800000 */
[----:B--2---:R-:W-:Y:S01]  /*3c00*/  IMAD R90, R32, R241, RZ ;  /* 0x000000f1205a7224 */ /* 0x004fe200078e02ff */
[----:B------:R-:W-:Y:S01]  /*3c10*/  ISETP.NE.U32.AND P6, PT, R84, RZ, PT ;  /* 0x000000ff5400720c */ /* 0x000fe20003fc5070 */
[----:B------:R-:W-:Y:S01]  /*3c20*/  IMAD R89, R18, 0x2, R87 ;  /* 0x0000000212597824 */ /* 0x000fe200078e0257 */
[C---:B------:R-:W-:Y:S01]  /*3c30*/  SEL R82, R9.reuse, RZ, !P4 ;  /* 0x000000ff09527207 */ /* 0x040fe20006000000 */
[----:B------:R-:W-:Y:S01]  /*3c40*/  IMAD.SHL.U32 R92, R90, 0x4, RZ ;  /* 0x000000045a5c7824 */ /* 0x000fe200078e00ff */
[----:B------:R-:W-:Y:S01]  /*3c50*/  SEL R84, R9, RZ, !P5 ;  /* 0x000000ff09547207 */ /* 0x000fe20006800000 */
[----:B------:R-:W-:Y:S01]  /*3c60*/  IMAD R91, R18, 0x2, R89 ;  /* 0x00000002125b7824 */ /* 0x000fe200078e0259 */
[----:B------:R-:W-:Y:S01]  /*3c70*/  ISETP.NE.U32.AND P4, PT, R10, RZ, PT ;  /* 0x000000ff0a00720c */ /* 0x000fe20003f85070 */
[----:B------:R-:W-:Y:S01]  /*3c80*/  STL [R1+0x1c0], R90 ;  /* 0x0001c05a01007387 */ /* 0x000fe20000100800 */
[----:B------:R-:W-:Y:S01]  /*3c90*/  IADD3 R238, P0, R92, UR22, RZ ;  /* 0x000000165cee7c10 */ /* 0x000fe2000ff1e0ff */
[----:B------:R-:W-:Y:S01]  /*3ca0*/  IMAD R93, R18, 0x2, R91 ;  /* 0x00000002125d7824 */ /* 0x000fe200078e025b */
[----:B---3--:R-:W-:Y:S01]  /*3cb0*/  LOP3.LUT R139, R8, 0x7f, RZ, 0xc0, !PT ;  /* 0x0000007f088b7812 */ /* 0x008fe200078ec0ff */
[----:B------:R2:W-:Y:S01]  /*3cc0*/  STL [R1+0x1c4], R92 ;  /* 0x0001c45c01007387 */ /* 0x0005e20000100800 */
[----:B------:R-:W-:Y:S01]  /*3cd0*/  LEA.HI.X.SX32 R10, R90, UR23, 0x2, P0 ;  /* 0x000000175a0a7c11 */ /* 0x000fe200080f16ff */
[C---:B------:R-:W-:Y:S01]  /*3ce0*/  IMAD R95, R18.reuse, 0x2, R93 ;  /* 0x00000002125f7824 */ /* 0x040fe200078e025d */
[-C--:B------:R-:W-:Y:S01]  /*3cf0*/  LEA R110, P5, R97, R238.reuse, 0x2 ;  /* 0x000000ee616e7211 */ /* 0x080fe200078a10ff */
[----:B------:R3:W-:Y:S01]  /*3d00*/  STL [R1+0x1e0], R19 ;  /* 0x0001e01301007387 */ /* 0x0007e20000100800 */
[----:B------:R-:W-:Y:S01]  /*3d10*/  LEA R112, P0, R99, R238, 0x2 ;  /* 0x000000ee63707211 */ /* 0x000fe200078010ff */
[----:B------:R-:W-:Y:S01]  /*3d20*/  IMAD R161, R18, 0x2, R95 ;  /* 0x0000000212a17824 */ /* 0x000fe200078e025f */
[----:B------:R-:W-:Y:S01]  /*3d30*/  LEA.HI.X.SX32 R111, R97, R10, 0x2, P5 ;  /* 0x0000000a616f7211 */ /* 0x000fe200028f16ff */
[----:B------:R-:W-:Y:S01]  /*3d40*/  IMAD R80, R80, UR5, RZ ;  /* 0x0000000550507c24 */ /* 0x000fe2000f8e02ff */
[----:B------:R-:W-:Y:S01]  /*3d50*/  LEA R114, P5, R101, R238, 0x2 ;  /* 0x000000ee65727211 */ /* 0x000fe200078a10ff */
[----:B------:R-:W-:Y:S01]  /*3d60*/  IMAD R163, R18, 0x2, R161 ;  /* 0x0000000212a37824 */ /* 0x000fe200078e02a1 */
[----:B------:R-:W-:Y:S01]  /*3d70*/  LEA.HI.X.SX32 R113, R99, R10, 0x2, P0 ;  /* 0x0000000a63717211 */ /* 0x000fe200000f16ff */
[----:B--2---:R-:W-:Y:S01]  /*3d80*/  IMAD R92, R78, UR5, RZ ;  /* 0x000000054e5c7c24 */ /* 0x004fe2000f8e02ff */
[----:B------:R-:W-:Y:S01]  /*3d90*/  LEA R116, P0, R103, R238, 0x2 ;  /* 0x000000ee67747211 */ /* 0x000fe200078010ff */
[C---:B------:R-:W-:Y:S01]  /*3da0*/  IMAD R97, R18.reuse, 0x2, R163 ;  /* 0x0000000212617824 */ /* 0x040fe200078e02a3 */
[----:B------:R-:W-:Y:S01]  /*3db0*/  LEA.HI.X.SX32 R115, R101, R10, 0x2, P5 ;  /* 0x0000000a65737211 */ /* 0x000fe200028f16ff */
[----:B------:R-:W-:Y:S01]  /*3dc0*/  IMAD R90, R75, UR5, RZ ;  /* 0x000000054b5a7c24 */ /* 0x000fe2000f8e02ff */
[----:B------:R-:W-:Y:S01]  /*3dd0*/  LEA R118, P5, R105, R238, 0x2 ;  /* 0x000000ee69767211 */ /* 0x000fe200078a10ff */
[C---:B------:R-:W-:Y:S01]  /*3de0*/  IMAD R99, R18.reuse, 0x2, R97 ;  /* 0x0000000212637824 */ /* 0x040fe200078e0261 */
[----:B------:R-:W-:Y:S01]  /*3df0*/  LEA.HI.X.SX32 R117, R103, R10, 0x2, P0 ;  /* 0x0000000a67757211 */ /* 0x000fe200000f16ff */
[----:B------:R-:W-:Y:S01]  /*3e00*/  IMAD R73, R73, UR5, RZ ;  /* 0x0000000549497c24 */ /* 0x000fe2000f8e02ff */
[----:B------:R-:W-:Y:S01]  /*3e10*/  LEA R120, P0, R107, R238, 0x2 ;  /* 0x000000ee6b787211 */ /* 0x000fe200078010ff */
[----:B------:R-:W-:Y:S01]  /*3e20*/  IMAD R101, R18, 0x2, R99 ;  /* 0x0000000212657824 */ /* 0x000fe200078e0263 */
[----:B------:R-:W-:Y:S01]  /*3e30*/  LEA.HI.X.SX32 R119, R105, R10, 0x2, P5 ;  /* 0x0000000a69777211 */ /* 0x000fe200028f16ff */
[----:B------:R-:W-:Y:S01]  /*3e40*/  IMAD R78, R64, UR5, RZ ;  /* 0x00000005404e7c24 */ /* 0x000fe2000f8e02ff */
        /* <DEDUP_REMOVED lines=13> */
[----:B------:R-:W-:Y:S01]  /*3f20*/  IMAD R109, R18, 0x2, R107 ;  /* 0x00000002126d7824 */ /* 0x000fe200078e026b */
[----:B------:R-:W-:Y:S01]  /*3f30*/  LEA.HI.X.SX32 R127, R127, R10, 0x2, P5 ;  /* 0x0000000a7f7f7211 */ /* 0x000fe200028f16ff */
[----:B------:R-:W-:Y:S01]  /*3f40*/  IMAD R21, R21, UR5, RZ ;  /* 0x0000000515157c24 */ /* 0x000fe2000f8e02ff */
[----:B------:R-:W-:Y:S01]  /*3f50*/  LEA R130, P5, R131, R238, 0x2 ;  /* 0x000000ee83827211 */ /* 0x000fe200078a10ff */
[----:B------:R-:W-:Y:S01]  /*3f60*/  ULDC UR6, c[0x0][0x230] ;  /* 0x00008c0000067ab9 */ /* 0x000fe20000000800 */
[----:B------:R-:W-:-:S02]  /*3f70*/  LEA.HI.X.SX32 R129, R129, R10, 0x2, P0 ;  /* 0x0000000a81817211 */ /* 0x000fc400000f16ff */
[----:B------:R-:W-:Y:S02]  /*3f80*/  LEA R132, P0, R133, R238, 0x2 ;  /* 0x000000ee85847211 */ /* 0x000fe400078010ff */
[----:B------:R-:W-:Y:S02]  /*3f90*/  LEA.HI.X.SX32 R131, R131, R10, 0x2, P5 ;  /* 0x0000000a83837211 */ /* 0x000fe400028f16ff */
[----:B------:R-:W-:Y:S02]  /*3fa0*/  LEA R134, P5, R135, R238, 0x2 ;  /* 0x000000ee87867211 */ /* 0x000fe400078a10ff */
[----:B------:R-:W-:Y:S02]  /*3fb0*/  LEA.HI.X.SX32 R133, R133, R10, 0x2, P0 ;  /* 0x0000000a85857211 */ /* 0x000fe400000f16ff */
[----:B------:R-:W-:Y:S02]  /*3fc0*/  LEA R136, P0, R137, R238, 0x2 ;  /* 0x000000ee89887211 */ /* 0x000fe400078010ff */
[----:B------:R-:W-:-:S02]  /*3fd0*/  LEA.HI.X.SX32 R135, R135, R10, 0x2, P5 ;  /* 0x0000000a87877211 */ /* 0x000fc400028f16ff */
[----:B------:R-:W-:Y:S02]  /*3fe0*/  LEA R140, P5, R11, R238, 0x2 ;  /* 0x000000ee0b8c7211 */ /* 0x000fe400078a10ff */
[----:B------:R-:W-:Y:S02]  /*3ff0*/  LEA.HI.X.SX32 R137, R137, R10, 0x2, P0 ;  /* 0x0000000a89897211 */ /* 0x000fe400000f16ff */
[----:B------:R-:W-:Y:S02]  /*4000*/  LEA R142, P0, R53, R238, 0x2 ;  /* 0x000000ee358e7211 */ /* 0x000fe400078010ff */
[----:B------:R-:W-:Y:S01]  /*4010*/  LEA.HI.X.SX32 R141, R11, R10, 0x2, P5 ;  /* 0x0000000a0b8d7211 */ /* 0x000fe200028f16ff */
[C---:B------:R-:W-:Y:S01]  /*4020*/  IMAD R11, R18.reuse, 0x2, R109 ;  /* 0x00000002120b7824 */ /* 0x040fe200078e026d */
[----:B------:R-:W-:Y:S02]  /*4030*/  LEA R144, P5, R81, R238, 0x2 ;  /* 0x000000ee51907211 */ /* 0x000fe400078a10ff */
[----:B------:R-:W-:Y:S01]  /*4040*/  LEA.HI.X.SX32 R143, R53, R10, 0x2, P0 ;  /* 0x0000000a358f7211 */ /* 0x000fe200000f16ff */
[----:B------:R-:W-:Y:S01]  /*4050*/  IMAD R53, R18, 0x2, R11 ;  /* 0x0000000212357824 */ /* 0x000fe200078e020b */
[----:B------:R-:W-:-:S02]  /*4060*/  LEA R146, P0, R83, R238, 0x2 ;  /* 0x000000ee53927211 */ /* 0x000fc400078010ff */
[----:B------:R-:W-:Y:S01]  /*4070*/  LEA.HI.X.SX32 R145, R81, R10, 0x2, P5 ;  /* 0x0000000a51917211 */ /* 0x000fe200028f16ff */
[C---:B------:R-:W-:Y:S01]  /*4080*/  IMAD R81, R18.reuse, 0x2, R53 ;  /* 0x0000000212517824 */ /* 0x040fe200078e0235 */
        /* <DEDUP_REMOVED lines=20> */
[----:B------:R-:W-:Y:S01]  /*41d0*/  IMAD R95, R18, 0x2, R93 ;  /* 0x00000002125f7824 */ /* 0x000fe200078e025d */
[----:B------:R-:W-:Y:S02]  /*41e0*/  LEA R162, P0, R163, R238, 0x2 ;  /* 0x000000eea3a27211 */ /* 0x000fe400078010ff */
[----:B------:R-:W-:Y:S02]  /*41f0*/  LEA.HI.X.SX32 R161, R161, R10, 0x2, P5 ;  /* 0x0000000aa1a17211 */ /* 0x000fe400028f16ff */
[----:B------:R-:W-:-:S02]  /*4200*/  LEA R164, P5, R97, R238, 0x2 ;  /* 0x000000ee61a47211 */ /* 0x000fc400078a10ff */
[----:B------:R-:W-:Y:S02]  /*4210*/  LEA.HI.X.SX32 R163, R163, R10, 0x2, P0 ;  /* 0x0000000aa3a37211 */ /* 0x000fe400000f16ff */
[----:B------:R-:W-:Y:S02]  /*4220*/  LEA R166, P0, R99, R238, 0x2 ;  /* 0x000000ee63a67211 */ /* 0x000fe400078010ff */
[----:B------:R-:W-:Y:S01]  /*4230*/  LEA.HI.X.SX32 R165, R97, R10, 0x2, P5 ;  /* 0x0000000a61a57211 */ /* 0x000fe200028f16ff */
[----:B------:R-:W-:Y:S01]  /*4240*/  IMAD.SHL.U32 R97, R102, 0x4, RZ ;  /* 0x0000000466617824 */ /* 0x000fe200078e00ff */
[----:B------:R-:W-:Y:S02]  /*4250*/  LEA R168, P5, R101, R238, 0x2 ;  /* 0x000000ee65a87211 */ /* 0x000fe400078a10ff */
[----:B------:R-:W-:Y:S02]  /*4260*/  LEA.HI.X.SX32 R167, R99, R10, 0x2, P0 ;  /* 0x0000000a63a77211 */ /* 0x000fe400000f16ff */
[----:B------:R-:W-:-:S02]  /*4270*/  LEA R170, P0, R103, R238, 0x2 ;  /* 0x000000ee67aa7211 */ /* 0x000fc400078010ff */
[----:B------:R-:W-:Y:S02]  /*4280*/  LEA.HI.X.SX32 R169, R101, R10, 0x2, P5 ;  /* 0x0000000a65a97211 */ /* 0x000fe400028f16ff */
[----:B------:R-:W-:Y:S02]  /*4290*/  LEA R172, P5, R105, R238, 0x2 ;  /* 0x000000ee69ac7211 */ /* 0x000fe400078a10ff */
[----:B------:R-:W-:Y:S02]  /*42a0*/  LEA.HI.X.SX32 R171, R103, R10, 0x2, P0 ;  /* 0x0000000a67ab7211 */ /* 0x000fe400000f16ff */
[----:B------:R-:W-:Y:S02]  /*42b0*/  LEA R174, P0, R107, R238, 0x2 ;  /* 0x000000ee6bae7211 */ /* 0x000fe400078010ff */
[----:B------:R-:W-:Y:S02]  /*42c0*/  LEA.HI.X.SX32 R173, R105, R10, 0x2, P5 ;  /* 0x0000000a69ad7211 */ /* 0x000fe400028f16ff */
[----:B------:R-:W-:-:S02]  /*42d0*/  LEA R176, P5, R109, R238, 0x2 ;  /* 0x000000ee6db07211 */ /* 0x000fc400078a10ff */
[----:B------:R-:W-:Y:S02]  /*42e0*/  LEA.HI.X.SX32 R175, R107, R10, 0x2, P0 ;  /* 0x0000000a6baf7211 */ /* 0x000fe400000f16ff */
[----:B------:R-:W-:Y:S02]  /*42f0*/  LEA R178, P0, R11, R238, 0x2 ;  /* 0x000000ee0bb27211 */ /* 0x000fe400078010ff */
[----:B------:R-:W-:Y:S02]  /*4300*/  LEA.HI.X.SX32 R177, R109, R10, 0x2, P5 ;  /* 0x0000000a6db17211 */ /* 0x000fe400028f16ff */
        /* <DEDUP_REMOVED lines=14> */
[----:B------:R-:W-:Y:S01]  /*43f0*/  IMAD R85, R18, 0x2, R83 ;  /* 0x0000000212557824 */ /* 0x000fe200078e0253 */
[----:B------:R-:W-:Y:S02]  /*4400*/  LEA R190, P0, R89, R238, 0x2 ;  /* 0x000000ee59be7211 */ /* 0x000fe400078010ff */
[----:B------:R-:W-:Y:S01]  /*4410*/  LEA.HI.X.SX32 R189, R87, R10, 0x2, P5 ;  /* 0x0000000a57bd7211 */ /* 0x000fe200028f16ff */
[----:B------:R-:W-:Y:S01]  /*4420*/  IMAD.SHL.U32 R87, R96, 0x4, RZ ;  /* 0x0000000460577824 */ /* 0x000fe200078e00ff */
[----:B------:R-:W-:Y:S02]  /*4430*/  LEA R192, P5, R91, R238, 0x2 ;  /* 0x000000ee5bc07211 */ /* 0x000fe400078a10ff */
[----:B------:R-:W-:Y:S01]  /*4440*/  LEA.HI.X.SX32 R191, R89, R10, 0x2, P0 ;  /* 0x0000000a59bf7211 */ /* 0x000fe200000f16ff */
[----:B------:R-:W-:Y:S01]  /*4450*/  IMAD R89, R77, UR5, RZ ;  /* 0x000000054d597c24 */ /* 0x000fe2000f8e02ff */
[----:B------:R-:W-:Y:S01]  /*4460*/  LEA R194, P0, R93, R238, 0x2 ;  /* 0x000000ee5dc27211 */ /* 0x000fe200078010ff */
[----:B------:R-:W-:Y:S01]  /*4470*/  IMAD R77, R65, UR5, RZ ;  /* 0x00000005414d7c24 */ /* 0x000fe2000f8e02ff */
[----:B------:R-:W-:Y:S01]  /*4480*/  LEA.HI.X.SX32 R193, R91, R10, 0x2, P5 ;  /* 0x0000000a5bc17211 */ /* 0x000fe200028f16ff */
[----:B------:R-:W-:Y:S01]  /*4490*/  IMAD R91, R79, UR5, RZ ;  /* 0x000000054f5b7c24 */ /* 0x000fe2000f8e02ff */
[----:B------:R-:W-:Y:S01]  /*44a0*/  LEA R196, P5, R95, R238, 0x2 ;  /* 0x000000ee5fc47211 */ /* 0x000fe200078a10ff */
[----:B------:R-:W-:Y:S01]  /*44b0*/  IMAD R79, R63, UR5, RZ ;  /* 0x000000053f4f7c24 */ /* 0x000fe2000f8e02ff */
[----:B------:R-:W-:Y:S01]  /*44c0*/  LEA.HI.X.SX32 R195, R93, R10, 0x2, P0 ;  /* 0x0000000a5dc37211 */ /* 0x000fe200000f16ff */
[----:B------:R-:W-:Y:S01]  /*44d0*/  IMAD.SHL.U32 R93, R98, 0x4, RZ ;  /* 0x00000004625d7824 */ /* 0x000fe200078e00ff */
[----:B------:R-:W-:Y:S01]  /*44e0*/  LEA R198, P0, R11, R238, 0x2 ;  /* 0x000000ee0bc67211 */ /* 0x000fe200078010ff */
[----:B------:R-:W-:Y:S01]  /*44f0*/  IMAD R63, R61, UR5, RZ ;  /* 0x000000053d3f7c24 */ /* 0x000fe2000f8e02ff */
[----:B------:R-:W-:Y:S01]  /*4500*/  LEA.HI.X.SX32 R197, R95, R10, 0x2, P5 ;  /* 0x0000000a5fc57211 */ /* 0x000fe200028f16ff */
[----:B------:R-:W-:Y:S01]  /*4510*/  IMAD.SHL.U32 R95, R100, 0x4, RZ ;  /* 0x00000004645f7824 */ /* 0x000fe200078e00ff */
[----:B------:R-:W-:Y:S01]  /*4520*/  LEA R200, P5, R53, R238, 0x2 ;  /* 0x000000ee35c87211 */ /* 0x000fe200078a10ff */
[----:B------:R-:W-:Y:S01]  /*4530*/  IMAD R65, R52, UR5, RZ ;  /* 0x0000000534417c24 */ /* 0x000fe2000f8e02ff */
[----:B------:R-:W-:Y:S01]  /*4540*/  LEA.HI.X.SX32 R199, R11, R10, 0x2, P0 ;  /* 0x0000000a0bc77211 */ /* 0x000fe200000f16ff */
[----:B------:R-:W-:Y:S01]  /*4550*/  IMAD R11, R18, 0x2, R85 ;  /* 0x00000002120b7824 */ /* 0x000fe200078e0255 */
[----:B------:R-:W-:Y:S01]  /*4560*/  ISETP.NE.U32.AND P3, PT, R82, RZ, PT ;  /* 0x000000ff5200720c */ /* 0x000fe20003f65070 */
[----:B------:R-:W-:Y:S01]  /*4570*/  IMAD R82, R139, R19, RZ ;  /* 0x000000138b527224 */ /* 0x000fe200078e02ff */
[----:B------:R-:W-:Y:S01]  /*4580*/  LEA R202, P0, R81, R238, 0x2 ;  /* 0x000000ee51ca7211 */ /* 0x000fe200078010ff */
[----:B---3--:R-:W-:Y:S01]  /*4590*/  IMAD.SHL.U32 R19, R86, 0x4, RZ ;  /* 0x0000000456137824 */ /* 0x008fe200078e00ff */
[----:B------:R-:W-:Y:S01]  /*45a0*/  LEA.HI.X.SX32 R201, R53, R10, 0x2, P5 ;  /* 0x0000000a35c97211 */ /* 0x000fe200028f16ff */
[----:B------:R-:W-:Y:S01]  /*45b0*/  IMAD.SHL.U32 R8, R82, 0x4, RZ ;  /* 0x0000000452087824 */ /* 0x000fe200078e00ff */
[----:B------:R-:W-:Y:S01]  /*45c0*/  LEA R204, P5, R83, R238, 0x2 ;  /* 0x000000ee53cc7211 */ /* 0x000fe200078a10ff */
[----:B------:R2:W-:Y:S01]  /*45d0*/  STL [R1+0xb8], R82 ;  /* 0x0000b85201007387 */ /* 0x0005e20000100800 */
[----:B------:R-:W-:Y:S01]  /*45e0*/  LEA.HI.X.SX32 R203, R81, R10, 0x2, P0 ;  /* 0x0000000a51cb7211 */ /* 0x000fe200000f16ff */
[C---:B------:R-:W-:Y:S01]  /*45f0*/  IMAD R81, R18.reuse, 0x2, R11 ;  /* 0x0000000212517824 */ /* 0x040fe200078e020b */
[----:B------:R-:W-:Y:S01]  /*4600*/  LEA R206, P0, R85, R238, 0x2 ;  /* 0x000000ee55ce7211 */ /* 0x000fe200078010ff */
[----:B------:R3:W-:Y:S01]  /*4610*/  STL [R1+0x1e4], R8 ;  /* 0x0001e40801007387 */ /* 0x0007e20000100800 */
[----:B------:R-:W-:Y:S01]  /*4620*/  LEA.HI.X.SX32 R205, R83, R10, 0x2, P5 ;  /* 0x0000000a53cd7211 */ /* 0x000fe200028f16ff */
[----:B------:R-:W-:Y:S01]  /*4630*/  IMAD R53, R18, 0x2, R81 ;  /* 0x0000000212357824 */ /* 0x000fe200078e0251 */
[----:B------:R-:W-:Y:S01]  /*4640*/  LEA R208, P5, R11, R238, 0x2 ;  /* 0x000000ee0bd07211 */ /* 0x000fe200078a10ff */
[----:B------:R-:W-:Y:S01]  /*4650*/  STL [R1+0x40], R97 ;  /* 0x0000406101007387 */ /* 0x000fe20000100800 */
[-C--:B------:R-:W-:Y:S01]  /*4660*/  LEA.HI.X.SX32 R207, R85, R10.reuse, 0x2, P0 ;  /* 0x0000000a55cf7211 */ /* 0x080fe200000f16ff */
[----:B------:R-:W-:Y:S01]  /*4670*/  IMAD R85, R74, UR5, RZ ;  /* 0x000000054a557c24 */ /* 0x000fe2000f8e02ff */
[----:B------:R-:W-:Y:S01]  /*4680*/  IADD3 R32, P0, R8, UR20, RZ ;  /* 0x0000001408207c10 */ /* 0x000fe2000ff1e0ff */
[----:B------:R-:W-:Y:S01]  /*4690*/  STL [R1+0x3c], R95 ;  /* 0x00003c5f01007387 */ /* 0x000fe20000100800 */
[----:B------:R-:W-:Y:S01]  /*46a0*/  LEA.HI.X.SX32 R209, R11, R10, 0x2, P5 ;  /* 0x0000000a0bd17211 */ /* 0x000fe200028f16ff */
[----:B------:R-:W-:Y:S01]  /*46b0*/  IMAD R83, R70, UR5, RZ ;  /* 0x0000000546537c24 */ /* 0x000fe2000f8e02ff */
[----:B------:R-:W-:Y:S01]  /*46c0*/  LEA.HI.X.SX32 R11, R82, UR21, 0x2, P0 ;  /* 0x00000015520b7c11 */ /* 0x000fe200080f16ff */
[----:B--2---:R-:W-:Y:S01]  /*46d0*/  IMAD.SHL.U32 R82, R94, 0x4, RZ ;  /* 0x000000045e527824 */ /* 0x004fe200078e00ff */
[-C--:B------:R-:W-:Y:S01]  /*46e0*/  LEA R212, P0, R53, R238.reuse, 0x2 ;  /* 0x000000ee35d47211 */ /* 0x080fe200078010ff */
[----:B------:R-:W-:Y:S01]  /*46f0*/  STL [R1+0x38], R93 ;  /* 0x0000385d01007387 */ /* 0x000fe20000100800 */
[----:B------:R-:W-:Y:S01]  /*4700*/  LEA R210, P5, R81, R238, 0x2 ;  /* 0x000000ee51d27211 */ /* 0x000fe200078a10ff */
[----:B------:R-:W-:Y:S01]  /*4710*/  IMAD R70, R68, UR5, RZ ;  /* 0x0000000544467c24 */ /* 0x000fe2000f8e02ff */
[----:B------:R-:W-:Y:S01]  /*4720*/  LEA.HI.X.SX32 R213, R53, R10, 0x2, P0 ;  /* 0x0000000a35d57211 */ /* 0x000fe200000f16ff */
[----:B------:R-:W-:Y:S01]  /*4730*/  STL [R1+0x34], R87 ;  /* 0x0000345701007387 */ /* 0x000fe20000100800 */
[C---:B------:R-:W-:Y:S01]  /*4740*/  LEA R214, P0, R88.reuse, R238, 0x2 ;  /* 0x000000ee58d67211 */ /* 0x040fe200078010ff */
[----:B------:R-:W-:Y:S01]  /*4750*/  IMAD R74, R57, UR5, RZ ;  /* 0x00000005394a7c24 */ /* 0x000fe2000f8e02ff */
[-C--:B------:R-:W-:Y:S01]  /*4760*/  LEA.HI.X.SX32 R211, R81, R10.reuse, 0x2, P5 ;  /* 0x0000000a51d37211 */ /* 0x080fe200028f16ff */
[----:B------:R-:W-:Y:S01]  /*4770*/  STL [R1+0x30], R82 ;  /* 0x0000305201007387 */ /* 0x000fe20000100800 */
[----:B------:R-:W-:Y:S01]  /*4780*/  LEA.HI.X.SX32 R215, R88, R10, 0x2, P0 ;  /* 0x0000000a58d77211 */ /* 0x000fe200000f16ff */
[----:B------:R-:W-:Y:S01]  /*4790*/  IMAD R81, R76, UR5, RZ ;  /* 0x000000054c517c24 */ /* 0x000fe2000f8e02ff */
[----:B------:R-:W-:Y:S01]  /*47a0*/  LEA R216, P0, R5, R238, 0x2 ;  /* 0x000000ee05d87211 */ /* 0x000fe200078010ff */
[----:B------:R-:W-:Y:S01]  /*47b0*/  STL [R1+0x2c], R19 ;  /* 0x00002c1301007387 */ /* 0x000fe20000100800 */
[----:B------:R-:W-:Y:S01]  /*47c0*/  IMAD R88, R72, UR5, RZ ;  /* 0x0000000548587c24 */ /* 0x000fe2000f8e02ff */
[----:B------:R-:W-:Y:S01]  /*47d0*/  ISETP.NE.U32.AND P2, PT, R84, RZ, PT ;  /* 0x000000ff5400720c */ /* 0x000fe20003f45070 */
[----:B------:R-:W-:Y:S01]  /*47e0*/  IMAD R84, R69, UR5, RZ ;  /* 0x0000000545547c24 */ /* 0x000fe2000f8e02ff */
[----:B------:R-:W-:Y:S01]  /*47f0*/  LEA.HI.X.SX32 R217, R5, R10, 0x2, P0 ;  /* 0x0000000a05d97211 */ /* 0x000fe200000f16ff */
[----:B------:R-:W-:Y:S01]  /*4800*/  STL [R1+0x1bc], R92 ;  /* 0x0001bc5c01007387 */ /* 0x000fe20000100800 */
[----:B------:R-:W-:Y:S01]  /*4810*/  LEA R218, P0, R6, R238, 0x2 ;  /* 0x000000ee06da7211 */ /* 0x000fe200078010ff */
[----:B------:R-:W-:Y:S01]  /*4820*/  IMAD R76, R60, UR5, RZ ;  /* 0x000000053c4c7c24 */ /* 0x000fe2000f8e02ff */
[----:B---3--:R-:W-:Y:S01]  /*4830*/  LOP3.LUT R8, R4, 0x42, RZ, 0xfc, !PT ;  /* 0x0000004204087812 */ /* 0x008fe200078efcff */
[----:B------:R2:W-:Y:S01]  /*4840*/  STL [R1+0x1e8], R5 ;  /* 0x0001e80501007387 */ /* 0x0005e20000100800 */
[----:B------:R-:W-:Y:S01]  /*4850*/  LEA.HI.X.SX32 R219, R6, R10, 0x2, P0 ;  /* 0x0000000a06db7211 */ /* 0x000fe200000f16ff */
[----:B------:R-:W-:Y:S01]  /*4860*/  IMAD R8, R71, UR5, RZ ;  /* 0x0000000547087c24 */ /* 0x000fe2000f8e02ff */
[C---:B------:R-:W-:Y:S01]  /*4870*/  LEA R220, P0, R7.reuse, R238, 0x2 ;  /* 0x000000ee07dc7211 */ /* 0x040fe200078010ff */
[----:B------:R-:W-:Y:S01]  /*4880*/  STL [R1+0x1b8], R91 ;  /* 0x0001b85b01007387 */ /* 0x000fe20000100800 */
[----:B------:R-:W-:Y:S01]  /*4890*/  IMAD R72, R58, UR5, RZ ;  /* 0x000000053a487c24 */ /* 0x000fe2000f8e02ff */
[----:B------:R-:W-:Y:S01]  /*48a0*/  LOP3.LUT R138, R4, 0x76, RZ, 0xfc, !PT ;  /* 0x00000076048a7812 */ /* 0x000fe200078efcff */
[----:B------:R-:W-:Y:S01]  /*48b0*/  IMAD R69, R56, UR5, RZ ;  /* 0x0000000538457c24 */ /* 0x000fe2000f8e02ff */
[----:B------:R-:W-:Y:S01]  /*48c0*/  LEA.HI.X.SX32 R221, R7, R10, 0x2, P0 ;  /* 0x0000000a07dd7211 */ /* 0x000fe200000f16ff */
[----:B------:R-:W-:Y:S01]  /*48d0*/  STL [R1+0x1b4], R80 ;  /* 0x0001b45001007387 */ /* 0x000fe20000100800 */
[----:B------:R-:W-:Y:S01]  /*48e0*/  LEA R222, P0, R104, R238, 0x2 ;  /* 0x000000ee68de7211 */ /* 0x000fe200078010ff */
[----:B--2---:R-:W-:Y:S01]  /*48f0*/  IMAD R5, R62, UR5, RZ ;  /* 0x000000053e057c24 */ /* 0x004fe2000f8e02ff */
[----:B------:R-:W-:Y:S01]  /*4900*/  LEA R56, P5, R92, R32, 0x2 ;  /* 0x000000205c387211 */ /* 0x000fe200078a10ff */
[----:B------:R-:W-:Y:S01]  /*4910*/  STL [R1+0x1b0], R90 ;  /* 0x0001b05a01007387 */ /* 0x000fe20000100800 */
[----:B------:R-:W-:Y:S01]  /*4920*/  LEA.HI.X.SX32 R223, R104, R10, 0x2, P0 ;  /* 0x0000000a68df7211 */ /* 0x000fe200000f16ff */
[----:B------:R-:W-:Y:S01]  /*4930*/  IMAD R68, R55, UR5, RZ ;  /* 0x0000000537447c24 */ /* 0x000fe2000f8e02ff */
[----:B------:R-:W-:Y:S01]  /*4940*/  IADD3 R224, P0, R97, R238, RZ ;  /* 0x000000ee61e07210 */ /* 0x000fe20007f1e0ff */
[----:B------:R-:W-:Y:S01]  /*4950*/  STL [R1+0x1ac], R81 ;  /* 0x0001ac5101007387 */ /* 0x000fe20000100800 */
[----:B------:R-:W-:Y:S01]  /*4960*/  IMAD R53, R18, 0x2, R53 ;  /* 0x0000000212357824 */ /* 0x000fe200078e0235 */
[----:B------:R-:W-:Y:S01]  /*4970*/  LEA.HI.X.SX32 R57, R92, R11, 0x2, P5 ;  /* 0x0000000b5c397211 */ /* 0x000fe200028f16ff */
[----:B------:R-:W-:Y:S01]  /*4980*/  IMAD R61, R47, UR5, RZ ;  /* 0x000000052f3d7c24 */ /* 0x000fe2000f8e02ff */
[----:B------:R-:W-:Y:S01]  /*4990*/  LEA.HI.X.SX32 R225, R102, R10, 0x2, P0 ;  /* 0x0000000a66e17211 */ /* 0x000fe200000f16ff */
[----:B------:R-:W-:Y:S01]  /*49a0*/  STL [R1+0x1a8], R89 ;  /* 0x0001a85901007387 */ /* 0x000fe20000100800 */
[----:B------:R-:W-:Y:S01]  /*49b0*/  IADD3 R226, P0, R95, R238, RZ ;  /* 0x000000ee5fe27210 */ /* 0x000fe20007f1e0ff */
[----:B------:R-:W-:-:S02]  /*49c0*/  IMAD R60, R45, UR5, RZ ;  /* 0x000000052d3c7c24 */ /* 0x000fc4000f8e02ff */
[----:B------:R-:W-:Y:S01]  /*49d0*/  STL [R1+0x1a4], R88 ;  /* 0x0001a45801007387 */ /* 0x000fe20000100800 */
[----:B------:R-:W-:Y:S01]  /*49e0*/  LEA.HI.X.SX32 R227, R100, R10, 0x2, P0 ;  /* 0x0000000a64e37211 */ /* 0x000fe200000f16ff */
[----:B------:R-:W-:Y:S01]  /*49f0*/  IMAD R58, R41, UR5, RZ ;  /* 0x00000005293a7c24 */ /* 0x000fe2000f8e02ff */
[----:B------:R-:W-:Y:S01]  /*4a00*/  IADD3 R228, P0, R93, R238, RZ ;  /* 0x000000ee5de47210 */ /* 0x000fe20007f1e0ff */
[----:B------:R2:W-:Y:S01]  /*4a10*/  STL.64 [R1+0x1c8], R6 ;  /* 0x0001c80601007387 */ /* 0x0005e20000100a00 */
[----:B------:R-:W-:Y:S02]  /*4a20*/  IMAD R71, R37, UR5, RZ ;  /* 0x0000000525477c24 */ /* 0x000fe4000f8e02ff */
[----:B------:R-:W-:Y:S01]  /*4a30*/  LEA.HI.X.SX32 R229, R98, R10, 0x2, P0 ;  /* 0x0000000a62e57211 */ /* 0x000fe200000f16ff */
[----:B------:R-:W-:Y:S01]  /*4a40*/  STL [R1+0x1a0], R73 ;  /* 0x0001a04901007387 */ /* 0x000fe20000100800 */
[----:B------:R-:W-:-:S03]  /*4a50*/  IADD3 R230, P0, R87, R238, RZ ;  /* 0x000000ee57e67210 */ /* 0x000fc60007f1e0ff */
[----:B------:R-:W-:Y:S01]  /*4a60*/  STL [R1+0x19c], R85 ;  /* 0x00019c5501007387 */ /* 0x000fe20000100800 */
[----:B------:R-:W-:Y:S02]  /*4a70*/  LEA.HI.X.SX32 R231, R96, R10, 0x2, P0 ;  /* 0x0000000a60e77211 */ /* 0x000fe400000f16ff */
[----:B------:R-:W-:Y:S01]  /*4a80*/  IADD3 R232, P0, R82, R238, RZ ;  /* 0x000000ee52e87210 */ /* 0x000fe20007f1e0ff */
[----:B--2---:R-:W-:Y:S01]  /*4a90*/  IMAD R7, R66, UR5, RZ ;  /* 0x0000000542077c24 */ /* 0x004fe2000f8e02ff */
[----:B------:R-:W-:Y:S01]  /*4aa0*/  STL [R1+0x198], R84 ;  /* 0x0001985401007387 */ /* 0x000fe20000100800 */
[----:B------:R-:W-:Y:S01]  /*4ab0*/  IMAD R6, R67, UR5, RZ ;  /* 0x0000000543067c24 */ /* 0x000fe2000f8e02ff */
[----:B------:R-:W-:Y:S01]  /*4ac0*/  LEA.HI.X.SX32 R233, R94, R10, 0x2, P0 ;  /* 0x0000000a5ee97211 */ /* 0x000fe200000f16ff */
[----:B------:R-:W-:Y:S01]  /*4ad0*/  IMAD R82, R50, UR5, RZ ;  /* 0x0000000532527c24 */ /* 0x000fe2000f8e02ff */
[----:B------:R-:W-:Y:S01]  /*4ae0*/  STL [R1+0x194], R83 ;  /* 0x0001945301007387 */ /* 0x000fe20000100800 */
[----:B------:R-:W-:Y:S01]  /*4af0*/  IADD3 R234, P0, R19, R238, RZ ;  /* 0x000000ee13ea7210 */ /* 0x000fe20007f1e0ff */
[----:B------:R-:W-:-:S02]  /*4b00*/  IMAD R67, R49, UR5, RZ ;  /* 0x0000000531437c24 */ /* 0x000fc4000f8e02ff */
[----:B------:R-:W-:Y:S01]  /*4b10*/  STL [R1+0x190], R8 ;  /* 0x0001900801007387 */ /* 0x000fe20000100800 */
[----:B------:R-:W-:Y:S01]  /*4b20*/  IMAD R66, R48, UR5, RZ ;  /* 0x0000000530427c24 */ /* 0x000fe2000f8e02ff */
[----:B------:R-:W-:Y:S01]  /*4b30*/  LEA.HI.X.SX32 R235, R86, R10, 0x2, P0 ;  /* 0x0000000a56eb7211 */ /* 0x000fe200000f16ff */
[----:B------:R-:W-:Y:S01]  /*4b40*/  IMAD R19, R46, UR5, RZ ;  /* 0x000000052e137c24 */ /* 0x000fe2000f8e02ff */
[----:B------:R-:W-:Y:S01]  /*4b50*/  STL [R1+0x18c], R7 ;  /* 0x00018c0701007387 */ /* 0x000fe20000100800 */
[----:B------:R-:W-:-:S03]  /*4b60*/  LEA R236, P0, R53, R238, 0x2 ;  /* 0x000000ee35ec7211 */ /* 0x000fc600078010ff */
[----:B------:R-:W-:Y:S01]  /*4b70*/  STL [R1+0x188], R6 ;  /* 0x0001880601007387 */ /* 0x000fe20000100800 */
[----:B------:R-:W-:Y:S02]  /*4b80*/  LEA.HI.X.SX32 R237, R53, R10, 0x2, P0 ;  /* 0x0000000a35ed7211 */ /* 0x000fe400000f16ff */
[CC--:B------:R-:W-:Y:S01]  /*4b90*/  LEA R86, P0, R91.reuse, R32.reuse, 0x2 ;  /* 0x000000205b567211 */ /* 0x0c0fe200078010ff */
[----:B------:R-:W-:Y:S03]  /*4ba0*/  STL [R1+0x184], R70 ;  /* 0x0001844601007387 */ /* 0x000fe60000100800 */
[----:B------:R-:W-:Y:S01]  /*4bb0*/  LEA.HI.X.SX32 R87, R91, R11, 0x2, P0 ;  /* 0x0000000b5b577211 */ /* 0x000fe200000f16ff */
[----:B------:R-:W-:Y:S04]  /*4bc0*/  STL [R1+0x180], R79 ;  /* 0x0001804f01007387 */ /* 0x000fe80000100800 */
        /* <DEDUP_REMOVED lines=17> */
[----:B------:R2:W-:Y:S04]  /*4ce0*/  STL.64 [R1+0xa0], R56 ;  /* 0x0000a03801007387 */ /* 0x0005e80000100a00 */
[----:B------:R-:W-:Y:S04]  /*4cf0*/  STL [R1+0x134], R60 ;  /* 0x0001343c01007387 */ /* 0x000fe80000100800 */
[----:B------:R3:W-:Y:S01]  /*4d00*/  STL.64 [R1+0x98], R86 ;  /* 0x0000985601007387 */ /* 0x0007e20000100a00 */
[----:B--2---:R-:W-:-:S03]  /*4d10*/  LEA R56, P5, R80, R32, 0x2 ;  /* 0x0000002050387211 */ /* 0x004fc600078a10ff */
[----:B------:R-:W-:Y:S01]  /*4d20*/  STL [R1+0x130], R59 ;  /* 0x0001303b01007387 */ /* 0x000fe20000100800 */
[----:B------:R-:W-:Y:S01]  /*4d30*/  LEA.HI.X.SX32 R57, R80, R11, 0x2, P5 ;  /* 0x0000000b50397211 */ /* 0x000fe200028f16ff */
[----:B------:R-:W-:Y:S01]  /*4d40*/  IMAD R80, R39, UR5, RZ ;  /* 0x0000000527507c24 */ /* 0x000fe2000f8e02ff */
[----:B---3--:R-:W-:-:S03]  /*4d50*/  LEA R86, P0, R90, R32, 0x2 ;  /* 0x000000205a567211 */ /* 0x008fc600078010ff */
[----:B------:R2:W-:Y:S01]  /*4d60*/  STL.64 [R1+0x90], R56 ;  /* 0x0000903801007387 */ /* 0x0005e20000100a00 */
[----:B------:R-:W-:-:S05]  /*4d70*/  LEA.HI.X.SX32 R87, R90, R11, 0x2, P0 ;  /* 0x0000000b5a577211 */ /* 0x000fca00000f16ff */
        /* <DEDUP_REMOVED lines=11> */
[----:B------:R-:W-:Y:S02]  /*4e30*/  LEA.HI.X.SX32 R57, R88, R11, 0x2, P5 ;  /* 0x0000000b58397211 */ /* 0x000fe400028f16ff */
[----:B---3--:R-:W-:-:S03]  /*4e40*/  LEA R86, P0, R73, R32, 0x2 ;  /* 0x0000002049567211 */ /* 0x008fc600078010ff */
[----:B------:R2:W-:Y:S01]  /*4e50*/  STL.64 [R1+0x70], R56 ;  /* 0x0000703801007387 */ /* 0x0005e20000100a00 */
[----:B------:R-:W-:-:S03]  /*4e60*/  LEA.HI.X.SX32 R87, R73, R11, 0x2, P0 ;  /* 0x0000000b49577211 */ /* 0x000fc600000f16ff */
[----:B------:R-:W-:Y:S01]  /*4e70*/  STL [R1+0x124], R80 ;  /* 0x0001245001007387 */ /* 0x000fe20000100800 */
[----:B------:R-:W-:Y:S01]  /*4e80*/  IMAD R73, R38, UR5, RZ ;  /* 0x0000000526497c24 */ /* 0x000fe2000f8e02ff */
[CC--:B------:R-:W-:Y:S02]  /*4e90*/  LEA R244, P0, R84.reuse, R32.reuse, 0x2 ;  /* 0x0000002054f47211 */ /* 0x0c0fe400078010ff */
[----:B------:R-:W-:Y:S02]  /*4ea0*/  STL.64 [R1+0x68], R86 ;  /* 0x0000685601007387 */ /* 0x000fe40000100a00 */
[----:B------:R-:W-:Y:S02]  /*4eb0*/  LEA.HI.X.SX32 R245, R84, R11, 0x2, P0 ;  /* 0x0000000b54f57211 */ /* 0x000fe400000f16ff */
[-C--:B--2---:R-:W-:Y:S02]  /*4ec0*/  LEA R56, P5, R85, R32.reuse, 0x2 ;  /* 0x0000002055387211 */ /* 0x084fe400078a10ff */
[----:B------:R-:W-:-:S02]  /*4ed0*/  LEA R246, P0, R8, R32, 0x2 ;  /* 0x0000002008f67211 */ /* 0x000fc400078010ff */
[-C--:B------:R-:W-:Y:S02]  /*4ee0*/  LEA.HI.X.SX32 R57, R85, R11.reuse, 0x2, P5 ;  /* 0x0000000b55397211 */ /* 0x080fe400028f16ff */
[-C--:B------:R-:W-:Y:S01]  /*4ef0*/  LEA.HI.X.SX32 R247, R8, R11.reuse, 0x2, P0 ;  /* 0x0000000b08f77211 */ /* 0x080fe200000f16ff */
[----:B------:R-:W-:Y:S01]  /*4f00*/  IMAD R8, R36, UR5, RZ ;  /* 0x0000000524087c24 */ /* 0x000fe2000f8e02ff */
[CC--:B------:R-:W-:Y:S01]  /*4f10*/  LEA R248, P0, R6.reuse, R32.reuse, 0x2 ;  /* 0x0000002006f87211 */ /* 0x0c0fe200078010ff */
[----:B------:R2:W-:Y:S03]  /*4f20*/  STL.64 [R1+0x60], R56 ;  /* 0x0000603801007387 */ /* 0x0005e60000100a00 */
[----:B------:R-:W-:Y:S01]  /*4f30*/  LEA.HI.X.SX32 R249, R6, R11, 0x2, P0 ;  /* 0x0000000b06f97211 */ /* 0x000fe200000f16ff */
[----:B------:R-:W-:Y:S01]  /*4f40*/  STL [R1+0x120], R73 ;  /* 0x0001204901007387 */ /* 0x000fe20000100800 */
[----:B------:R-:W-:-:S02]  /*4f50*/  LEA R6, P0, R79, R32, 0x2 ;  /* 0x000000204f067211 */ /* 0x000fc400078010ff */
[----:B--2---:R-:W-:-:S04]  /*4f60*/  LEA R56, P5, R83, R32, 0x2 ;  /* 0x0000002053387211 */ /* 0x004fc800078a10ff */
[----:B------:R-:W-:-:S05]  /*4f70*/  LEA.HI.X.SX32 R57, R83, R11, 0x2, P5 ;  /* 0x0000000b53397211 */ /* 0x000fca00028f16ff */
[----:B------:R2:W-:Y:S04]  /*4f80*/  STL.64 [R1+0x50], R56 ;  /* 0x0000503801007387 */ /* 0x0005e80000100a00 */
[----:B------:R-:W-:Y:S04]  /*4f90*/  STL.64 [R1+0x58], R244 ;  /* 0x000058f401007387 */ /* 0x000fe80000100a00 */
[----:B------:R-:W-:Y:S01]  /*4fa0*/  STL.64 [R1+0x220], R244 ;  /* 0x000220f401007387 */ /* 0x000fe20000100a00 */
[----:B--2---:R-:W-:-:S03]  /*4fb0*/  LEA R56, P5, R7, R32, 0x2 ;  /* 0x0000002007387211 */ /* 0x004fc600078a10ff */
[----:B------:R-:W-:Y:S01]  /*4fc0*/  STL [R1+0x11c], R71 ;  /* 0x00011c4701007387 */ /* 0x000fe20000100800 */
[-C--:B------:R-:W-:Y:S02]  /*4fd0*/  LEA.HI.X.SX32 R57, R7, R11.reuse, 0x2, P5 ;  /* 0x0000000b07397211 */ /* 0x080fe400028f16ff */
[----:B------:R-:W-:-:S03]  /*4fe0*/  LEA.HI.X.SX32 R7, R79, R11, 0x2, P0 ;  /* 0x0000000b4f077211 */ /* 0x000fc600000f16ff */
[----:B------:R2:W-:Y:S04]  /*4ff0*/  STL.64 [R1+0x20], R56 ;  /* 0x0000203801007387 */ /* 0x0005e80000100a00 */
[----:B------:R-:W-:Y:S04]  /*5000*/  STL.64 [R1+0x48], R246 ;  /* 0x000048f601007387 */ /* 0x000fe80000100a00 */
[----:B------:R-:W-:Y:S01]  /*5010*/  STL [R1+0x118], R8 ;  /* 0x0001180801007387 */ /* 0x000fe20000100800 */
[----:B--2---:R-:W-:-:S03]  /*5020*/  LEA R56, P5, R70, R32, 0x2 ;  /* 0x0000002046387211 */ /* 0x004fc600078a10ff */
[----:B------:R-:W-:Y:S01]  /*5030*/  STL.64 [R1+0x18], R248 ;  /* 0x000018f801007387 */ /* 0x000fe20000100a00 */
[-C--:B------:R-:W-:Y:S01]  /*5040*/  LEA.HI.X.SX32 R57, R70, R11.reuse, 0x2, P5 ;  /* 0x0000000b46397211 */ /* 0x080fe200028f16ff */
[----:B------:R-:W-:Y:S01]  /*5050*/  IMAD R70, R14, UR5, RZ ;  /* 0x000000050e467c24 */ /* 0x000fe2000f8e02ff */
[CC--:B------:R-:W-:Y:S02]  /*5060*/  LEA R244, P5, R78.reuse, R32.reuse, 0x2 ;  /* 0x000000204ef47211 */ /* 0x0c0fe400078a10ff */
[-C--:B------:R-:W-:Y:S01]  /*5070*/  LEA R14, P0, R77, R32.reuse, 0x2 ;  /* 0x000000204d0e7211 */ /* 0x080fe200078010ff */
[----:B------:R2:W-:Y:S01]  /*5080*/  STL.64 [R1+0x10], R56 ;  /* 0x0000103801007387 */ /* 0x0005e20000100a00 */
[-C--:B------:R-:W-:Y:S02]  /*5090*/  LEA.HI.X.SX32 R245, R78, R11.reuse, 0x2, P5 ;  /* 0x0000000b4ef57211 */ /* 0x080fe400028f16ff */
[CC--:B------:R-:W-:Y:S01]  /*50a0*/  LEA R102, P5, R76.reuse, R32.reuse, 0x2 ;  /* 0x000000204c667211 */ /* 0x0c0fe200078a10ff */
[----:B------:R-:W-:Y:S03]  /*50b0*/  STL.64 [R1+0x208], R248 ;  /* 0x000208f801007387 */ /* 0x000fe60000100a00 */
[-C--:B------:R-:W-:Y:S01]  /*50c0*/  LEA.HI.X.SX32 R103, R76, R11.reuse, 0x2, P5 ;  /* 0x0000000b4c677211 */ /* 0x080fe200028f16ff */
[----:B------:R3:W-:Y:S01]  /*50d0*/  STL.64 [R1+0x200], R6 ;  /* 0x0002000601007387 */ /* 0x0007e20000100a00 */
[-C--:B------:R-:W-:Y:S01]  /*50e0*/  LEA R76, P5, R5, R32.reuse, 0x2 ;  /* 0x00000020054c7211 */ /* 0x080fe200078a10ff */
[----:B--2---:R-:W-:Y:S01]  /*50f0*/  IMAD R57, R15, UR5, RZ ;  /* 0x000000050f397c24 */ /* 0x004fe2000f8e02ff */
[-C--:B------:R-:W-:Y:S01]  /*5100*/  LEA.HI.X.SX32 R15, R77, R11.reuse, 0x2, P0 ;  /* 0x0000000b4d0f7211 */ /* 0x080fe200000f16ff */
[----:B------:R-:W-:Y:S01]  /*5110*/  IMAD R56, R35, UR5, RZ ;  /* 0x0000000523387c24 */ /* 0x000fe2000f8e02ff */
[-C--:B------:R-:W-:Y:S01]  /*5120*/  LEA R78, P0, R63, R32.reuse, 0x2 ;  /* 0x000000203f4e7211 */ /* 0x080fe200078010ff */
[----:B------:R-:W-:Y:S01]  /*5130*/  STL [R1+0x114], R70 ;  /* 0x0001144601007387 */ /* 0x000fe20000100800 */
[-C--:B------:R-:W-:Y:S01]  /*5140*/  LEA.HI.X.SX32 R77, R5, R11.reuse, 0x2, P5 ;  /* 0x0000000b054d7211 */ /* 0x080fe200028f16ff */
[----:B------:R-:W-:Y:S01]  /*5150*/  IMAD R5, R26, UR5, RZ ;  /* 0x000000051a057c24 */ /* 0x000fe2000f8e02ff */
[-C--:B------:R-:W-:Y:S01]  /*5160*/  LEA.HI.X.SX32 R79, R63, R11.reuse, 0x2, P0 ;  /* 0x0000000b3f4f7211 */ /* 0x080fe200000f16ff */
[----:B---3--:R-:W-:Y:S01]  /*5170*/  IMAD R7, R24, UR5, RZ ;  /* 0x0000000518077c24 */ /* 0x008fe2000f8e02ff */
[CC--:B------:R-:W-:Y:S01]  /*5180*/  LEA R62, P0, R75.reuse, R32.reuse, 0x2 ;  /* 0x000000204b3e7211 */ /* 0x0c0fe200078010ff */
[----:B------:R-:W-:Y:S01]  /*5190*/  STL.64 [R1], R244 ;  /* 0x000000f401007387 */ /* 0x000fe20000100a00 */
[-C--:B------:R-:W-:Y:S01]  /*51a0*/  LEA R52, P5, R72, R32.reuse, 0x2 ;  /* 0x0000002048347211 */ /* 0x080fe200078a10ff */
[----:B------:R-:W-:Y:S01]  /*51b0*/  IMAD R6, R22, UR5, RZ ;  /* 0x0000000516067c24 */ /* 0x000fe2000f8e02ff */
[-C--:B------:R-:W-:Y:S01]  /*51c0*/  LEA.HI.X.SX32 R63, R75, R11.reuse, 0x2, P0 ;  /* 0x0000000b4b3f7211 */ /* 0x080fe200000f16ff */
[----:B------:R-:W-:Y:S01]  /*51d0*/  STL [R1+0x110], R57 ;  /* 0x0001103901007387 */ /* 0x000fe20000100800 */
[----:B------:R-:W-:Y:S01]  /*51e0*/  LEA.HI.X.SX32 R53, R72, R11, 0x2, P5 ;  /* 0x0000000b48357211 */ /* 0x000fe200028f16ff */
[----:B------:R-:W-:Y:S01]  /*51f0*/  IMAD R72, R27, UR5, RZ ;  /* 0x000000051b487c24 */ /* 0x000fe2000f8e02ff */
[-C--:B------:R-:W-:Y:S01]  /*5200*/  LEA R40, P0, R74, R32.reuse, 0x2 ;  /* 0x000000204a287211 */ /* 0x080fe200078010ff */
[----:B------:R-:W-:Y:S01]  /*5210*/  STL [R1+0x10c], R56 ;  /* 0x00010c3801007387 */ /* 0x000fe20000100800 */
[----:B------:R-:W-:-:S02]  /*5220*/  LEA R26, P5, R69, R32, 0x2 ;  /* 0x00000020451a7211 */ /* 0x000fc400078a10ff */
[-C--:B------:R-:W-:Y:S01]  /*5230*/  LEA.HI.X.SX32 R41, R74, R11.reuse, 0x2, P0 ;  /* 0x0000000b4a297211 */ /* 0x080fe200000f16ff */
[----:B------:R-:W-:Y:S01]  /*5240*/  STL.64 [R1+0x210], R76 ;  /* 0x0002104c01007387 */ /* 0x000fe20000100a00 */
[-C--:B------:R-:W-:Y:S01]  /*5250*/  LEA.HI.X.SX32 R27, R69, R11.reuse, 0x2, P5 ;  /* 0x0000000b451b7211 */ /* 0x080fe200028f16ff */
[----:B------:R-:W-:Y:S01]  /*5260*/  IMAD R69, R34, UR5, RZ ;  /* 0x0000000522457c24 */ /* 0x000fe2000f8e02ff */
[CC--:B------:R-:W-:Y:S01]  /*5270*/  LEA R100, P0, R68.reuse, R32.reuse, 0x2 ;  /* 0x0000002044647211 */ /* 0x0c0fe200078010ff */
[----:B------:R2:W-:Y:S01]  /*5280*/  STL.64 [R1+0x218], R62 ;  /* 0x0002183e01007387 */ /* 0x0005e20000100a00 */
[-C--:B------:R-:W-:Y:S02]  /*5290*/  LEA R98, P5, R65, R32.reuse, 0x2 ;  /* 0x0000002041627211 */ /* 0x080fe400078a10ff */
[-C--:B------:R-:W-:Y:S01]  /*52a0*/  LEA.HI.X.SX32 R101, R68, R11.reuse, 0x2, P0 ;  /* 0x0000000b44657211 */ /* 0x080fe200000f16ff */
[----:B------:R-:W-:Y:S01]  /*52b0*/  IMAD R68, R29, UR5, RZ ;  /* 0x000000051d447c24 */ /* 0x000fe2000f8e02ff */
[----:B------:R-:W-:Y:S01]  /*52c0*/  LEA.HI.X.SX32 R99, R65, R11, 0x2, P5 ;  /* 0x0000000b41637211 */ /* 0x000fe200028f16ff */
[----:B------:R3:W-:Y:S01]  /*52d0*/  STL [R1+0x108], R5 ;  /* 0x0001080501007387 */ /* 0x0007e20000100800 */
[----:B------:R-:W-:-:S02]  /*52e0*/  LEA R86, P0, R64, R32, 0x2 ;  /* 0x0000002040567211 */ /* 0x000fc400078010ff */
[-C--:B------:R-:W-:Y:S01]  /*52f0*/  LEA R74, P5, R82, R32.reuse, 0x2 ;  /* 0x00000020524a7211 */ /* 0x080fe200078a10ff */
[----:B------:R-:W-:Y:S01]  /*5300*/  STL [R1+0x104], R72 ;  /* 0x0001044801007387 */ /* 0x000fe20000100800 */
[-C--:B------:R-:W-:Y:S01]  /*5310*/  LEA.HI.X.SX32 R87, R64, R11.reuse, 0x2, P0 ;  /* 0x0000000b40577211 */ /* 0x080fe200000f16ff */
[----:B--2---:R-:W-:Y:S01]  /*5320*/  IMAD R63, R12, UR5, RZ ;  /* 0x000000050c3f7c24 */ /* 0x004fe2000f8e02ff */
[-C--:B------:R-:W-:Y:S01]  /*5330*/  LEA.HI.X.SX32 R75, R82, R11.reuse, 0x2, P5 ;  /* 0x0000000b524b7211 */ /* 0x080fe200028f16ff */
[----:B------:R-:W-:Y:S01]  /*5340*/  STL [R1+0x100], R69 ;  /* 0x0001004501007387 */ /* 0x000fe20000100800 */
[CC--:B------:R-:W-:Y:S01]  /*5350*/  LEA R64, P0, R67.reuse, R32.reuse, 0x2 ;  /* 0x0000002043407211 */ /* 0x0c0fe200078010ff */
[----:B------:R-:W-:Y:S01]  /*5360*/  IMAD R62, R16, UR5, RZ ;  /* 0x00000005103e7c24 */ /* 0x000fe2000f8e02ff */
[CC--:B------:R-:W-:Y:S01]  /*5370*/  LEA R38, P5, R66.reuse, R32.reuse, 0x2 ;  /* 0x0000002042267211 */ /* 0x0c0fe200078a10ff */
[----:B------:R-:W-:Y:S01]  /*5380*/  STL [R1+0xfc], R68 ;  /* 0x0000fc4401007387 */ /* 0x000fe20000100800 */
[-C--:B------:R-:W-:Y:S01]  /*5390*/  LEA.HI.X.SX32 R65, R67, R11.reuse, 0x2, P0 ;  /* 0x0000000b43417211 */ /* 0x080fe200000f16ff */
[----:B------:R-:W-:Y:S01]  /*53a0*/  IMAD R67, R25, UR5, RZ ;  /* 0x0000000519437c24 */ /* 0x000fe2000f8e02ff */
[----:B------:R-:W-:Y:S01]  /*53b0*/  LEA.HI.X.SX32 R39, R66, R11, 0x2, P5 ;  /* 0x0000000b42277211 */ /* 0x000fe200028f16ff */
[----:B------:R-:W-:Y:S01]  /*53c0*/  IMAD R66, R23, UR5, RZ ;  /* 0x0000000517427c24 */ /* 0x000fe2000f8e02ff */
[-C--:B------:R-:W-:Y:S01]  /*53d0*/  LEA R36, P0, R61, R32.reuse, 0x2 ;  /* 0x000000203d247211 */ /* 0x080fe200078010ff */
[----:B------:R2:W-:Y:S01]  /*53e0*/  STL [R1+0xf8], R7 ;  /* 0x0000f80701007387 */ /* 0x0005e20000100800 */
[----:B------:R-:W-:-:S02]  /*53f0*/  LEA R24, P5, R19, R32, 0x2 ;  /* 0x0000002013187211 */ /* 0x000fc400078a10ff */
[-C--:B------:R-:W-:Y:S01]  /*5400*/  LEA.HI.X.SX32 R37, R61, R11.reuse, 0x2, P0 ;  /* 0x0000000b3d257211 */ /* 0x080fe200000f16ff */
[----:B------:R-:W-:Y:S01]  /*5410*/  STL [R1+0xf4], R67 ;  /* 0x0000f44301007387 */ /* 0x000fe20000100800 */
[-C--:B------:R-:W-:Y:S01]  /*5420*/  LEA.HI.X.SX32 R25, R19, R11.reuse, 0x2, P5 ;  /* 0x0000000b13197211 */ /* 0x080fe200028f16ff */
[----:B------:R-:W-:Y:S01]  /*5430*/  IMAD R19, R28, UR5, RZ ;  /* 0x000000051c137c24 */ /* 0x000fe2000f8e02ff */
[CC--:B------:R-:W-:Y:S02]  /*5440*/  LEA R90, P0, R60.reuse, R32.reuse, 0x2 ;  /* 0x000000203c5a7211 */ /* 0x0c0fe400078010ff */
[C---:B------:R-:W-:Y:S02]  /*5450*/  LEA R96, P5, R59.reuse, R32, 0x2 ;  /* 0x000000203b607211 */ /* 0x040fe400078a10ff */
[-C--:B------:R-:W-:Y:S01]  /*5460*/  LEA.HI.X.SX32 R91, R60, R11.reuse, 0x2, P0 ;  /* 0x0000000b3c5b7211 */ /* 0x080fe200000f16ff */
[----:B------:R4:W-:Y:S01]  /*5470*/  STL [R1+0xf0], R19 ;  /* 0x0000f01301007387 */ /* 0x0009e20000100800 */
[----:B------:R-:W-:-:S02]  /*5480*/  LEA.HI.X.SX32 R97, R59, R11, 0x2, P5 ;  /* 0x0000000b3b617211 */ /* 0x000fc400028f16ff */
[CC--:B------:R-:W-:Y:S01]  /*5490*/  LEA R88, P0, R58.reuse, R32.reuse, 0x2 ;  /* 0x000000203a587211 */ /* 0x0c0fe200078010ff */
[----:B------:R-:W-:Y:S01]  /*54a0*/  STL [R1+0xec], R66 ;  /* 0x0000ec4201007387 */ /* 0x000fe20000100800 */
[CC--:B------:R-:W-:Y:S02]  /*54b0*/  LEA R60, P5, R81.reuse, R32.reuse, 0x2 ;  /* 0x00000020513c7211 */ /* 0x0c0fe400078a10ff */
[-C--:B------:R-:W-:Y:S01]  /*54c0*/  LEA.HI.X.SX32 R89, R58, R11.reuse, 0x2, P0 ;  /* 0x0000000b3a597211 */ /* 0x080fe200000f16ff */
[----:B------:R1:W-:Y:S01]  /*54d0*/  STL [R1+0xe8], R6 ;  /* 0x0000e80601007387 */ /* 0x0003e20000100800 */
[----:B------:R-:W-:Y:S02]  /*54e0*/  LEA.HI.X.SX32 R61, R81, R11, 0x2, P5 ;  /* 0x0000000b513d7211 */ /* 0x000fe400028f16ff */
[-C--:B------:R-:W-:Y:S01]  /*54f0*/  LEA R58, P0, R80, R32.reuse, 0x2 ;  /* 0x00000020503a7211 */ /* 0x080fe200078010ff */
[----:B------:R-:W-:Y:S01]  /*5500*/  STL [R1+0xe4], R63 ;  /* 0x0000e43f01007387 */ /* 0x000fe20000100800 */
[----:B------:R-:W-:-:S02]  /*5510*/  LEA R48, P5, R73, R32, 0x2 ;  /* 0x0000002049307211 */ /* 0x000fc400078a10ff */
[-C--:B------:R-:W-:Y:S02]  /*5520*/  LEA.HI.X.SX32 R59, R80, R11.reuse, 0x2, P0 ;  /* 0x0000000b503b7211 */ /* 0x080fe400000f16ff */
[-C--:B------:R-:W-:Y:S02]  /*5530*/  LEA.HI.X.SX32 R49, R73, R11.reuse, 0x2, P5 ;  /* 0x0000000b49317211 */ /* 0x080fe400028f16ff */
[CC--:B------:R-:W-:Y:S02]  /*5540*/  LEA R34, P0, R71.reuse, R32.reuse, 0x2 ;  /* 0x0000002047227211 */ /* 0x0c0fe400078010ff */
[CC--:B------:R-:W-:Y:S02]  /*5550*/  LEA R22, P5, R8.reuse, R32.reuse, 0x2 ;  /* 0x0000002008167211 */ /* 0x0c0fe400078a10ff */
[-C--:B------:R-:W-:Y:S02]  /*5560*/  LEA.HI.X.SX32 R35, R71, R11.reuse, 0x2, P0 ;  /* 0x0000000b47237211 */ /* 0x080fe400000f16ff */
[----:B------:R-:W-:Y:S01]  /*5570*/  LEA.HI.X.SX32 R23, R8, R11, 0x2, P5 ;  /* 0x0000000b08177211 */ /* 0x000fe200028f16ff */
[----:B------:R-:W-:Y:S01]  /*5580*/  IMAD R8, R13, UR5, RZ ;  /* 0x000000050d087c24 */ /* 0x000fe2000f8e02ff */
[----:B------:R-:W-:-:S02]  /*5590*/  LEA R12, P0, R70, R32, 0x2 ;  /* 0x00000020460c7211 */ /* 0x000fc400078010ff */
[CC--:B------:R-:W-:Y:S02]  /*55a0*/  LEA R84, P5, R57.reuse, R32.reuse, 0x2 ;  /* 0x0000002039547211 */ /* 0x0c0fe400078a10ff */
[-C--:B------:R-:W-:Y:S01]  /*55b0*/  LEA.HI.X.SX32 R13, R70, R11.reuse, 0x2, P0 ;  /* 0x0000000b460d7211 */ /* 0x080fe200000f16ff */
[----:B------:R1:W-:Y:S01]  /*55c0*/  STL [R1+0xe0], R8 ;  /* 0x0000e00801007387 */ /* 0x0003e20000100800 */
[-C--:B------:R-:W-:Y:S02]  /*55d0*/  LEA.HI.X.SX32 R85, R57, R11.reuse, 0x2, P5 ;  /* 0x0000000b39557211 */ /* 0x080fe400028f16ff */
[CC--:B------:R-:W-:Y:S01]  /*55e0*/  LEA R70, P5, R5.reuse, R32.reuse, 0x2 ;  /* 0x0000002005467211 */ /* 0x0c0fe200078a10ff */
[----:B------:R-:W-:Y:S01]  /*55f0*/  STL [R1+0xdc], R62 ;  /* 0x0000dc3e01007387 */ /* 0x000fe20000100800 */
[-C--:B------:R-:W-:Y:S02]  /*5600*/  LEA R82, P0, R56, R32.reuse, 0x2 ;  /* 0x0000002038527211 */ /* 0x080fe400078010ff */
[----:B------:R-:W-:Y:S01]  /*5610*/  LEA.HI.X.SX32 R71, R5, R11, 0x2, P5 ;  /* 0x0000000b05477211 */ /* 0x000fe200028f16ff */
[----:B---3--:R-:W-:Y:S01]  /*5620*/  IMAD R5, R17, UR5, RZ ;  /* 0x0000000511057c24 */ /* 0x008fe2000f8e02ff */
[----:B------:R-:W-:-:S02]  /*5630*/  LEA R50, P5, R69, R32, 0x2 ;  /* 0x0000002045327211 */ /* 0x000fc400078a10ff */
[-C--:B------:R-:W-:Y:S02]  /*5640*/  LEA.HI.X.SX32 R83, R56, R11.reuse, 0x2, P0 ;  /* 0x0000000b38537211 */ /* 0x080fe400000f16ff */
[-C--:B------:R-:W-:Y:S01]  /*5650*/  LEA.HI.X.SX32 R51, R69, R11.reuse, 0x2, P5 ;  /* 0x0000000b45337211 */ /* 0x080fe200028f16ff */
[----:B------:R3:W-:Y:S01]  /*5660*/  STL [R1+0xd8], R5 ;  /* 0x0000d80501007387 */ /* 0x0007e20000100800 */
[CC--:B------:R-:W-:Y:S02]  /*5670*/  LEA R108, P5, R7.reuse, R32.reuse, 0x2 ;  /* 0x00000020076c7211 */ /* 0x0c0fe400078a10ff */
[-C--:B------:R-:W-:Y:S01]  /*5680*/  LEA R56, P0, R72, R32.reuse, 0x2 ;  /* 0x0000002048387211 */ /* 0x080fe200078010ff */
[----:B------:R-:W-:Y:S01]  /*5690*/  STL [R1+0xd4], R21 ;  /* 0x0000d41501007387 */ /* 0x000fe20000100800 */
[----:B------:R-:W-:Y:S01]  /*56a0*/  LEA.HI.X.SX32 R109, R7, R11, 0x2, P5 ;  /* 0x0000000b076d7211 */ /* 0x000fe200028f16ff */
[----:B--2---:R-:W-:Y:S01]  /*56b0*/  IMAD R7, R30, UR5, RZ ;  /* 0x000000051e077c24 */ /* 0x004fe2000f8e02ff */
[----:B------:R-:W-:-:S02]  /*56c0*/  LEA R92, P5, R19, R32, 0x2 ;  /* 0x00000020135c7211 */ /* 0x000fc400078a10ff */
[-C--:B------:R-:W-:Y:S02]  /*56d0*/  LEA.HI.X.SX32 R57, R72, R11.reuse, 0x2, P0 ;  /* 0x0000000b48397211 */ /* 0x080fe400000f16ff */
[-C--:B------:R-:W-:Y:S01]  /*56e0*/  LEA R28, P0, R68, R32.reuse, 0x2 ;  /* 0x00000020441c7211 */ /* 0x080fe200078010ff */
[----:B------:R2:W-:Y:S01]  /*56f0*/  STL [R1+0xd0], R7 ;  /* 0x0000d00701007387 */ /* 0x0005e20000100800 */
[-C--:B------:R-:W-:Y:S01]  /*5700*/  LEA.HI.X.SX32 R93, R19, R11.reuse, 0x2, P5 ;  /* 0x0000000b135d7211 */ /* 0x080fe200028f16ff */
[----:B----4-:R-:W-:Y:S01]  /*5710*/  IMAD R19, R31, UR5, RZ ;  /* 0x000000051f137c24 */ /* 0x010fe2000f8e02ff */
[-C--:B------:R-:W-:Y:S02]  /*5720*/  LEA R72, P5, R6, R32.reuse, 0x2 ;  /* 0x0000002006487211 */ /* 0x080fe400078a10ff */
[-C--:B------:R-:W-:Y:S02]  /*5730*/  LEA.HI.X.SX32 R29, R68, R11.reuse, 0x2, P0 ;  /* 0x0000000b441d7211 */ /* 0x080fe400000f16ff */
[-C--:B------:R-:W-:Y:S01]  /*5740*/  LEA R106, P0, R67, R32.reuse, 0x2 ;  /* 0x00000020436a7211 */ /* 0x080fe200078010ff */
[----:B------:R-:W-:Y:S01]  /*5750*/  STL [R1+0xcc], R19 ;  /* 0x0000cc1301007387 */ /* 0x000fe20000100800 */
[----:B------:R-:W-:Y:S01]  /*5760*/  LEA.HI.X.SX32 R73, R6, R11, 0x2, P5 ;  /* 0x0000000b06497211 */ /* 0x000fe200028f16ff */
[----:B-1----:R-:W-:Y:S01]  /*5770*/  IMAD R6, R33, UR5, RZ ;  /* 0x0000000521067c24 */ /* 0x002fe2000f8e02ff */
[----:B------:R-:W-:-:S02]  /*5780*/  LEA R44, P5, R8, R32, 0x2 ;  /* 0x00000020082c7211 */ /* 0x000fc400078a10ff */
[-C--:B------:R-:W-:Y:S02]  /*5790*/  LEA.HI.X.SX32 R107, R67, R11.reuse, 0x2, P0 ;  /* 0x0000000b436b7211 */ /* 0x080fe400000f16ff */
[-C--:B------:R-:W-:Y:S01]  /*57a0*/  LEA R80, P0, R66, R32.reuse, 0x2 ;  /* 0x0000002042507211 */ /* 0x080fe200078010ff */
[----:B------:R-:W-:Y:S01]  /*57b0*/  STL [R1+0xc8], R6 ;  /* 0x0000c80601007387 */ /* 0x000fe20000100800 */
[-C--:B------:R-:W-:Y:S01]  /*57c0*/  LEA.HI.X.SX32 R45, R8, R11.reuse, 0x2, P5 ;  /* 0x0000000b082d7211 */ /* 0x080fe200028f16ff */
[----:B------:R-:W-:Y:S01]  /*57d0*/  IMAD R8, R42, UR5, RZ ;  /* 0x000000052a087c24 */ /* 0x000fe2000f8e02ff */
[-C--:B------:R-:W-:Y:S02]  /*57e0*/  LEA R16, P5, R5, R32.reuse, 0x2 ;  /* 0x0000002005107211 */ /* 0x080fe400078a10ff */
[-C--:B------:R-:W-:Y:S02]  /*57f0*/  LEA.HI.X.SX32 R81, R66, R11.reuse, 0x2, P0 ;  /* 0x0000000b42517211 */ /* 0x080fe400000f16ff */
[-C--:B------:R-:W-:Y:S01]  /*5800*/  LEA R46, P0, R63, R32.reuse, 0x2 ;  /* 0x000000203f2e7211 */ /* 0x080fe200078010ff */
[----:B------:R-:W-:Y:S01]  /*5810*/  STL [R1+0xc4], R8 ;  /* 0x0000c40801007387 */ /* 0x000fe20000100800 */
[----:B------:R-:W-:Y:S01]  /*5820*/  LEA.HI.X.SX32 R17, R5, R11, 0x2, P5 ;  /* 0x0000000b05117211 */ /* 0x000fe200028f16ff */
[----:B---3--:R-:W-:Y:S01]  /*5830*/  IMAD R5, R43, UR5, RZ ;  /* 0x000000052b057c24 */ /* 0x008fe2000f8e02ff */
[----:B------:R-:W-:-:S02]  /*5840*/  LEA R94, P5, R7, R32, 0x2 ;  /* 0x00000020075e7211 */ /* 0x000fc400078a10ff */
[-C--:B------:R-:W-:Y:S02]  /*5850*/  LEA.HI.X.SX32 R47, R63, R11.reuse, 0x2, P0 ;  /* 0x0000000b3f2f7211 */ /* 0x080fe400000f16ff */
[-C--:B------:R-:W-:Y:S01]  /*5860*/  LEA R30, P0, R62, R32.reuse, 0x2 ;  /* 0x000000203e1e7211 */ /* 0x080fe200078010ff */
[----:B------:R1:W-:Y:S01]  /*5870*/  STL [R1+0xc0], R5 ;  /* 0x0000c00501007387 */ /* 0x0003e20000100800 */
[-C--:B------:R-:W-:Y:S01]  /*5880*/  LEA.HI.X.SX32 R95, R7, R11.reuse, 0x2, P5 ;  /* 0x0000000b075f7211 */ /* 0x080fe200028f16ff */
[----:B--2---:R-:W-:Y:S01]  /*5890*/  IMAD R7, R54, UR5, RZ ;  /* 0x0000000536077c24 */ /* 0x004fe2000f8e02ff */
[-C--:B------:R-:W-:Y:S01]  /*58a0*/  LEA R66, P5, R6, R32.reuse, 0x2 ;  /* 0x0000002006427211 */ /* 0x080fe200078a10ff */
[----:B------:R-:W-:Y:S01]  /*58b0*/  UMOV UR5, 0x400 ;  /* 0x0000040000057882 */ /* 0x000fe20000000000 */
[-C--:B------:R-:W-:Y:S01]  /*58c0*/  LEA.HI.X.SX32 R31, R62, R11.reuse, 0x2, P0 ;  /* 0x0000000b3e1f7211 */ /* 0x080fe200000f16ff */
[----:B------:R-:W-:Y:S01]  /*58d0*/  ULEA UR5, UR4, UR5, 0x18 ;  /* 0x0000000504057291 */ /* 0x000fe2000f8ec03f */
[-C--:B------:R-:W-:Y:S01]  /*58e0*/  LEA R104, P0, R21, R32.reuse, 0x2 ;  /* 0x0000002015687211 */ /* 0x080fe200078010ff */
[----:B------:R2:W-:Y:S01]  /*58f0*/  STL [R1+0xbc], R7 ;  /* 0x0000bc0701007387 */ /* 0x0005e20000100800 */
[----:B------:R-:W-:Y:S01]  /*5900*/  LEA.HI.X.SX32 R67, R6, R11, 0x2, P5 ;  /* 0x0000000b06437211 */ /* 0x000fe200028f16ff */
[----:B------:R-:W-:Y:S01]  /*5910*/  ULDC UR4, c[0x0][0x230] ;  /* 0x00008c0000047ab9 */ /* 0x000fe20000000800 */
[----:B------:R-:W-:-:S02]  /*5920*/  LEA R42, P5, R5, R32, 0x2 ;  /* 0x00000020052a7211 */ /* 0x000fc400078a10ff */
[-C--:B------:R-:W-:Y:S02]  /*5930*/  LEA.HI.X.SX32 R105, R21, R11.reuse, 0x2, P0 ;  /* 0x0000000b15697211 */ /* 0x080fe400000f16ff */
[----:B------:R-:W-:Y:S02]  /*5940*/  LOP3.LUT R249, R4, 0x42, RZ, 0xfc, !PT ;  /* 0x0000004204f97812 */ /* 0x000fe400078efcff */
[----:B------:R-:W-:Y:S02]  /*5950*/  LEA R68, P0, R19, R32, 0x2 ;  /* 0x0000002013447211 */ /* 0x000fe400078010ff */
[-C--:B------:R-:W-:Y:S01]  /*5960*/  LEA.HI.X.SX32 R43, R5, R11.reuse, 0x2, P5 ;  /* 0x0000000b052b7211 */ /* 0x080fe200028f16ff */
[----:B-1----:R-:W-:Y:S01]  /*5970*/  IMAD.SHL.U32 R5, R242, 0x4, RZ ;  /* 0x00000004f2057824 */ /* 0x002fe200078e00ff */
[----:B------:R-:W-:Y:S01]  /*5980*/  ISETP.GE.AND P5, PT, R249, UR6, PT ;  /* 0x00000006f9007c0c */ /* 0x000fe2000bfa6270 */
[----:B------:R-:W-:Y:S01]  /*5990*/  ULDC UR6, c[0x0][0x230] ;  /* 0x00008c0000067ab9 */ /* 0x000fe20000000800 */
[----:B------:R-:W-:-:S02]  /*59a0*/  LEA.HI.X.SX32 R69, R19, R11, 0x2, P0 ;  /* 0x0000000b13457211 */ /* 0x000fc400000f16ff */
[C---:B------:R-:W-:Y:S01]  /*59b0*/  LEA R54, P0, R8.reuse, R32, 0x2 ;  /* 0x0000002008367211 */ /* 0x040fe200078010ff */
[----:B------:R1:W-:Y:S01]  /*59c0*/  STL [R1+0x28], R5 ;  /* 0x0000280501007387 */ /* 0x0003e20000100800 */
[----:B------:R-:W-:Y:S02]  /*59d0*/  SEL R21, R9, RZ, !P5 ;  /* 0x000000ff09157207 */ /* 0x000fe40006800000 */
[----:B------:R-:W-:Y:S01]  /*59e0*/  IADD3 R238, P5, R5, R238, RZ ;  /* 0x000000ee05ee7210 */ /* 0x000fe20007fbe0ff */
[----:B------:R-:W-:Y:S01]  /*59f0*/  STL [R1+0x1fc], R154 ;  /* 0x0001fc9a01007387 */ /* 0x000fe20000100800 */
[----:B------:R-:W-:Y:S02]  /*5a00*/  LEA.HI.X.SX32 R55, R8, R11, 0x2, P0 ;  /* 0x0000000b08377211 */ /* 0x000fe400000f16ff */
[----:B------:R-:W-:Y:S01]  /*5a10*/  LEA R32, P0, R7, R32, 0x2 ;  /* 0x0000002007207211 */ /* 0x000fe200078010ff */
[----:B------:R3:W-:Y:S01]  /*5a20*/  STL [R1+0x1f8], R155 ;  /* 0x0001f89b01007387 */ /* 0x0007e20000100800 */
[----:B------:R-:W-:-:S02]  /*5a30*/  LOP3.LUT R6, R4, 0x60, RZ, 0xfc, !PT ;  /* 0x0000006004067812 */ /* 0x000fc400078efcff */
[----:B------:R-:W-:Y:S01]  /*5a40*/  LEA.HI.X.SX32 R239, R242, R10, 0x2, P5 ;  /* 0x0000000af2ef7211 */ /* 0x000fe200028f16ff */
[----:B------:R-:W-:Y:S01]  /*5a50*/  VIADD R10, R2, UR5 ;  /* 0x00000005020a7c36 */ /* 0x000fe20008000000 */
[----:B------:R-:W-:Y:S01]  /*5a60*/  LEA.HI.X.SX32 R33, R7, R11, 0x2, P0 ;  /* 0x0000000b07217211 */ /* 0x000fe200000f16ff */
[----:B------:R-:W-:Y:S01]  /*5a70*/  STL [R1+0x1f4], R221 ;  /* 0x0001f4dd01007387 */ /* 0x000fe20000100800 */
[----:B------:R-:W-:Y:S01]  /*5a80*/  ISETP.GE.AND P0, PT, R6, UR7, PT ;  /* 0x0000000706007c0c */ /* 0x000fe2000bf06270 */
[----:B------:R-:W-:Y:S01]  /*5a90*/  ULDC UR7, c[0x0][0x230] ;  /* 0x00008c0000077ab9 */ /* 0x000fe20000000800 */
[C---:B--2---:R-:W-:Y:S01]  /*5aa0*/  LOP3.LUT R7, R4.reuse, 0x62, RZ, 0xfc, !PT ;  /* 0x0000006204077812 */ /* 0x044fe200078efcff */
[----:B------:R-:W-:Y:S01]  /*5ab0*/  @!PT LDS RZ, [RZ] ;  /* 0x00000000fffff984 */ /* 0x000fe20000000800 */
[----:B------:R-:W-:Y:S01]  /*5ac0*/  @!PT LDS RZ, [RZ] ;  /* 0x00000000fffff984 */ /* 0x000fe20000000800 */
[----:B------:R-:W-:Y:S01]  /*5ad0*/  @!PT LDS RZ, [RZ] ;  /* 0x00000000fffff984 */ /* 0x000fe20000000800 */
[----:B------:R-:W-:Y:S01]  /*5ae0*/  LDGSTS.E [R10], desc[UR16][R214.64], P1 ;  /* 0x00000000d60a7fae */ /* 0x000fe20008921850 */
[----:B-1----:R-:W-:Y:S02]  /*5af0*/  LOP3.LUT R5, R4, 0x4, RZ, 0xfc, !PT ;  /* 0x0000000404057812 */ /* 0x002fe400078efcff */
[----:B------:R-:W-:Y:S01]  /*5b00*/  SEL R11, R9, RZ, !P0 ;  /* 0x000000ff090b7207 */ /* 0x000fe20004000000 */
[----:B------:R-:W-:Y:S01]  /*5b10*/  LDGSTS.E [R10+0x8], desc[UR16][R216.64], P6 ;  /* 0x00008000d80a7fae */ /* 0x000fe2000b121850 */
[----:B------:R-:W-:-:S02]  /*5b20*/  ISETP.NE.U32.AND P5, PT, R21, RZ, PT ;  /* 0x000000ff1500720c */ /* 0x000fc40003fa5070 */
[----:B------:R-:W-:Y:S01]  /*5b30*/  ISETP.GE.AND P1, PT, R7, UR6, PT ;  /* 0x0000000607007c0c */ /* 0x000fe2000bf26270 */
[----:B------:R-:W-:Y:S01]  /*5b40*/  LDGSTS.E [R10+0x2000], desc[UR16][R118.64], P4 ;  /* 0x02000000760a7fae */ /* 0x000fe2000a121850 */
[----:B------:R-:W-:Y:S01]  /*5b50*/  ISETP.GE.AND P6, PT, R5, R240, PT ;  /* 0x000000f00500720c */ /* 0x000fe20003fc6270 */
[----:B------:R-:W-:Y:S01]  /*5b60*/  ULDC UR6, c[0x0][0x230] ;  /* 0x00008c0000067ab9 */ /* 0x000fe20000000800 */
[----:B------:R-:W-:Y:S01]  /*5b70*/  LOP3.LUT R5, R4, 0x24, RZ, 0xfc, !PT ;  /* 0x0000002404057812 */ /* 0x000fe200078efcff */
[----:B------:R-:W-:Y:S01]  /*5b80*/  LDGSTS.E [R10+0x2008], desc[UR16][R120.64], P3 ;  /* 0x02008000780a7fae */ /* 0x000fe20009921850 */
[----:B------:R-:W-:Y:S02]  /*5b90*/  ISETP.NE.U32.AND P0, PT, R11, RZ, PT ;  /* 0x000000ff0b00720c */ /* 0x000fe40003f05070 */
[C---:B------:R-:W-:Y:S01]  /*5ba0*/  SEL R11, R9.reuse, RZ, !P1 ;  /* 0x000000ff090b7207 */ /* 0x040fe20004800000 */
[----:B------:R-:W-:Y:S01]  /*5bb0*/  LDGSTS.E [R10+0x4000], desc[UR16][R152.64], P2 ;  /* 0x04000000980a7fae */ /* 0x000fe20009121850 */
[----:B------:R-:W-:-:S02]  /*5bc0*/  SEL R241, R9, RZ, !P6 ;  /* 0x000000ff09f17207 */ /* 0x000fc40007000000 */
[C---:B------:R-:W-:Y:S01]  /*5bd0*/  LOP3.LUT R6, R4.reuse, 0x6, RZ, 0xfc, !PT ;  /* 0x0000000604067812 */ /* 0x040fe200078efcff */
[----:B------:R-:W-:Y:S01]  /*5be0*/  LDGSTS.E [R10+0x4008], desc[UR16][R154.64], P5 ;  /* 0x040080009a0a7fae */ /* 0x000fe2000a921850 */
[----:B------:R-:W-:Y:S01]  /*5bf0*/  ISETP.GE.AND P6, PT, R5, UR4, PT ;  /* 0x0000000405007c0c */ /* 0x000fe2000bfc6270 */
[----:B------:R-:W-:Y:S01]  /*5c00*/  ULDC UR4, c[0x0][0x230] ;  /* 0x00008c0000047ab9 */ /* 0x000fe20000000800 */
[----:B------:R-:W-:Y:S01]  /*5c10*/  LOP3.LUT R7, R4, 0x26, RZ, 0xfc, !PT ;  /* 0x0000002604077812 */ /* 0x000fe200078efcff */
[----:B------:R-:W-:Y:S01]  /*5c20*/  STL [R1+0x1f0], R157 ;  /* 0x0001f09d01007387 */ /* 0x000fe20000100800 */
[----:B------:R-:W-:Y:S02]  /*5c30*/  ISETP.NE.U32.AND P4, PT, R11, RZ, PT ;  /* 0x000000ff0b00720c */ /* 0x000fe40003f85070 */
[----:B------:R-:W-:Y:S01]  /*5c40*/  ISETP.GE.AND P1, PT, R6, R240, PT ;  /* 0x000000f00600720c */ /* 0x000fe20003f26270 */
[----:B------:R-:W-:Y:S01]  /*5c50*/  LDGSTS.E [R10+0x6000], desc[UR16][R184.64], P0 ;  /* 0x06000000b80a7fae */ /* 0x000fe20008121850 */
[----:B------:R-:W-:-:S02]  /*5c60*/  SEL R11, R9, RZ, !P6 ;  /* 0x000000ff090b7207 */ /* 0x000fc40007000000 */
[C---:B------:R-:W-:Y:S01]  /*5c70*/  LOP3.LUT R5, R4.reuse, 0x44, RZ, 0xfc, !PT ;  /* 0x0000004404057812 */ /* 0x040fe200078efcff */
[----:B------:R-:W-:Y:S01]  /*5c80*/  STL [R1+0x1ec], R161 ;  /* 0x0001eca101007387 */ /* 0x000fe20000100800 */
[----:B------:R-:W-:Y:S01]  /*5c90*/  ISETP.GE.AND P2, PT, R7, UR4, PT ;  /* 0x0000000407007c0c */ /* 0x000fe2000bf46270 */
[----:B------:R-:W-:Y:S01]  /*5ca0*/  ULDC UR4, c[0x0][0x230] ;  /* 0x00008c0000047ab9 */ /* 0x000fe20000000800 */
[C---:B------:R-:W-:Y:S01]  /*5cb0*/  LOP3.LUT R6, R4.reuse, 0x46, RZ, 0xfc, !PT ;  /* 0x0000004604067812 */ /* 0x040fe200078efcff */
[----:B------:R1:W-:Y:S01]  /*5cc0*/  STL.64 [R1+0x1d0], R2 ;  /* 0x0001d00201007387 */ /* 0x0003e20000100a00 */
[----:B------:R-:W-:Y:S02]  /*5cd0*/  SEL R21, R9, RZ, !P1 ;  /* 0x000000ff09157207 */ /* 0x000fe40004800000 */
[----:B------:R-:W-:Y:S01]  /*5ce0*/  ISETP.NE.U32.AND P3, PT, R11, RZ, PT ;  /* 0x000000ff0b00720c */ /* 0x000fe20003f65070 */
[----:B------:R-:W-:Y:S01]  /*5cf0*/  LDGSTS.E [R10+0x6008], desc[UR16][R186.64], P4 ;  /* 0x06008000ba0a7fae */ /* 0x000fe2000a121850 */
[----:B------:R-:W-:Y:S01]  /*5d00*/  ISETP.GE.AND P5, PT, R5, UR6, PT ;  /* 0x0000000605007c0c */ /* 0x000fe2000bfa6270 */
[----:B------:R-:W-:Y:S01]  /*5d10*/  ULDC UR6, c[0x0][0x230] ;  /* 0x00008c0000067ab9 */ /* 0x000fe20000000800 */
[----:B------:R-:W-:Y:S01]  /*5d20*/  LOP3.LUT R5, R4, 0x64, RZ, 0xfc, !PT ;  /* 0x0000006404057812 */ /* 0x000fe200078efcff */
[----:B------:R-:W2:Y:S01]  /*5d30*/  LDL.64 R76, [R1+0x98] ;  /* 0x00009800014c7983 */ /* 0x000ea20000100a00 */
[----:B------:R-:W-:-:S02]  /*5d40*/  SEL R11, R9, RZ, !P2 ;  /* 0x000000ff090b7207 */ /* 0x000fc40005000000 */
[----:B------:R-:W-:Y:S01]  /*5d50*/  ISETP.GE.AND P2, PT, R6, UR7, PT ;  /* 0x0000000706007c0c */ /* 0x000fe2000bf46270 */
[----:B------:R-:W-:Y:S01]  /*5d60*/  ULDC UR7, c[0x0][0x230] ;  /* 0x00008c0000077ab9 */ /* 0x000fe20000000800 */
[----:B------:R-:W-:Y:S01]  /*5d70*/  ISETP.NE.U32.AND P1, PT, R241, RZ, PT ;  /* 0x000000fff100720c */ /* 0x000fe20003f25070 */
[----:B---3--:R-:W3:Y:S01]  /*5d80*/  LDL.64 R154, [R1+0x90] ;  /* 0x00009000019a7983 */ /* 0x008ee20000100a00 */
[----:B------:R-:W-:Y:S02]  /*5d90*/  ISETP.NE.U32.AND P6, PT, R21, RZ, PT ;  /* 0x000000ff1500720c */ /* 0x000fe40003fc5070 */
[----:B------:R-:W-:Y:S02]  /*5da0*/  SEL R241, R9, RZ, !P5 ;  /* 0x000000ff09f17207 */ /* 0x000fe40006800000 */
[----:B------:R-:W-:Y:S01]  /*5db0*/  ISETP.GE.AND P5, PT, R5, UR8, PT ;  /* 0x0000000805007c0c */ /* 0x000fe2000bfa6270 */
[----:B------:R-:W-:Y:S01]  /*5dc0*/  ULDC UR8, c[0x0][0x230] ;  /* 0x00008c0000087ab9 */ /* 0x000fe20000000800 */
[----:B------:R-:W-:-:S02]  /*5dd0*/  SEL R21, R9, RZ, !P2 ;  /* 0x000000ff09157207 */ /* 0x000fc40005000000 */
[----:B------:R-:W-:Y:S02]  /*5de0*/  LOP3.LUT R5, R2, 0x10, RZ, 0x3c, !PT ;  /* 0x0000001002057812 */ /* 0x000fe400078e3cff */
[----:B------:R-:W-:Y:S02]  /*5df0*/  ISETP.NE.U32.AND P0, PT, R11, RZ, PT ;  /* 0x000000ff0b00720c */ /* 0x000fe40003f05070 */
[----:B------:R-:W-:Y:S02]  /*5e00*/  SEL R11, R9, RZ, !P5 ;  /* 0x000000ff090b7207 */ /* 0x000fe40006800000 */
[----:B------:R-:W-:Y:S01]  /*5e10*/  ISETP.NE.U32.AND P5, PT, R21, RZ, PT ;  /* 0x000000ff1500720c */ /* 0x000fe20003fa5070 */
[----:B------:R-:W-:Y:S01]  /*5e20*/  VIADD R21, R5, UR5 ;  /* 0x0000000505157c36 */ /* 0x000fe20008000000 */
[----:B------:R-:W-:Y:S02]  /*5e30*/  ISETP.NE.U32.AND P2, PT, R241, RZ, PT ;  /* 0x000000fff100720c */ /* 0x000fe40003f45070 */
[----:B------:R-:W-:-:S02]  /*5e40*/  LOP3.LUT R7, R4, 0x66, RZ, 0xfc, !PT ;  /* 0x0000006604077812 */ /* 0x000fc400078efcff */
[C---:B------:R-:W-:Y:S01]  /*5e50*/  LOP3.LUT R5, R4.reuse, 0x8, RZ, 0xfc, !PT ;  /* 0x0000000804057812 */ /* 0x040fe200078efcff */
[----:B------:R-:W-:Y:S01]  /*5e60*/  LDGSTS.E [R21], desc[UR16][R218.64], P1 ;  /* 0x00000000da157fae */ /* 0x000fe20008921850 */
[----:B------:R-:W-:Y:S01]  /*5e70*/  ISETP.GE.AND P1, PT, R7, UR6, PT ;  /* 0x0000000607007c0c */ /* 0x000fe2000bf26270 */
[----:B------:R-:W-:Y:S01]  /*5e80*/  ULDC UR6, c[0x0][0x230] ;  /* 0x00008c0000067ab9 */ /* 0x000fe20000000800 */
[----:B------:R-:W-:Y:S01]  /*5e90*/  ISETP.NE.U32.AND P4, PT, R11, RZ, PT ;  /* 0x000000ff0b00720c */ /* 0x000fe20003f85070 */
[----:B------:R-:W-:Y:S01]  /*5ea0*/  LDGSTS.E [R21+0x8], desc[UR16][R220.64], P6 ;  /* 0x00008000dc157fae */ /* 0x000fe2000b121850 */
[----:B------:R-:W-:Y:S02]  /*5eb0*/  ISETP.GE.AND P6, PT, R5, R240, PT ;  /* 0x000000f00500720c */ /* 0x000fe40003fc6270 */
[----:B------:R-:W-:Y:S01]  /*5ec0*/  LOP3.LUT R5, R4, 0x28, RZ, 0xfc, !PT ;  /* 0x0000002804057812 */ /* 0x000fe200078efcff */
[----:B------:R-:W-:Y:S01]  /*5ed0*/  LDGSTS.E [R21+0x2000], desc[UR16][R122.64], P3 ;  /* 0x020000007a157fae */ /* 0x000fe20009921850 */
[----:B------:R-:W-:-:S02]  /*5ee0*/  SEL R11, R9, RZ, !P1 ;  /* 0x000000ff090b7207 */ /* 0x000fc40004800000 */
[----:B------:R-:W-:Y:S01]  /*5ef0*/  SEL R242, R9, RZ, !P6 ;  /* 0x000000ff09f27207 */ /* 0x000fe20007000000 */
[----:B------:R-:W-:Y:S01]  /*5f00*/  LDGSTS.E [R21+0x2008], desc[UR16][R124.64], P0 ;  /* 0x020080007c157fae */ /* 0x000fe20008121850 */
[C---:B------:R-:W-:Y:S02]  /*5f10*/  LOP3.LUT R6, R4.reuse, 0xa, RZ, 0xfc, !PT ;  /* 0x0000000a04067812 */ /* 0x040fe400078efcff */
[----:B------:R-:W-:Y:S01]  /*5f20*/  ISETP.GE.AND P6, PT, R5, UR4, PT ;  /* 0x0000000405007c0c */ /* 0x000fe2000bfc6270 */
[----:B------:R-:W-:Y:S01]  /*5f30*/  ULDC UR4, c[0x0][0x230] ;  /* 0x00008c0000047ab9 */ /* 0x000fe20000000800 */
[----:B------:R-:W-:Y:S01]  /*5f40*/  LOP3.LUT R7, R4, 0x2a, RZ, 0xfc, !PT ;  /* 0x0000002a04077812 */ /* 0x000fe200078efcff */
[----:B------:R-:W-:Y:S01]  /*5f50*/  LDGSTS.E [R21+0x4000], desc[UR16][R156.64], P2 ;  /* 0x040000009c157fae */ /* 0x000fe20009121850 */
[----:B------:R-:W-:Y:S02]  /*5f60*/  ISETP.NE.U32.AND P3, PT, R11, RZ, PT ;  /* 0x000000ff0b00720c */ /* 0x000fe40003f65070 */
[----:B------:R-:W-:Y:S01]  /*5f70*/  ISETP.GE.AND P1, PT, R6, R240, PT ;  /* 0x000000f00600720c */ /* 0x000fe20003f26270 */
[----:B------:R-:W-:Y:S01]  /*5f80*/  LDGSTS.E [R21+0x4008], desc[UR16][R158.64], P5 ;  /* 0x040080009e157fae */ /* 0x000fe2000a921850 */
[----:B------:R-:W-:-:S02]  /*5f90*/  SEL R11, R9, RZ, !P6 ;  /* 0x000000ff090b7207 */ /* 0x000fc40007000000 */
[C---:B------:R-:W-:Y:S01]  /*5fa0*/  LOP3.LUT R5, R4.reuse, 0x48, RZ, 0xfc, !PT ;  /* 0x0000004804057812 */ /* 0x040fe200078efcff */
[----:B------:R-:W-:Y:S01]  /*5fb0*/  LDGSTS.E [R21+0x6000], desc[UR16][R188.64], P4 ;  /* 0x06000000bc157fae */ /* 0x000fe2000a121850 */
[----:B------:R-:W-:Y:S01]  /*5fc0*/  ISETP.GE.AND P2, PT, R7, UR4, PT ;  /* 0x0000000407007c0c */ /* 0x000fe2000bf46270 */
[----:B------:R-:W-:Y:S01]  /*5fd0*/  ULDC UR4, c[0x0][0x230] ;  /* 0x00008c0000047ab9 */ /* 0x000fe20000000800 */
[C---:B------:R-:W-:Y:S02]  /*5fe0*/  LOP3.LUT R6, R4.reuse, 0x4a, RZ, 0xfc, !PT ;  /* 0x0000004a04067812 */ /* 0x040fe400078efcff */
[----:B------:R-:W-:Y:S01]  /*5ff0*/  SEL R241, R9, RZ, !P1 ;  /* 0x000000ff09f17207 */ /* 0x000fe20004800000 */
[----:B------:R-:W-:Y:S01]  /*6000*/  LDGSTS.E [R21+0x6008], desc[UR16][R190.64], P3 ;  /* 0x06008000be157fae */ /* 0x000fe20009921850 */
[----:B------:R-:W-:Y:S02]  /*6010*/  ISETP.NE.U32.AND P0, PT, R11, RZ, PT ;  /* 0x000000ff0b00720c */ /* 0x000fe40003f05070 */
[----:B------:R-:W-:Y:S01]  /*6020*/  ISETP.GE.AND P5, PT, R5, UR6, PT ;  /* 0x0000000605007c0c */ /* 0x000fe2000bfa6270 */
[----:B------:R-:W-:Y:S01]  /*6030*/  ULDC UR6, c[0x0][0x230] ;  /* 0x00008c0000067ab9 */ /* 0x000fe20000000800 */
[----:B------:R-:W-:-:S02]  /*6040*/  LOP3.LUT R5, R4, 0x68, RZ, 0xfc, !PT ;  /* 0x0000006804057812 */ /* 0x000fc400078efcff */
[----:B------:R-:W-:Y:S02]  /*6050*/  SEL R11, R9, RZ, !P2 ;  /* 0x000000ff090b7207 */ /* 0x000fe40005000000 */
[----:B------:R-:W-:Y:S01]  /*6060*/  ISETP.GE.AND P2, PT, R6, UR7, PT ;  /* 0x0000000706007c0c */ /* 0x000fe2000bf46270 */
[----:B------:R-:W-:Y:S01]  /*6070*/  ULDC UR7, c[0x0][0x230] ;  /* 0x00008c0000077ab9 */ /* 0x000fe20000000800 */
[----:B------:R-:W-:Y:S02]  /*6080*/  ISETP.NE.U32.AND P1, PT, R242, RZ, PT ;  /* 0x000000fff200720c */ /* 0x000fe40003f25070 */
[----:B------:R-:W-:Y:S02]  /*6090*/  ISETP.NE.U32.AND P6, PT, R241, RZ, PT ;  /* 0x000000fff100720c */ /* 0x000fe40003fc5070 */
[----:B------:R-:W-:Y:S01]  /*60a0*/  ISETP.GE.AND P4, PT, R5, UR8, PT ;  /* 0x0000000805007c0c */ /* 0x000fe2000bf86270 */
[----:B------:R-:W-:Y:S01]  /*60b0*/  ULDC UR8, c[0x0][0x230] ;  /* 0x00008c0000087ab9 */ /* 0x000fe20000000800 */
[----:B------:R-:W-:-:S02]  /*60c0*/  SEL R241, R9, RZ, !P2 ;  /* 0x000000ff09f17207 */ /* 0x000fc40005000000 */
[----:B------:R-:W-:Y:S02]  /*60d0*/  LOP3.LUT R5, R2, 0x20, RZ, 0x3c, !PT ;  /* 0x0000002002057812 */ /* 0x000fe400078e3cff */
[----:B------:R-:W-:Y:S02]  /*60e0*/  SEL R242, R9, RZ, !P5 ;  /* 0x000000ff09f27207 */ /* 0x000fe40006800000 */
[----:B------:R-:W-:Y:S02]  /*60f0*/  ISETP.NE.U32.AND P5, PT, R11, RZ, PT ;  /* 0x000000ff0b00720c */ /* 0x000fe40003fa5070 */
[----:B------:R-:W-:Y:S02]  /*6100*/  SEL R11, R9, RZ, !P4 ;  /* 0x000000ff090b7207 */ /* 0x000fe40006000000 */
[----:B------:R-:W-:Y:S01]  /*6110*/  ISETP.NE.U32.AND P4, PT, R241, RZ, PT ;  /* 0x000000fff100720c */ /* 0x000fe20003f85070 */
[----:B------:R-:W-:Y:S01]  /*6120*/  VIADD R241, R5, UR5 ;  /* 0x0000000505f17c36 */ /* 0x000fe20008000000 */
[----:B------:R-:W-:-:S02]  /*6130*/  ISETP.NE.U32.AND P2, PT, R242, RZ, PT ;  /* 0x000000fff200720c */ /* 0x000fc40003f45070 */
[C---:B------:R-:W-:Y:S02]  /*6140*/  LOP3.LUT R7, R4.reuse, 0x6a, RZ, 0xfc, !PT ;  /* 0x0000006a04077812 */ /* 0x040fe400078efcff */
[C---:B------:R-:W-:Y:S01]  /*6150*/  LOP3.LUT R5, R4.reuse, 0xc, RZ, 0xfc, !PT ;  /* 0x0000000c04057812 */ /* 0x040fe200078efcff */
[----:B------:R-:W-:Y:S01]  /*6160*/  LDGSTS.E [R241], desc[UR16][R222.64], P1 ;  /* 0x00000000def17fae */ /* 0x000fe20008921850 */
[----:B------:R-:W-:Y:S01]  /*6170*/  ISETP.GE.AND P1, PT, R7, UR6, PT ;  /* 0x0000000607007c0c */ /* 0x000fe2000bf26270 */
[----:B------:R-:W-:Y:S01]  /*6180*/  ULDC UR6, c[0x0][0x230] ;  /* 0x00008c0000067ab9 */ /* 0x000fe20000000800 */
[----:B------:R-:W-:Y:S01]  /*6190*/  ISETP.NE.U32.AND P3, PT, R11, RZ, PT ;  /* 0x000000ff0b00720c */ /* 0x000fe20003f65070 */
[----:B------:R-:W-:Y:S01]  /*61a0*/  LDGSTS.E [R241+0x8], desc[UR16][R224.64], P6 ;  /* 0x00008000e0f17fae */ /* 0x000fe2000b121850 */
[----:B------:R-:W-:Y:S02]  /*61b0*/  ISETP.GE.AND P6, PT, R5, R240, PT ;  /* 0x000000f00500720c */ /* 0x000fe40003fc6270 */
[C---:B------:R-:W-:Y:S01]  /*61c0*/  LOP3.LUT R6, R4.reuse, 0xe, RZ, 0xfc, !PT ;  /* 0x0000000e04067812 */ /* 0x040fe200078efcff */
[----:B------:R-:W-:Y:S01]  /*61d0*/  LDGSTS.E [R241+0x2000], desc[UR16][R126.64], P0 ;  /* 0x020000007ef17fae */ /* 0x000fe20008121850 */
[----:B------:R-:W-:-:S02]  /*61e0*/  LOP3.LUT R5, R4, 0x2c, RZ, 0xfc, !PT ;  /* 0x0000002c04057812 */ /* 0x000fc400078efcff */
[C---:B------:R-:W-:Y:S01]  /*61f0*/  SEL R11, R9.reuse, RZ, !P1 ;  /* 0x000000ff090b7207 */ /* 0x040fe20004800000 */
[----:B------:R-:W-:Y:S01]  /*6200*/  LDGSTS.E [R241+0x2008], desc[UR16][R128.64], P5 ;  /* 0x0200800080f17fae */ /* 0x000fe2000a921850 */
[----:B------:R-:W-:Y:S02]  /*6210*/  SEL R243, R9, RZ, !P6 ;  /* 0x000000ff09f37207 */ /* 0x000fe40007000000 */
[----:B------:R-:W-:Y:S01]  /*6220*/  ISETP.GE.AND P1, PT, R6, R240, PT ;  /* 0x000000f00600720c */ /* 0x000fe20003f26270 */
[----:B------:R-:W-:Y:S01]  /*6230*/  LDGSTS.E [R241+0x4000], desc[UR16][R160.64], P2 ;  /* 0x04000000a0f17fae */ /* 0x000fe20009121850 */
[----:B------:R-:W-:Y:S01]  /*6240*/  ISETP.GE.AND P6, PT, R5, UR4, PT ;  /* 0x0000000405007c0c */ /* 0x000fe2000bfc6270 */
[----:B------:R-:W-:Y:S01]  /*6250*/  ULDC UR4, c[0x0][0x230] ;  /* 0x00008c0000047ab9 */ /* 0x000fe20000000800 */
[C---:B------:R-:W-:Y:S01]  /*6260*/  LOP3.LUT R7, R4.reuse, 0x2e, RZ, 0xfc, !PT ;  /* 0x0000002e04077812 */ /* 0x040fe200078efcff */
[----:B------:R-:W-:Y:S01]  /*6270*/  LDGSTS.E [R241+0x4008], desc[UR16][R162.64], P4 ;  /* 0x04008000a2f17fae */ /* 0x000fe2000a121850 */
[----:B------:R-:W-:-:S02]  /*6280*/  LOP3.LUT R6, R4, 0x4c, RZ, 0xfc, !PT ;  /* 0x0000004c04067812 */ /* 0x000fc400078efcff */
[----:B------:R-:W-:Y:S01]  /*6290*/  ISETP.NE.U32.AND P0, PT, R11, RZ, PT ;  /* 0x000000ff0b00720c */ /* 0x000fe20003f05070 */
[----:B------:R-:W-:Y:S01]  /*62a0*/  LDGSTS.E [R241+0x6000], desc[UR16][R192.64], P3 ;  /* 0x06000000c0f17fae */ /* 0x000fe20009921850 */
[----:B------:R-:W-:Y:S02]  /*62b0*/  SEL R11, R9, RZ, !P6 ;  /* 0x000000ff090b7207 */ /* 0x000fe40007000000 */
[----:B------:R-:W-:Y:S01]  /*62c0*/  ISETP.GE.AND P2, PT, R7, UR4, PT ;  /* 0x0000000407007c0c */ /* 0x000fe2000bf46270 */
[----:B------:R-:W-:Y:S01]  /*62d0*/  ULDC UR4, c[0x0][0x230] ;  /* 0x00008c0000047ab9 */ /* 0x000fe20000000800 */
[----:B------:R-:W-:Y:S01]  /*62e0*/  ISETP.GE.AND P4, PT, R6, UR6, PT ;  /* 0x0000000606007c0c */ /* 0x000fe2000bf86270 */
[----:B------:R-:W-:Y:S01]  /*62f0*/  ULDC UR6, c[0x0][0x230] ;  /* 0x00008c0000067ab9 */ /* 0x000fe20000000800 */
[C---:B------:R-:W-:Y:S02]  /*6300*/  LOP3.LUT R5, R4.reuse, 0x4e, RZ, 0xfc, !PT ;  /* 0x0000004e04057812 */ /* 0x040fe400078efcff */
[----:B------:R-:W-:-:S02]  /*6310*/  LOP3.LUT R6, R4, 0x6c, RZ, 0xfc, !PT ;  /* 0x0000006c04067812 */ /* 0x000fc400078efcff */
[----:B------:R-:W-:Y:S01]  /*6320*/  SEL R242, R9, RZ, !P1 ;  /* 0x000000ff09f27207 */ /* 0x000fe20004800000 */
[----:B------:R-:W-:Y:S01]  /*6330*/  LDGSTS.E [R241+0x6008], desc[UR16][R194.64], P0 ;  /* 0x06008000c2f17fae */ /* 0x000fe20008121850 */
[----:B------:R-:W-:Y:S02]  /*6340*/  ISETP.NE.U32.AND P5, PT, R11, RZ, PT ;  /* 0x000000ff0b00720c */ /* 0x000fe40003fa5070 */
[----:B------:R-:W-:Y:S02]  /*6350*/  SEL R11, R9, RZ, !P2 ;  /* 0x000000ff090b7207 */ /* 0x000fe40005000000 */
[----:B------:R-:W-:Y:S02]  /*6360*/  ISETP.NE.U32.AND P1, PT, R243, RZ, PT ;  /* 0x000000fff300720c */ /* 0x000fe40003f25070 */
[----:B------:R-:W-:Y:S01]  /*6370*/  ISETP.GE.AND P2, PT, R5, UR7, PT ;  /* 0x0000000705007c0c */ /* 0x000fe2000bf46270 */
[----:B------:R-:W-:Y:S01]  /*6380*/  ULDC UR7, c[0x0][0x230] ;  /* 0x00008c0000077ab9 */ /* 0x000fe20000000800 */
[----:B------:R-:W-:Y:S01]  /*6390*/  ISETP.GE.AND P3, PT, R6, UR8, PT ;  /* 0x0000000806007c0c */ /* 0x000fe2000bf66270 */
[----:B------:R-:W-:Y:S01]  /*63a0*/  ULDC UR8, c[0x0][0x230] ;  /* 0x00008c0000087ab9 */ /* 0x000fe20000000800 */
[----:B------:R-:W-:-:S02]  /*63b0*/  SEL R243, R9, RZ, !P4 ;  /* 0x000000ff09f37207 */ /* 0x000fc40006000000 */
[----:B------:R-:W-:Y:S02]  /*63c0*/  ISETP.NE.U32.AND P6, PT, R242, RZ, PT ;  /* 0x000000fff200720c */ /* 0x000fe40003fc5070 */
[----:B------:R-:W-:Y:S02]  /*63d0*/  ISETP.NE.U32.AND P4, PT, R11, RZ, PT ;  /* 0x000000ff0b00720c */ /* 0x000fe40003f85070 */
[C---:B------:R-:W-:Y:S02]  /*63e0*/  SEL R242, R9.reuse, RZ, !P2 ;  /* 0x000000ff09f27207 */ /* 0x040fe40005000000 */
[----:B------:R-:W-:Y:S02]  /*63f0*/  SEL R11, R9, RZ, !P3 ;  /* 0x000000ff090b7207 */ /* 0x000fe40005800000 */
[----:B------:R-:W-:Y:S02]  /*6400*/  LOP3.LUT R6, R2, 0x30, RZ, 0x3c, !PT ;  /* 0x0000003002067812 */ /* 0x000fe400078e3cff */
[----:B------:R-:W-:-:S02]  /*6410*/  ISETP.NE.U32.AND P2, PT, R243, RZ, PT ;  /* 0x000000fff300720c */ /* 0x000fc40003f45070 */
[----:B------:R-:W-:Y:S01]  /*6420*/  ISETP.NE.U32.AND P3, PT, R11, RZ, PT ;  /* 0x000000ff0b00720c */ /* 0x000fe20003f65070 */
[----:B------:R-:W-:Y:S01]  /*6430*/  VIADD R11, R6, UR5 ;  /* 0x00000005060b7c36 */ /* 0x000fe20008000000 */
[----:B------:R-:W-:Y:S02]  /*6440*/  ISETP.NE.U32.AND P0, PT, R242, RZ, PT ;  /* 0x000000fff200720c */ /* 0x000fe40003f05070 */
[C---:B------:R-:W-:Y:S02]  /*6450*/  LOP3.LUT R63, R4.reuse, 0x6e, RZ, 0xfc, !PT ;  /* 0x0000006e043f7812 */ /* 0x040fe400078efcff */
[----:B------:R-:W-:Y:S01]  /*6460*/  LDGSTS.E [R11], desc[UR16][R226.64], P1 ;  /* 0x00000000e20b7fae */ /* 0x000fe20008921850 */
[C---:B------:R-:W-:Y:S02]  /*6470*/  LOP3.LUT R8, R4.reuse, 0x10, RZ, 0xfc, !PT ;  /* 0x0000001004087812 */ /* 0x040fe400078efcff */
[C---:B------:R-:W-:Y:S01]  /*6480*/  LOP3.LUT R7, R4.reuse, 0x16, RZ, 0xfc, !PT ;  /* 0x0000001604077812 */ /* 0x040fe200078efcff */
[----:B------:R-:W-:Y:S01]  /*6490*/  LDGSTS.E [R11+0x8], desc[UR16][R228.64], P6 ;  /* 0x00008000e40b7fae */ /* 0x000fe2000b121850 */
[----:B------:R-:W-:-:S02]  /*64a0*/  LOP3.LUT R62, R4, 0x12, RZ, 0xfc, !PT ;  /* 0x00000012043e7812 */ /* 0x000fc400078efcff */
[----:B------:R-:W-:Y:S01]  /*64b0*/  ISETP.GE.AND P1, PT, R63, UR4, PT ;  /* 0x000000043f007c0c */ /* 0x000fe2000bf26270 */
[----:B------:R-:W-:Y:S01]  /*64c0*/  LDGSTS.E [R11+0x2000], desc[UR16][R130.64], P5 ;  /* 0x02000000820b7fae */ /* 0x000fe2000a921850 */
[C---:B------:R-:W-:Y:S01]  /*64d0*/  LOP3.LUT R19, R4.reuse, 0x14, RZ, 0xfc, !PT ;  /* 0x0000001404137812 */ /* 0x040fe200078efcff */
[----:B------:R-:W-:Y:S01]  /*64e0*/  ULDC UR4, c[0x0][0x230] ;  /* 0x00008c0000047ab9 */ /* 0x000fe20000000800 */
[----:B------:R-:W-:Y:S01]  /*64f0*/  LOP3.LUT R6, R4, 0x18, RZ, 0xfc, !PT ;  /* 0x0000001804067812 */ /* 0x000fe200078efcff */
[----:B------:R-:W-:Y:S01]  /*6500*/  LDGSTS.E [R11+0x2008], desc[UR16][R132.64], P4 ;  /* 0x02008000840b7fae */ /* 0x000fe2000a121850 */
[-C--:B------:R-:W-:Y:S02]  /*6510*/  ISETP.GE.AND P6, PT, R8, R240.reuse, PT ;  /* 0x000000f00800720c */ /* 0x080fe40003fc6270 */
[-C--:B------:R-:W-:Y:S01]  /*6520*/  ISETP.GE.AND P5, PT, R62, R240.reuse, PT ;  /* 0x000000f03e00720c */ /* 0x080fe20003fa6270 */
[----:B------:R-:W-:Y:S01]  /*6530*/  LDGSTS.E [R11+0x4000], desc[UR16][R164.64], P2 ;  /* 0x04000000a40b7fae */ /* 0x000fe20009121850 */
[----:B------:R-:W-:-:S02]  /*6540*/  ISETP.GE.AND P2, PT, R7, R240, PT ;  /* 0x000000f00700720c */ /* 0x000fc40003f46270 */
[----:B------:R-:W-:Y:S01]  /*6550*/  LOP3.LUT R7, R4, 0x30, RZ, 0xfc, !PT ;  /* 0x0000003004077812 */ /* 0x000fe200078efcff */
[----:B------:R-:W-:Y:S01]  /*6560*/  LDGSTS.E [R11+0x4008], desc[UR16][R166.64], P0 ;  /* 0x04008000a60b7fae */ /* 0x000fe20008121850 */
[----:B------:R-:W-:Y:S02]  /*6570*/  SEL R242, R9, RZ, !P1 ;  /* 0x000000ff09f27207 */ /* 0x000fe40004800000 */
[-C--:B------:R-:W-:Y:S01]  /*6580*/  ISETP.GE.AND P4, PT, R19, R240.reuse, PT ;  /* 0x000000f01300720c */ /* 0x080fe20003f86270 */
[----:B------:R-:W-:Y:S01]  /*6590*/  LDGSTS.E [R11+0x6000], desc[UR16][R196.64], P3 ;  /* 0x06000000c40b7fae */ /* 0x000fe20009921850 */
[----:B------:R-:W-:Y:S02]  /*65a0*/  ISETP.GE.AND P1, PT, R6, R240, PT ;  /* 0x000000f00600720c */ /* 0x000fe40003f26270 */
[----:B------:R-:W-:Y:S02]  /*65b0*/  SEL R240, R9, RZ, !P6 ;  /* 0x000000ff09f07207 */ /* 0x000fe40007000000 */
[----:B------:R-:W-:Y:S01]  /*65c0*/  ISETP.GE.AND P6, PT, R7, UR4, PT ;  /* 0x0000000407007c0c */ /* 0x000fe2000bfc6270 */
[----:B------:R-:W-:Y:S01]  /*65d0*/  ULDC UR4, c[0x0][0x230] ;  /* 0x00008c0000047ab9 */ /* 0x000fe20000000800 */
[----:B------:R-:W-:-:S02]  /*65e0*/  ISETP.NE.U32.AND P0, PT, R242, RZ, PT ;  /* 0x000000fff200720c */ /* 0x000fc40003f05070 */
[----:B------:R-:W-:Y:S02]  /*65f0*/  LOP3.LUT R6, R4, 0x32, RZ, 0xfc, !PT ;  /* 0x0000003204067812 */ /* 0x000fe400078efcff */
[C---:B------:R-:W-:Y:S02]  /*6600*/  SEL R243, R9.reuse, RZ, !P5 ;  /* 0x000000ff09f37207 */ /* 0x040fe40006800000 */
[----:B------:R-:W-:Y:S02]  /*6610*/  ISETP.NE.U32.AND P5, PT, R240, RZ, PT ;  /* 0x000000fff000720c */ /* 0x000fe40003fa5070 */
[----:B------:R-:W-:Y:S02]  /*6620*/  SEL R242, R9, RZ, !P6 ;  /* 0x000000ff09f27207 */ /* 0x000fe40007000000 */
[----:B------:R-:W-:Y:S01]  /*6630*/  ISETP.GE.AND P3, PT, R6, UR6, PT ;  /* 0x0000000606007c0c */ /* 0x000fe2000bf66270 */
[----:B------:R-:W-:Y:S01]  /*6640*/  ULDC UR6, c[0x0][0x230] ;  /* 0x00008c0000067ab9 */ /* 0x000fe20000000800 */
[----:B------:R-:W-:Y:S01]  /*6650*/  ISETP.NE.U32.AND P6, PT, R243, RZ, PT ;  /* 0x000000fff300720c */ /* 0x000fe20003fc5070 */
[----:B------:R-:W-:Y:S01]  /*6660*/  LDGSTS.E [R11+0x6008], desc[UR16][R198.64], P0 ;  /* 0x06008000c60b7fae */ /* 0x000fe20008121850 */
[----:B------:R-:W-:-:S02]  /*6670*/  LOP3.LUT R6, R2, 0x40, RZ, 0x3c, !PT ;  /* 0x0000004002067812 */ /* 0x000fc400078e3cff */
[----:B------:R-:W-:Y:S02]  /*6680*/  LOP3.LUT R19, R4, 0x50, RZ, 0xfc, !PT ;  /* 0x0000005004137812 */ /* 0x000fe400078efcff */
[----:B------:R-:W-:Y:S01]  /*6690*/  SEL R240, R9, RZ, !P3 ;  /* 0x000000ff09f07207 */ /* 0x000fe20005800000 */
[----:B------:R-:W-:Y:S01]  /*66a0*/  VIADD R250, R6, UR5 ;  /* 0x0000000506fa7c36 */ /* 0x000fe20008000000 */
[----:B------:R-:W-:Y:S02]  /*66b0*/  ISETP.NE.U32.AND P0, PT, R242, RZ, PT ;  /* 0x000000fff200720c */ /* 0x000fe40003f05070 */
[C---:B------:R-:W-:Y:S02]  /*66c0*/  LOP3.LUT R7, R4.reuse, 0x52, RZ, 0xfc, !PT ;  /* 0x0000005204077812 */ /* 0x040fe400078efcff */
[----:B------:R-:W-:Y:S01]  /*66d0*/  LDGSTS.E [R250], desc[UR16][R230.64], P5 ;  /* 0x00000000e6fa7fae */ /* 0x000fe2000a921850 */
[----:B------:R-:W-:Y:S01]  /*66e0*/  ISETP.GE.AND P5, PT, R19, UR4, PT ;  /* 0x0000000413007c0c */ /* 0x000fe2000bfa6270 */
[----:B------:R-:W-:Y:S01]  /*66f0*/  ULDC UR4, c[0x0][0x230] ;  /* 0x00008c0000047ab9 */ /* 0x000fe20000000800 */
[----:B------:R-:W-:Y:S01]  /*6700*/  LOP3.LUT R6, R4, 0x70, RZ, 0xfc, !PT ;  /* 0x0000007004067812 */ /* 0x000fe200078efcff */
[----:B------:R-:W-:Y:S01]  /*6710*/  LDGSTS.E [R250+0x8], desc[UR16][R232.64], P6 ;  /* 0x00008000e8fa7fae */ /* 0x000fe2000b121850 */
[----:B------:R-:W-:-:S02]  /*6720*/  ISETP.NE.U32.AND P3, PT, R240, RZ, PT ;  /* 0x000000fff000720c */ /* 0x000fc40003f65070 */
[----:B------:R-:W-:Y:S01]  /*6730*/  ISETP.GE.AND P6, PT, R7, UR6, PT ;  /* 0x0000000607007c0c */ /* 0x000fe2000bfc6270 */
[----:B------:R-:W-:Y:S01]  /*6740*/  ULDC UR6, c[0x0][0x230] ;  /* 0x00008c0000067ab9 */ /* 0x000fe20000000800 */
[C---:B------:R-:W-:Y:S01]  /*6750*/  SEL R240, R9.reuse, RZ, !P5 ;  /* 0x000000ff09f07207 */ /* 0x040fe20006800000 */
[----:B------:R-:W-:Y:S01]  /*6760*/  LDGSTS.E [R250+0x2000], desc[UR16][R134.64], P0 ;  /* 0x0200000086fa7fae */ /* 0x000fe20008121850 */
[----:B------:R-:W-:Y:S01]  /*6770*/  ISETP.GE.AND P5, PT, R6, UR7, PT ;  /* 0x0000000706007c0c */ /* 0x000fe2000bfa6270 */
[----:B------:R-:W-:Y:S01]  /*6780*/  ULDC UR7, c[0x0][0x230] ;  /* 0x00008c0000077ab9 */ /* 0x000fe20000000800 */
[----:B------:R-:W-:Y:S02]  /*6790*/  SEL R242, R9, RZ, !P6 ;  /* 0x000000ff09f27207 */ /* 0x000fe40007000000 */
[----:B------:R-:W-:Y:S01]  /*67a0*/  ISETP.GE.AND P6, PT, R139, UR4, PT ;  /* 0x000000048b007c0c */ /* 0x000fe2000bfc6270 */
[----:B------:R-:W-:Y:S01]  /*67b0*/  ULDC UR4, c[0x0][0x230] ;  /* 0x00008c0000047ab9 */ /* 0x000fe20000000800 */
[----:B------:R-:W-:Y:S01]  /*67c0*/  LOP3.LUT R6, R4, 0x72, RZ, 0xfc, !PT ;  /* 0x0000007204067812 */ /* 0x000fe200078efcff */
[----:B------:R-:W-:Y:S01]  /*67d0*/  LDGSTS.E [R250+0x2008], desc[UR16][R136.64], P3 ;  /* 0x0200800088fa7fae */ /* 0x000fe20009921850 */
[----:B------:R-:W-:-:S02]  /*67e0*/  SEL R243, R9, RZ, !P5 ;  /* 0x000000ff09f37207 */ /* 0x000fc40006800000 */
[----:B------:R-:W-:Y:S02]  /*67f0*/  ISETP.NE.U32.AND P5, PT, R240, RZ, PT ;  /* 0x000000fff000720c */ /* 0x000fe40003fa5070 */
[C---:B------:R-:W-:Y:S02]  /*6800*/  SEL R240, R9.reuse, RZ, !P6 ;  /* 0x000000ff09f07207 */ /* 0x040fe40007000000 */
[----:B------:R-:W-:Y:S01]  /*6810*/  ISETP.GE.AND P0, PT, R6, UR4, PT ;  /* 0x0000000406007c0c */ /* 0x000fe2000bf06270 */
[----:B------:R-:W-:Y:S01]  /*6820*/  ULDC UR4, c[0x0][0x230] ;  /* 0x00008c0000047ab9 */ /* 0x000fe20000000800 */
[----:B------:R-:W-:Y:S02]  /*6830*/  ISETP.NE.U32.AND P6, PT, R240, RZ, PT ;  /* 0x000000fff000720c */ /* 0x000fe40003fc5070 */
[----:B------:R-:W-:Y:S02]  /*6840*/  ISETP.NE.U32.AND P3, PT, R242, RZ, PT ;  /* 0x000000fff200720c */ /* 0x000fe40003f65070 */
[----:B------:R-:W-:-:S02]  /*6850*/  SEL R240, R9, RZ, !P0 ;  /* 0x000000ff09f07207 */ /* 0x000fc40004000000 */
[----:B------:R-:W-:Y:S01]  /*6860*/  ISETP.NE.U32.AND P0, PT, R243, RZ, PT ;  /* 0x000000fff300720c */ /* 0x000fe20003f05070 */
[----:B------:R-:W-:Y:S01]  /*6870*/  LDGSTS.E [R250+0x4000], desc[UR16][R168.64], P5 ;  /* 0x04000000a8fa7fae */ /* 0x000fe2000a921850 */
[----:B------:R-:W-:Y:S02]  /*6880*/  LOP3.LUT R6, R4, 0x34, RZ, 0xfc, !PT ;  /* 0x0000003404067812 */ /* 0x000fe400078efcff */
[C---:B------:R-:W-:Y:S02]  /*6890*/  SEL R243, R9.reuse, RZ, !P4 ;  /* 0x000000ff09f37207 */ /* 0x040fe40006000000 */
[----:B------:R-:W-:Y:S02]  /*68a0*/  ISETP.NE.U32.AND P4, PT, R240, RZ, PT ;  /* 0x000000fff000720c */ /* 0x000fe40003f85070 */
[----:B------:R-:W-:Y:S01]  /*68b0*/  LOP3.LUT R62, R4, 0x36, RZ, 0xfc, !PT ;  /* 0x00000036043e7812 */ /* 0x000fe200078efcff */
[----:B------:R-:W-:Y:S01]  /*68c0*/  LDGSTS.E [R250+0x4008], desc[UR16][R170.64], P3 ;  /* 0x04008000aafa7fae */ /* 0x000fe20009921850 */
[----:B------:R-:W-:Y:S01]  /*68d0*/  ISETP.GE.AND P5, PT, R6, UR4, PT ;  /* 0x0000000406007c0c */ /* 0x000fe2000bfa6270 */
[----:B------:R-:W-:Y:S01]  /*68e0*/  ULDC UR4, c[0x0][0x230] ;  /* 0x00008c0000047ab9 */ /* 0x000fe20000000800 */
[----:B------:R-:W-:Y:S01]  /*68f0*/  SEL R242, R9, RZ, !P2 ;  /* 0x000000ff09f27207 */ /* 0x000fe20005000000 */
[----:B------:R-:W-:Y:S01]  /*6900*/  LDGSTS.E [R250+0x6000], desc[UR16][R200.64], P0 ;  /* 0x06000000c8fa7fae */ /* 0x000fe20008121850 */
[----:B------:R-:W-:-:S02]  /*6910*/  ISETP.NE.U32.AND P2, PT, R243, RZ, PT ;  /* 0x000000fff300720c */ /* 0x000fc40003f45070 */
[----:B------:R-:W-:Y:S01]  /*6920*/  ISETP.GE.AND P0, PT, R62, UR4, PT ;  /* 0x000000043e007c0c */ /* 0x000fe2000bf06270 */
[----:B------:R-:W-:Y:S01]  /*6930*/  ULDC UR4, c[0x0][0x230] ;  /* 0x00008c0000047ab9 */ /* 0x000fe20000000800 */
[----:B------:R-:W-:Y:S01]  /*6940*/  LOP3.LUT R62, R2, 0x50, RZ, 0x3c, !PT ;  /* 0x00000050023e7812 */ /* 0x000fe200078e3cff */
[----:B------:R-:W-:Y:S01]  /*6950*/  LDGSTS.E [R250+0x6008], desc[UR16][R202.64], P4 ;  /* 0x06008000cafa7fae */ /* 0x000fe2000a121850 */
[----:B------:R-:W-:Y:S02]  /*6960*/  SEL R240, R9, RZ, !P5 ;  /* 0x000000ff09f07207 */ /* 0x000fe40006800000 */
[----:B------:R-:W-:Y:S01]  /*6970*/  ISETP.NE.U32.AND P3, PT, R242, RZ, PT ;  /* 0x000000fff200720c */ /* 0x000fe20003f65070 */
[----:B------:R-:W-:Y:S01]  /*6980*/  VIADD R251, R62, UR5 ;  /* 0x000000053efb7c36 */ /* 0x000fe20008000000 */
[C---:B------:R-:W-:Y:S02]  /*6990*/  LOP3.LUT R19, R4.reuse, 0x54, RZ, 0xfc, !PT ;  /* 0x0000005404137812 */ /* 0x040fe400078efcff */
[----:B------:R-:W-:-:S02]  /*69a0*/  LOP3.LUT R7, R4, 0x56, RZ, 0xfc, !PT ;  /* 0x0000005604077812 */ /* 0x000fc400078efcff */
[----:B------:R-:W-:Y:S01]  /*69b0*/  ISETP.NE.U32.AND P5, PT, R240, RZ, PT ;  /* 0x000000fff000720c */ /* 0x000fe20003fa5070 */
[----:B------:R-:W-:Y:S01]  /*69c0*/  LDGSTS.E [R251], desc[UR16][R234.64], P2 ;  /* 0x00000000eafb7fae */ /* 0x000fe20009121850 */
[----:B------:R-:W-:Y:S01]  /*69d0*/  ISETP.GE.AND P4, PT, R19, UR6, PT ;  /* 0x0000000613007c0c */ /* 0x000fe2000bf86270 */
[----:B------:R-:W-:Y:S01]  /*69e0*/  ULDC UR6, c[0x0][0x230] ;  /* 0x00008c0000067ab9 */ /* 0x000fe20000000800 */
[----:B------:R-:W-:Y:S02]  /*69f0*/  SEL R240, R9, RZ, !P0 ;  /* 0x000000ff09f07207 */ /* 0x000fe40004000000 */
[----:B------:R-:W-:Y:S01]  /*6a00*/  ISETP.GE.AND P0, PT, R7, UR7, PT ;  /* 0x0000000707007c0c */ /* 0x000fe2000bf06270 */
[----:B------:R-:W-:Y:S01]  /*6a10*/  LDGSTS.E [R251+0x8], desc[UR16][R238.64], P3 ;  /* 0x00008000eefb7fae */ /* 0x000fe20009921850 */
[----:B------:R-:W-:Y:S01]  /*6a20*/  LOP3.LUT R6, R4, 0x74, RZ, 0xfc, !PT ;  /* 0x0000007404067812 */ /* 0x000fe200078efcff */
[----:B------:R-:W-:Y:S01]  /*6a30*/  ULDC UR7, c[0x0][0x230] ;  /* 0x00008c0000077ab9 */ /* 0x000fe20000000800 */
[----:B------:R-:W-:-:S02]  /*6a40*/  SEL R243, R9, RZ, !P4 ;  /* 0x000000ff09f37207 */ /* 0x000fc40006000000 */
[----:B------:R-:W-:Y:S01]  /*6a50*/  ISETP.NE.U32.AND P2, PT, R240, RZ, PT ;  /* 0x000000fff000720c */ /* 0x000fe20003f45070 */
[----:B------:R-:W-:Y:S01]  /*6a60*/  LDGSTS.E [R251+0x2000], desc[UR16][R140.64], P5 ;  /* 0x020000008cfb7fae */ /* 0x000fe2000a921850 */
[----:B------:R-:W-:Y:S02]  /*6a70*/  SEL R242, R9, RZ, !P0 ;  /* 0x000000ff09f27207 */ /* 0x000fe40004000000 */
[----:B------:R-:W-:Y:S02]  /*6a80*/  ISETP.GE.AND P4, PT, R6, UR8, PT ;  /* 0x0000000806007c0c */ /* 0x000fe4000bf86270 */
[----:B------:R-:W-:Y:S02]  /*6a90*/  ISETP.NE.U32.AND P0, PT, R243, RZ, PT ;  /* 0x000000fff300720c */ /* 0x000fe40003f05070 */
[----:B------:R-:W-:Y:S02]  /*6aa0*/  ISETP.NE.U32.AND P3, PT, R242, RZ, PT ;  /* 0x000000fff200720c */ /* 0x000fe40003f65070 */
[----:B------:R-:W-:-:S02]  /*6ab0*/  SEL R240, R9, RZ, !P4 ;  /* 0x000000ff09f07207 */ /* 0x000fc40006000000 */
[----:B------:R-:W-:Y:S01]  /*6ac0*/  ISETP.GE.AND P5, PT, R138, UR6, PT ;  /* 0x000000068a007c0c */ /* 0x000fe2000bfa6270 */
[----:B------:R-:W-:Y:S01]  /*6ad0*/  ULDC UR6, c[0x0][0x230] ;  /* 0x00008c0000067ab9 */ /* 0x000fe20000000800 */
[----:B------:R-:W-:Y:S01]  /*6ae0*/  LOP3.LUT R139, R4, 0x38, RZ, 0xfc, !PT ;  /* 0x00000038048b7812 */ /* 0x000fe200078efcff */
[----:B------:R-:W-:Y:S01]  /*6af0*/  LDGSTS.E [R251+0x2008], desc[UR16][R142.64], P2 ;  /* 0x020080008efb7fae */ /* 0x000fe20009121850 */
[----:B------:R-:W-:Y:S02]  /*6b00*/  ISETP.NE.U32.AND P4, PT, R240, RZ, PT ;  /* 0x000000fff000720c */ /* 0x000fe40003f85070 */
[C---:B------:R-:W-:Y:S01]  /*6b10*/  LOP3.LUT R6, R4.reuse, 0x1a, RZ, 0xfc, !PT ;  /* 0x0000001a04067812 */ /* 0x040fe200078efcff */
[----:B------:R-:W-:Y:S01]  /*6b20*/  LDGSTS.E [R251+0x4000], desc[UR16][R172.64], P0 ;  /* 0x04000000acfb7fae */ /* 0x000fe20008121850 */
[----:B------:R-:W-:Y:S02]  /*6b30*/  SEL R240, R9, RZ, !P5 ;  /* 0x000000ff09f07207 */ /* 0x000fe40006800000 */
[----:B------:R-:W-:Y:S01]  /*6b40*/  ISETP.GE.AND P2, PT, R139, UR6, PT ;  /* 0x000000068b007c0c */ /* 0x000fe2000bf46270 */
[----:B------:R-:W-:Y:S01]  /*6b50*/  LDGSTS.E [R251+0x4008], desc[UR16][R174.64], P3 ;  /* 0x04008000aefb7fae */ /* 0x000fe20009921850 */
[----:B------:R-:W-:Y:S01]  /*6b60*/  LOP3.LUT R62, R4, 0x3a, RZ, 0xfc, !PT ;  /* 0x0000003a043e7812 */ /* 0x000fe200078efcff */
[----:B------:R-:W-:Y:S01]  /*6b70*/  ULDC UR6, c[0x0][0x230] ;  /* 0x00008c0000067ab9 */ /* 0x000fe20000000800 */
[----:B------:R-:W-:Y:S01]  /*6b80*/  ISETP.GE.AND P5, PT, R6, UR4, PT ;  /* 0x0000000406007c0c */ /* 0x000fe2000bfa6270 */
[----:B------:R-:W-:Y:S01]  /*6b90*/  ULDC UR4, c[0x0][0x230] ;  /* 0x00008c0000047ab9 */ /* 0x000fe20000000800 */
[----:B------:R-:W-:Y:S01]  /*6ba0*/  SEL R243, R9, RZ, !P1 ;  /* 0x000000ff09f37207 */ /* 0x000fe20004800000 */
[----:B------:R-:W-:Y:S01]  /*6bb0*/  LDGSTS.E [R251+0x6000], desc[UR16][R204.64], P4 ;  /* 0x06000000ccfb7fae */ /* 0x000fe2000a121850 */
[----:B------:R-:W-:-:S02]  /*6bc0*/  ISETP.NE.U32.AND P1, PT, R240, RZ, PT ;  /* 0x000000fff000720c */ /* 0x000fc40003f25070 */
[C---:B------:R-:W-:Y:S02]  /*6bd0*/  SEL R240, R9.reuse, RZ, !P2 ;  /* 0x000000ff09f07207 */ /* 0x040fe40005000000 */
[----:B------:R-:W-:Y:S01]  /*6be0*/  ISETP.GE.AND P3, PT, R62, UR4, PT ;  /* 0x000000043e007c0c */ /* 0x000fe2000bf66270 */
[----:B------:R-:W-:Y:S01]  /*6bf0*/  ULDC UR4, c[0x0][0x230] ;  /* 0x00008c0000047ab9 */ /* 0x000fe20000000800 */
[----:B------:R-:W-:Y:S01]  /*6c00*/  LOP3.LUT R6, R4, 0x5a, RZ, 0xfc, !PT ;  /* 0x0000005a04067812 */ /* 0x000fe200078efcff */
[----:B------:R-:W4:Y:S01]  /*6c10*/  LDL.64 R62, [R1+0xa0] ;  /* 0x0000a000013e7983 */ /* 0x000f220000100a00 */
[----:B------:R-:W-:Y:S02]  /*6c20*/  SEL R242, R9, RZ, !P5 ;  /* 0x000000ff09f27207 */ /* 0x000fe40006800000 */
[----:B------:R-:W-:Y:S02]  /*6c30*/  ISETP.NE.U32.AND P5, PT, R243, RZ, PT ;  /* 0x000000fff300720c */ /* 0x000fe40003fa5070 */
[----:B------:R-:W-:Y:S01]  /*6c40*/  ISETP.NE.U32.AND P2, PT, R240, RZ, PT ;  /* 0x000000fff000720c */ /* 0x000fe20003f45070 */
[----:B------:R-:W-:Y:S01]  /*6c50*/  LDGSTS.E [R251+0x6008], desc[UR16][R206.64], P1 ;  /* 0x06008000cefb7fae */ /* 0x000fe20008921850 */
[----:B------:R-:W-:-:S02]  /*6c60*/  SEL R240, R9, RZ, !P3 ;  /* 0x000000ff09f07207 */ /* 0x000fc40005800000 */
[----:B------:R-:W-:Y:S02]  /*6c70*/  ISETP.GE.AND P3, PT, R6, UR7, PT ;  /* 0x0000000706007c0c */ /* 0x000fe4000bf66270 */
[----:B------:R-:W-:Y:S02]  /*6c80*/  LOP3.LUT R7, R4, 0x58, RZ, 0xfc, !PT ;  /* 0x0000005804077812 */ /* 0x000fe400078efcff */
[----:B------:R-:W-:Y:S02]  /*6c90*/  LOP3.LUT R6, R2, 0x60, RZ, 0x3c, !PT ;  /* 0x0000006002067812 */ /* 0x000fe400078e3cff */
[----:B------:R-:W-:Y:S02]  /*6ca0*/  ISETP.NE.U32.AND P0, PT, R242, RZ, PT ;  /* 0x000000fff200720c */ /* 0x000fe40003f05070 */
[----:B------:R-:W-:Y:S01]  /*6cb0*/  ISETP.GE.AND P4, PT, R7, UR6, PT ;  /* 0x0000000607007c0c */ /* 0x000fe2000bf86270 */
[----:B------:R-:W-:Y:S01]  /*6cc0*/  VIADD R252, R6, UR5 ;  /* 0x0000000506fc7c36 */ /* 0x000fe20008000000 */
[----:B------:R-:W-:Y:S01]  /*6cd0*/  LOP3.LUT R6, R4, 0x78, RZ, 0xfc, !PT ;  /* 0x0000007804067812 */ /* 0x000fe200078efcff */
[----:B------:R-:W-:Y:S01]  /*6ce0*/  ULDC UR6, c[0x0][0x230] ;  /* 0x00008c0000067ab9 */ /* 0x000fe20000000800 */
[----:B------:R-:W-:-:S02]  /*6cf0*/  SEL R242, R9, RZ, !P4 ;  /* 0x000000ff09f27207 */ /* 0x000fc40006000000 */
[----:B------:R-:W-:Y:S01]  /*6d00*/  ISETP.NE.U32.AND P4, PT, R240, RZ, PT ;  /* 0x000000fff000720c */ /* 0x000fe20003f85070 */
[----:B------:R-:W-:Y:S01]  /*6d10*/  LDGSTS.E [R252], desc[UR16][R110.64], P5 ;  /* 0x000000006efc7fae */ /* 0x000fe2000a921850 */
[C---:B------:R-:W-:Y:S02]  /*6d20*/  SEL R240, R9.reuse, RZ, !P3 ;  /* 0x000000ff09f07207 */ /* 0x040fe40005800000 */
[----:B------:R-:W-:Y:S01]  /*6d30*/  ISETP.GE.AND P5, PT, R6, UR4, PT ;  /* 0x0000000406007c0c */ /* 0x000fe2000bfa6270 */
[----:B------:R-:W-:Y:S01]  /*6d40*/  LDGSTS.E [R252+0x8], desc[UR16][R112.64], P0 ;  /* 0x0000800070fc7fae */ /* 0x000fe20008121850 */
[----:B------:R-:W-:Y:S01]  /*6d50*/  LOP3.LUT R6, R4, 0x7a, RZ, 0xfc, !PT ;  /* 0x0000007a04067812 */ /* 0x000fe200078efcff */
[----:B------:R-:W-:Y:S01]  /*6d60*/  ULDC UR4, c[0x0][0x230] ;  /* 0x00008c0000047ab9 */ /* 0x000fe20000000800 */
[----:B------:R-:W-:Y:S01]  /*6d70*/  ISETP.NE.U32.AND P3, PT, R240, RZ, PT ;  /* 0x000000fff000720c */ /* 0x000fe20003f65070 */
[----:B------:R-:W-:Y:S01]  /*6d80*/  LDGSTS.E [R252+0x2000], desc[UR16][R144.64], P2 ;  /* 0x0200000090fc7fae */ /* 0x000fe20009121850 */
[----:B------:R-:W-:-:S02]  /*6d90*/  SEL R240, R9, RZ, !P5 ;  /* 0x000000ff09f07207 */ /* 0x000fc40006800000 */
[----:B------:R-:W-:Y:S01]  /*6da0*/  ISETP.GE.AND P0, PT, R6, UR6, PT ;  /* 0x0000000606007c0c */ /* 0x000fe2000bf06270 */
[----:B------:R-:W-:Y:S01]  /*6db0*/  ULDC UR6, c[0x0][0x230] ;  /* 0x00008c0000067ab9 */ /* 0x000fe20000000800 */
[----:B------:R-:W-:Y:S01]  /*6dc0*/  ISETP.NE.U32.AND P1, PT, R242, RZ, PT ;  /* 0x000000fff200720c */ /* 0x000fe20003f25070 */
[----:B------:R-:W-:Y:S01]  /*6dd0*/  LDGSTS.E [R252+0x2008], desc[UR16][R146.64], P4 ;  /* 0x0200800092fc7fae */ /* 0x000fe2000a121850 */
[----:B------:R-:W-:Y:S02]  /*6de0*/  LOP3.LUT R6, R4, 0x1c, RZ, 0xfc, !PT ;  /* 0x0000001c04067812 */ /* 0x000fe400078efcff */
[----:B------:R-:W-:Y:S02]  /*6df0*/  ISETP.NE.U32.AND P5, PT, R240, RZ, PT ;  /* 0x000000fff000720c */ /* 0x000fe40003fa5070 */
[----:B------:R-:W-:Y:S02]  /*6e00*/  SEL R240, R9, RZ, !P0 ;  /* 0x000000ff09f07207 */ /* 0x000fe40004000000 */
[----:B------:R-:W-:Y:S01]  /*6e10*/  ISETP.GE.AND P2, PT, R6, UR4, PT ;  /* 0x0000000406007c0c */ /* 0x000fe2000bf46270 */
[----:B------:R-:W-:Y:S01]  /*6e20*/  ULDC UR4, c[0x0][0x230] ;  /* 0x00008c0000047ab9 */ /* 0x000fe20000000800 */
[----:B------:R-:W-:-:S02]  /*6e30*/  LOP3.LUT R6, R4, 0x1e, RZ, 0xfc, !PT ;  /* 0x0000001e04067812 */ /* 0x000fc400078efcff */
[----:B------:R-:W-:Y:S01]  /*6e40*/  ISETP.NE.U32.AND P0, PT, R240, RZ, PT ;  /* 0x000000fff000720c */ /* 0x000fe20003f05070 */
[----:B------:R-:W-:Y:S01]  /*6e50*/  LDGSTS.E [R252+0x4000], desc[UR16][R176.64], P1 ;  /* 0x04000000b0fc7fae */ /* 0x000fe20008921850 */
[C---:B------:R-:W-:Y:S02]  /*6e60*/  SEL R240, R9.reuse, RZ, !P2 ;  /* 0x000000ff09f07207 */ /* 0x040fe40005000000 */
[----:B------:R-:W-:Y:S01]  /*6e70*/  ISETP.GE.AND P4, PT, R6, UR6, PT ;  /* 0x0000000606007c0c */ /* 0x000fe2000bf86270 */
[----:B------:R-:W-:Y:S01]  /*6e80*/  ULDC UR6, c[0x0][0x230] ;  /* 0x00008c0000067ab9 */ /* 0x000fe20000000800 */
[----:B------:R-:W-:Y:S01]  /*6e90*/  LOP3.LUT R6, R4, 0x3c, RZ, 0xfc, !PT ;  /* 0x0000003c04067812 */ /* 0x000fe200078efcff */
[----:B------:R-:W-:Y:S01]  /*6ea0*/  LDGSTS.E [R252+0x4008], desc[UR16][R178.64], P3 ;  /* 0x04008000b2fc7fae */ /* 0x000fe20009921850 */
[----:B------:R-:W-:Y:S02]  /*6eb0*/  ISETP.NE.U32.AND P2, PT, R240, RZ, PT ;  /* 0x000000fff000720c */ /* 0x000fe40003f45070 */
[----:B------:R-:W-:Y:S01]  /*6ec0*/  SEL R240, R9, RZ, !P4 ;  /* 0x000000ff09f07207 */ /* 0x000fe20006000000 */
[----:B------:R-:W-:Y:S01]  /*6ed0*/  LDGSTS.E [R252+0x6000], desc[UR16][R208.64], P5 ;  /* 0x06000000d0fc7fae */ /* 0x000fe2000a921850 */
[----:B------:R-:W-:Y:S01]  /*6ee0*/  ISETP.GE.AND P1, PT, R6, UR4, PT ;  /* 0x0000000406007c0c */ /* 0x000fe2000bf26270 */
[----:B------:R-:W-:Y:S01]  /*6ef0*/  ULDC UR4, c[0x0][0x230] ;  /* 0x00008c0000047ab9 */ /* 0x000fe20000000800 */
[----:B------:R-:W-:Y:S01]  /*6f00*/  LOP3.LUT R6, R4, 0x3e, RZ, 0xfc, !PT ;  /* 0x0000003e04067812 */ /* 0x000fe200078efcff */
[----:B------:R-:W-:Y:S01]  /*6f10*/  LDGSTS.E [R252+0x6008], desc[UR16][R210.64], P0 ;  /* 0x06008000d2fc7fae */ /* 0x000fe20008121850 */
[----:B------:R-:W-:-:S02]  /*6f20*/  ISETP.NE.U32.AND P4, PT, R240, RZ, PT ;  /* 0x000000fff000720c */ /* 0x000fc40003f85070 */
[C---:B------:R-:W-:Y:S02]  /*6f30*/  SEL R240, R9.reuse, RZ, !P1 ;  /* 0x000000ff09f07207 */ /* 0x040fe40004800000 */
[----:B------:R-:W-:Y:S01]  /*6f40*/  ISETP.GE.AND P3, PT, R6, UR6, PT ;  /* 0x0000000606007c0c */ /* 0x000fe2000bf66270 */
[----:B------:R-:W-:Y:S01]  /*6f50*/  ULDC UR6, c[0x0][0x230] ;  /* 0x00008c0000067ab9 */ /* 0x000fe20000000800 */
[----:B------:R-:W-:Y:S02]  /*6f60*/  LOP3.LUT R6, R4, 0x5c, RZ, 0xfc, !PT ;  /* 0x0000005c04067812 */ /* 0x000fe400078efcff */
[----:B------:R-:W-:Y:S02]  /*6f70*/  ISETP.NE.U32.AND P1, PT, R240, RZ, PT ;  /* 0x000000fff000720c */ /* 0x000fe40003f25070 */
[----:B------:R-:W-:Y:S02]  /*6f80*/  SEL R240, R9, RZ, !P3 ;  /* 0x000000ff09f07207 */ /* 0x000fe40005800000 */
[----:B------:R-:W-:Y:S01]  /*6f90*/  ISETP.GE.AND P5, PT, R6, UR4, PT ;  /* 0x0000000406007c0c */ /* 0x000fe2000bfa6270 */
[----:B------:R-:W-:Y:S01]  /*6fa0*/  ULDC UR4, c[0x0][0x230] ;  /* 0x00008c0000047ab9 */ /* 0x000fe20000000800 */
[----:B------:R-:W-:-:S02]  /*6fb0*/  LOP3.LUT R6, R4, 0x5e, RZ, 0xfc, !PT ;  /* 0x0000005e04067812 */ /* 0x000fc400078efcff */
[----:B------:R-:W-:Y:S02]  /*6fc0*/  ISETP.NE.U32.AND P3, PT, R240, RZ, PT ;  /* 0x000000fff000720c */ /* 0x000fe40003f65070 */
[C---:B------:R-:W-:Y:S02]  /*6fd0*/  SEL R240, R9.reuse, RZ, !P5 ;  /* 0x000000ff09f07207 */ /* 0x040fe40006800000 */
[----:B------:R-:W-:Y:S01]  /*6fe0*/  ISETP.GE.AND P0, PT, R6, UR6, PT ;  /* 0x0000000606007c0c */ /* 0x000fe2000bf06270 */
[----:B------:R-:W-:Y:S01]  /*6ff0*/  ULDC UR6, c[0x0][0x230] ;  /* 0x00008c0000067ab9 */ /* 0x000fe20000000800 */
[----:B------:R-:W-:Y:S02]  /*7000*/  ISETP.NE.U32.AND P5, PT, R240, RZ, PT ;  /* 0x000000fff000720c */ /* 0x000fe40003fa5070 */
[----:B------:R-:W-:Y:S02]  /*7010*/  SEL R240, R9, RZ, !P0 ;  /* 0x000000ff09f07207 */ /* 0x000fe40004000000 */
[----:B------:R-:W-:-:S02]  /*7020*/  LOP3.LUT R6, R2, 0x70, RZ, 0x3c, !PT ;  /* 0x0000007002067812 */ /* 0x000fc400078e3cff */
[----:B------:R-:W-:Y:S02]  /*7030*/  ISETP.NE.U32.AND P0, PT, R240, RZ, PT ;  /* 0x000000fff000720c */ /* 0x000fe40003f05070 */
[----:B-1----:R-:W-:Y:S01]  /*7040*/  LOP3.LUT R2, R4, 0x7c, RZ, 0xfc, !PT ;  /* 0x0000007c04027812 */ /* 0x002fe200078efcff */
[----:B------:R-:W-:Y:S01]  /*7050*/  VIADD R240, R6, UR5 ;  /* 0x0000000506f07c36 */ /* 0x000fe20008000000 */
[----:B------:R-:W-:Y:S01]  /*7060*/  LOP3.LUT R248, R4, 0x2, RZ, 0xfc, !PT ;  /* 0x0000000204f87812 */ /* 0x000fe200078efcff */
[----:B------:R-:W2:Y:S04]  /*7070*/  LDL.64 R6, [R1+0x60] ;  /* 0x0000600001067983 */ /* 0x000ea80000100a00 */
[----:B------:R-:W-:Y:S01]  /*7080*/  LDGSTS.E [R240], desc[UR16][R114.64], P2 ;  /* 0x0000000072f07fae */ /* 0x000fe20009121850 */
[----:B------:R-:W-:Y:S01]  /*7090*/  ISETP.GE.AND P2, PT, R2, UR4, PT ;  /* 0x0000000402007c0c */ /* 0x000fe2000bf46270 */
[----:B------:R-:W-:Y:S01]  /*70a0*/  UIADD3 UR4, UR11, -0x80, URZ ;  /* 0xffffff800b047890 */ /* 0x000fe2000fffe03f */
[----:B------:R-:W-:Y:S01]  /*70b0*/  LOP3.LUT R2, R4, 0x7e, RZ, 0xfc, !PT ;  /* 0x0000007e04027812 */ /* 0x000fe200078efcff */
[----:B------:R-:W-:Y:S01]  /*70c0*/  LDGSTS.E [R240+0x8], desc[UR16][R116.64], P4 ;  /* 0x0000800074f07fae */ /* 0x000fe2000a121850 */
[----:B------:R-:W-:-:S02]  /*70d0*/  SEL R242, R9, RZ, !P2 ;  /* 0x000000ff09f27207 */ /* 0x000fc40005000000 */
[----:B------:R-:W-:Y:S01]  /*70e0*/  ISETP.GE.AND P2, PT, R2, UR6, PT ;  /* 0x0000000602007c0c */ /* 0x000fe2000bf46270 */
[----:B------:R-:W-:Y:S01]  /*70f0*/  LDGSTS.E [R240+0x2000], desc[UR16][R148.64], P1 ;  /* 0x0200000094f07fae */ /* 0x000fe20008921850 */
[----:B------:R-:W-:Y:S02]  /*7100*/  ISETP.GE.AND P1, PT, R4, UR4, PT ;  /* 0x0000000404007c0c */ /* 0x000fe4000bf26270 */
[----:B------:R-:W-:Y:S01]  /*7110*/  SEL R9, R9, RZ, !P2 ;  /* 0x000000ff09097207 */ /* 0x000fe20005000000 */
[----:B------:R-:W-:Y:S01]  /*7120*/  LDGSTS.E [R240+0x2008], desc[UR16][R150.64], P3 ;  /* 0x0200800096f07fae */ /* 0x000fe20009921850 */
[----:B------:R-:W-:Y:S02]  /*7130*/  ISETP.GT.AND P3, PT, R20, 0xff, PT ;  /* 0x000000ff1400780c */ /* 0x000fe40003f64270 */
[----:B------:R-:W-:Y:S01]  /*7140*/  ISETP.NE.U32.AND P2, PT, R9, RZ, PT ;  /* 0x000000ff0900720c */ /* 0x000fe20003f45070 */
[----:B------:R-:W-:Y:S01]  /*7150*/  LDGSTS.E [R240+0x4000], desc[UR16][R180.64], P5 ;  /* 0x04000000b4f07fae */ /* 0x000fe2000a921850 */
[----:B------:R-:W-:-:S02]  /*7160*/  SEL R9, RZ, 0x4, P1 ;  /* 0x00000004ff097807 */ /* 0x000fc40000800000 */
[----:B------:R-:W-:Y:S01]  /*7170*/  ISETP.GE.AND P1, PT, R248, UR4, PT ;  /* 0x00000004f8007c0c */ /* 0x000fe2000bf26270 */
[----:B------:R-:W-:Y:S01]  /*7180*/  LDGSTS.E [R240+0x4008], desc[UR16][R182.64], P0 ;  /* 0x04008000b6f07fae */ /* 0x000fe20008121850 */
[----:B------:R-:W-:Y:S02]  /*7190*/  ISETP.NE.U32.AND P4, PT, R242, RZ, PT ;  /* 0x000000fff200720c */ /* 0x000fe40003f85070 */
[----:B------:R-:W-:Y:S02]  /*71a0*/  SEL R242, R9, RZ, P3 ;  /* 0x000000ff09f27207 */ /* 0x000fe40001800000 */
[----:B------:R-:W-:Y:S02]  /*71b0*/  SEL R9, RZ, 0x4, P1 ;  /* 0x00000004ff097807 */ /* 0x000fe40000800000 */
[----:B------:R-:W-:Y:S02]  /*71c0*/  LOP3.LUT R248, R4, 0x20, RZ, 0xfc, !PT ;  /* 0x0000002004f87812 */ /* 0x000fe400078efcff */
[----:B------:R-:W-:-:S02]  /*71d0*/  SEL R9, R9, RZ, P3 ;  /* 0x000000ff09097207 */ /* 0x000fc40001800000 */
[----:B------:R-:W-:Y:S02]  /*71e0*/  ISETP.GE.AND P5, PT, R248, UR4, PT ;  /* 0x00000004f8007c0c */ /* 0x000fe4000bfa6270 */
[----:B------:R-:W-:Y:S01]  /*71f0*/  LOP3.LUT R248, R4, 0x22, RZ, 0xfc, !PT ;  /* 0x0000002204f87812 */ /* 0x000fe200078efcff */
[----:B------:R-:W-:Y:S01]  /*7200*/  LDGSTS.E [R240+0x6000], desc[UR16][R212.64], P4 ;  /* 0x06000000d4f07fae */ /* 0x000fe2000a121850 */
[----:B------:R-:W-:Y:S02]  /*7210*/  ISETP.NE.U32.AND P0, PT, R9, RZ, PT ;  /* 0x000000ff0900720c */ /* 0x000fe40003f05070 */
[----:B------:R-:W-:Y:S01]  /*7220*/  SEL R9, RZ, 0x4, P5 ;  /* 0x00000004ff097807 */ /* 0x000fe20002800000 */
[----:B------:R-:W-:Y:S01]  /*7230*/  LDGSTS.E [R240+0x6008], desc[UR16][R236.64], P2 ;  /* 0x06008000ecf07fae */ /* 0x000fe20009121850 */
[----:B------:R-:W-:Y:S02]  /*7240*/  ISETP.GE.AND P5, PT, R248, UR4, PT ;  /* 0x00000004f8007c0c */ /* 0x000fe4000bfa6270 */
[----:B------:R-:W-:Y:S01]  /*7250*/  ISETP.NE.U32.AND P1, PT, R242, RZ, PT ;  /* 0x000000fff200720c */ /* 0x000fe20003f25070 */
[----:B------:R-:W0:Y:S01]  /*7260*/  LDGDEPBAR ;  /* 0x00000000000079af */ /* 0x000e220000000000 */
[----:B------:R-:W-:-:S02]  /*7270*/  SEL R242, R9, RZ, P3 ;  /* 0x000000ff09f27207 */ /* 0x000fc40001800000 */
[----:B------:R-:W-:Y:S02]  /*7280*/  SEL R9, RZ, 0x4, P5 ;  /* 0x00000004ff097807 */ /* 0x000fe40002800000 */
[----:B------:R-:W-:Y:S02]  /*7290*/  LOP3.LUT R248, R4, 0x40, RZ, 0xfc, !PT ;  /* 0x0000004004f87812 */ /* 0x000fe400078efcff */
[----:B------:R-:W-:Y:S02]  /*72a0*/  SEL R9, R9, RZ, P3 ;  /* 0x000000ff09097207 */ /* 0x000fe40001800000 */
[----:B------:R-:W-:Y:S02]  /*72b0*/  ISETP.GE.AND P4, PT, R248, UR4, PT ;  /* 0x00000004f8007c0c */ /* 0x000fe4000bf86270 */
[----:B------:R-:W-:Y:S02]  /*72c0*/  ISETP.NE.U32.AND P2, PT, R9, RZ, PT ;  /* 0x000000ff0900720c */ /* 0x000fe40003f45070 */
[----:B------:R-:W-:-:S02]  /*72d0*/  SEL R9, RZ, 0x4, P4 ;  /* 0x00000004ff097807 */ /* 0x000fc40002000000 */
[----:B------:R-:W-:Y:S02]  /*72e0*/  ISETP.NE.U32.AND P5, PT, R242, RZ, PT ;  /* 0x000000fff200720c */ /* 0x000fe40003fa5070 */
[----:B------:R-:W-:Y:S02]  /*72f0*/  SEL R242, R9, RZ, P3 ;  /* 0x000000ff09f27207 */ /* 0x000fe40001800000 */
[----:B------:R-:W-:Y:S02]  /*7300*/  ISETP.GE.AND P4, PT, R249, UR4, PT ;  /* 0x00000004f9007c0c */ /* 0x000fe4000bf86270 */
[----:B------:R-:W-:Y:S01]  /*7310*/  ISETP.NE.U32.AND P4, PT, R242, RZ, PT ;  /* 0x000000fff200720c */ /* 0x000fe20003f85070 */
[C---:B------:R-:W-:Y:S01]  /*7320*/  VIADD R242, R0.reuse, UR5 ;  /* 0x0000000500f27c36 */ /* 0x040fe20008000000 */
[----:B------:R-:W3:Y:S01]  /*7330*/  LDL.64 R248, [R1+0x50] ;  /* 0x0000500001f87983 */ /* 0x000ee20000100a00 */
[----:B------:R-:W-:-:S05]  /*7340*/  LOP3.LUT R2, R0, 0x10, RZ, 0x3c, !PT ;  /* 0x0000001000027812 */ /* 0x000fca00078e3cff */
[----:B------:R-:W-:Y:S01]  /*7350*/  VIADD R243, R2, UR5 ;  /* 0x0000000502f37c36 */ /* 0x000fe20008000000 */
[----:B----4-:R-:W-:Y:S04]  /*7360*/  LDGSTS.E [R242+0x18000], desc[UR16][R62.64], P6 ;  /* 0x180000003ef27fae */ /* 0x010fe8000b121850 */
[----:B--2---:R-:W-:Y:S04]  /*7370*/  LDGSTS.E [R242+0x18400], desc[UR16][R6.64], P6 ;  /* 0x1840000006f27fae */ /* 0x004fe8000b121850 */
[----:B------:R-:W-:Y:S04]  /*7380*/  LDGSTS.E [R242+0x18800], desc[UR16][R244.64], P6 ;  /* 0x18800000f4f27fae */ /* 0x000fe8000b121850 */
[----:B------:R-:W-:Y:S04]  /*7390*/  LDGSTS.E [R242+0x18c00], desc[UR16][R26.64], P6 ;  /* 0x18c000001af27fae */ /* 0x000fe8000b121850 */
[----:B------:R-:W-:Y:S04]  /*73a0*/  LDGSTS.E [R242+0x19000], desc[UR16][R24.64], P6 ;  /* 0x1900000018f27fae */ /* 0x000fe8000b121850 */
[----:B------:R-:W2:Y:S04]  /*73b0*/  LDL.LU.64 R244, [R1+0x220] ;  /* 0x0002200001f47983 */ /* 0x000ea80000300a00 */
[----:B------:R-:W4:Y:S04]  /*73c0*/  LDL.64 R6, [R1+0x88] ;  /* 0x0000880001067983 */ /* 0x000f280000100a00 */
[----:B------:R-:W-:Y:S04]  /*73d0*/  LDGSTS.E [R242+0x19400], desc[UR16][R22.64], P6 ;  /* 0x1940000016f27fae */ /* 0x000fe8000b121850 */
[----:B------:R-:W-:Y:S04]  /*73e0*/  LDGSTS.E [R242+0x19800], desc[UR16][R108.64], P6 ;  /* 0x198000006cf27fae */ /* 0x000fe8000b121850 */
[----:B------:R-:W-:Y:S04]  /*73f0*/  LDGSTS.E [R242+0x19c00], desc[UR16][R16.64], P6 ;  /* 0x19c0000010f27fae */ /* 0x000fe8000b121850 */
[----:B------:R-:W-:Y:S04]  /*7400*/  LDGSTS.E [R243+0x18080], desc[UR16][R76.64], P6 ;  /* 0x180800004cf37fae */ /* 0x000fe8000b121850 */
[----:B------:R-:W4:Y:S04]  /*7410*/  LDL.64 R62, [R1+0x80] ;  /* 0x00008000013e7983 */ /* 0x000f280000100a00 */
[----:B------:R-:W4:Y:S01]  /*7420*/  LDL.64 R76, [R1+0x20] ;  /* 0x00002000014c7983 */ /* 0x000f220000100a00 */
[----:B------:R-:W-:-:S03]  /*7430*/  LOP3.LUT R2, R0, 0x20, RZ, 0x3c, !PT ;  /* 0x0000002000027812 */ /* 0x000fc600078e3cff */
[----:B--2---:R1:W-:Y:S04]  /*7440*/  LDGSTS.E [R243+0x18480], desc[UR16][R244.64], P6 ;  /* 0x18480000f4f37fae */ /* 0x0043e8000b121850 */
[----:B------:R-:W-:Y:S04]  /*7450*/  LDGSTS.E [R243+0x18880], desc[UR16][R14.64], P6 ;  /* 0x188800000ef37fae */ /* 0x000fe8000b121850 */
[----:B------:R-:W-:Y:S01]  /*7460*/  LDGSTS.E [R243+0x18c80], desc[UR16][R100.64], P6 ;  /* 0x18c8000064f37fae */ /* 0x000fe2000b121850 */
[----:B-1----:R-:W-:-:S03]  /*7470*/  VIADD R244, R2, UR5 ;  /* 0x0000000502f47c36 */ /* 0x002fc60008000000 */
[----:B------:R-:W-:Y:S01]  /*7480*/  LDGSTS.E [R243+0x19080], desc[UR16][R90.64], P6 ;  /* 0x190800005af37fae */ /* 0x000fe2000b121850 */
[----:B------:R-:W-:-:S03]  /*7490*/  LOP3.LUT R2, R0, 0x30, RZ, 0x3c, !PT ;  /* 0x0000003000027812 */ /* 0x000fc600078e3cff */
[----:B------:R-:W-:Y:S04]  /*74a0*/  LDGSTS.E [R243+0x19480], desc[UR16][R12.64], P6 ;  /* 0x194800000cf37fae */ /* 0x000fe8000b121850 */
[----:B------:R-:W-:Y:S04]  /*74b0*/  LDGSTS.E [R243+0x19880], desc[UR16][R106.64], P6 ;  /* 0x198800006af37fae */ /* 0x000fe8000b121850 */
[----:B------:R-:W-:Y:S01]  /*74c0*/  LDGSTS.E [R243+0x19c80], desc[UR16][R104.64], P6 ;  /* 0x19c8000068f37fae */ /* 0x000fe2000b121850 */
[----:B------:R-:W-:-:S03]  /*74d0*/  VIADD R245, R2, UR5 ;  /* 0x0000000502f57c36 */ /* 0x000fc60008000000 */
[----:B---3--:R-:W-:Y:S04]  /*74e0*/  LDGSTS.E [R244+0x18100], desc[UR16][R154.64], P6 ;  /* 0x181000009af47fae */ /* 0x008fe8000b121850 */
[----:B------:R-:W-:Y:S04]  /*74f0*/  LDGSTS.E [R244+0x18500], desc[UR16][R248.64], P6 ;  /* 0x18500000f8f47fae */ /* 0x000fe8000b121850 */
[----:B------:R-:W-:Y:S01]  /*7500*/  LDGSTS.E [R244+0x18900], desc[UR16][R102.64], P6 ;  /* 0x1890000066f47fae */ /* 0x000fe2000b121850 */
[----:B------:R-:W-:-:S03]  /*7510*/  LOP3.LUT R2, R0, 0x40, RZ, 0x3c, !PT ;  /* 0x0000004000027812 */ /* 0x000fc600078e3cff */
[----:B------:R-:W-:Y:S04]  /*7520*/  LDGSTS.E [R244+0x18d00], desc[UR16][R98.64], P6 ;  /* 0x18d0000062f47fae */ /* 0x000fe8000b121850 */
[----:B------:R-:W-:Y:S04]  /*7530*/  LDGSTS.E [R244+0x19100], desc[UR16][R96.64], P6 ;  /* 0x1910000060f47fae */ /* 0x000fe8000b121850 */
[----:B------:R-:W-:Y:S04]  /*7540*/  LDGSTS.E [R244+0x19500], desc[UR16][R84.64], P6 ;  /* 0x1950000054f47fae */ /* 0x000fe8000b121850 */
[----:B------:R-:W-:Y:S04]  /*7550*/  LDGSTS.E [R244+0x19900], desc[UR16][R92.64], P6 ;  /* 0x199000005cf47fae */ /* 0x000fe8000b121850 */
[----:B------:R-:W-:Y:S04]  /*7560*/  LDGSTS.E [R244+0x19d00], desc[UR16][R94.64], P6 ;  /* 0x19d000005ef47fae */ /* 0x000fe8000b121850 */
[----:B----4-:R-:W-:Y:S04]  /*7570*/  LDGSTS.E [R245+0x18180], desc[UR16][R6.64], P6 ;  /* 0x1818000006f57fae */ /* 0x010fe8000b121850 */
[----:B------:R1:W-:Y:S04]  /*7580*/  LDGSTS.E [R245+0x18580], desc[UR16][R246.64], P6 ;  /* 0x18580000f6f57fae */ /* 0x0003e8000b121850 */
[----:B------:R-:W-:Y:S04]  /*7590*/  LDGSTS.E [R245+0x18980], desc[UR16][R78.64], P6 ;  /* 0x189800004ef57fae */ /* 0x000fe8000b121850 */
[----:B------:R-:W-:Y:S01]  /*75a0*/  LDGSTS.E [R245+0x18d80], desc[UR16][R86.64], P6 ;  /* 0x18d8000056f57fae */ /* 0x000fe2000b121850 */
[----:B-1----:R-:W-:-:S03]  /*75b0*/  VIADD R246, R2, UR5 ;  /* 0x0000000502f67c36 */ /* 0x002fc60008000000 */
[----:B------:R-:W-:Y:S04]  /*75c0*/  LDGSTS.E [R245+0x19180], desc[UR16][R88.64], P6 ;  /* 0x1918000058f57fae */ /* 0x000fe8000b121850 */
[----:B------:R-:W-:Y:S04]  /*75d0*/  LDGSTS.E [R245+0x19580], desc[UR16][R82.64], P6 ;  /* 0x1958000052f57fae */ /* 0x000fe8000b121850 */
[----:B------:R-:W-:Y:S04]  /*75e0*/  LDGSTS.E [R245+0x19980], desc[UR16][R80.64], P6 ;  /* 0x1998000050f57fae */ /* 0x000fe8000b121850 */
[----:B------:R-:W2:Y:S04]  /*75f0*/  LDL.64 R248, [R1+0x78] ;  /* 0x0000780001f87983 */ /* 0x000ea80000100a00 */
[----:B------:R-:W3:Y:S04]  /*7600*/  LDL.64 R6, [R1+0x70] ;  /* 0x0000700001067983 */ /* 0x000ee80000100a00 */
[----:B------:R-:W4:Y:S04]  /*7610*/  LDL.64 R154, [R1+0x10] ;  /* 0x00001000019a7983 */ /* 0x000f280000100a00 */
[----:B------:R-:W-:Y:S04]  /*7620*/  LDGSTS.E [R245+0x19d80], desc[UR16][R68.64], P6 ;  /* 0x19d8000044f57fae */ /* 0x000fe8000b121850 */
[----:B------:R-:W4:Y:S04]  /*7630*/  LDL.LU.64 R2, [R1+0x68] ;  /* 0x0000680001027983 */ /* 0x000f280000300a00 */
[----:B------:R-:W-:Y:S04]  /*7640*/  LDGSTS.E [R246+0x18200], desc[UR16][R62.64], P6 ;  /* 0x182000003ef67fae */ /* 0x000fe8000b121850 */
[----:B------:R-:W-:Y:S04]  /*7650*/  LDGSTS.E [R246+0x18600], desc[UR16][R76.64], P6 ;  /* 0x186000004cf67fae */ /* 0x000fe8000b121850 */
[----:B------:R-:W3:Y:S04]  /*7660*/  LDL.LU.64 R62, [R1+0x218] ;  /* 0x00021800013e7983 */ /* 0x000ee80000300a00 */
[----:B------:R-:W2:Y:S01]  /*7670*/  LDL.LU.64 R76, [R1+0x210] ;  /* 0x00021000014c7983 */ /* 0x000ea20000300a00 */
[----:B------:R-:W-:-:S05]  /*7680*/  LOP3.LUT R9, R0, 0x50, RZ, 0x3c, !PT ;  /* 0x0000005000097812 */ /* 0x000fca00078e3cff */
[----:B------:R-:W-:Y:S01]  /*7690*/  VIADD R247, R9, UR5 ;  /* 0x0000000509f77c36 */ /* 0x000fe20008000000 */
[----:B--2---:R-:W-:Y:S04]  /*76a0*/  LDGSTS.E [R246+0x18a00], desc[UR16][R76.64], P6 ;  /* 0x18a000004cf67fae */ /* 0x004fe8000b121850 */
[----:B------:R-:W-:Y:S04]  /*76b0*/  LDGSTS.E [R246+0x18e00], desc[UR16][R74.64], P6 ;  /* 0x18e000004af67fae */ /* 0x000fe8000b121850 */
[----:B------:R-:W-:Y:S04]  /*76c0*/  LDGSTS.E [R246+0x19200], desc[UR16][R60.64], P6 ;  /* 0x192000003cf67fae */ /* 0x000fe8000b121850 */
[----:B------:R-:W-:Y:S04]  /*76d0*/  LDGSTS.E [R246+0x19600], desc[UR16][R70.64], P6 ;  /* 0x1960000046f67fae */ /* 0x000fe8000b121850 */
[----:B------:R-:W-:Y:S04]  /*76e0*/  LDGSTS.E [R246+0x19a00], desc[UR16][R72.64], P6 ;  /* 0x19a0000048f67fae */ /* 0x000fe8000b121850 */
[----:B------:R-:W-:Y:S04]  /*76f0*/  LDGSTS.E [R246+0x19e00], desc[UR16][R66.64], P6 ;  /* 0x19e0000042f67fae */ /* 0x000fe8000b121850 */
[----:B------:R-:W-:Y:S04]  /*7700*/  LDGSTS.E [R247+0x18280], desc[UR16][R248.64], P6 ;  /* 0x18280000f8f77fae */ /* 0x000fe8000b121850 */
[----:B------:R-:W2:Y:S01]  /*7710*/  LDL.LU.64 R248, [R1+0x208] ;  /* 0x0002080001f87983 */ /* 0x000ea20000300a00 */
[----:B------:R-:W-:-:S03]  /*7720*/  LOP3.LUT R9, R0, 0x60, RZ, 0x3c, !PT ;  /* 0x0000006000097812 */ /* 0x000fc600078e3cff */
[----:B--2---:R1:W-:Y:S04]  /*7730*/  LDGSTS.E [R247+0x18680], desc[UR16][R248.64], P6 ;  /* 0x18680000f8f77fae */ /* 0x0043e8000b121850 */
[----:B---3--:R-:W-:Y:S04]  /*7740*/  LDGSTS.E [R247+0x18a80], desc[UR16][R62.64], P6 ;  /* 0x18a800003ef77fae */ /* 0x008fe8000b121850 */
[----:B------:R-:W-:Y:S01]  /*7750*/  LDGSTS.E [R247+0x18e80], desc[UR16][R64.64], P6 ;  /* 0x18e8000040f77fae */ /* 0x000fe2000b121850 */
[----:B-1----:R-:W-:-:S03]  /*7760*/  VIADD R248, R9, UR5 ;  /* 0x0000000509f87c36 */ /* 0x002fc60008000000 */
[----:B------:R-:W-:Y:S04]  /*7770*/  LDGSTS.E [R247+0x19280], desc[UR16][R58.64], P6 ;  /* 0x192800003af77fae */ /* 0x000fe8000b121850 */
[----:B------:R-:W-:Y:S04]  /*7780*/  LDGSTS.E [R247+0x19680], desc[UR16][R56.64], P6 ;  /* 0x1968000038f77fae */ /* 0x000fe8000b121850 */
[----:B------:R-:W-:Y:S04]  /*7790*/  LDGSTS.E [R247+0x19a80], desc[UR16][R46.64], P6 ;  /* 0x19a800002ef77fae */ /* 0x000fe8000b121850 */
[----:B------:R-:W-:Y:S04]  /*77a0*/  LDGSTS.E [R247+0x19e80], desc[UR16][R54.64], P6 ;  /* 0x19e8000036f77fae */ /* 0x000fe8000b121850 */
[----:B------:R-:W-:Y:S01]  /*77b0*/  LDGSTS.E [R248+0x18300], desc[UR16][R6.64], P6 ;  /* 0x1830000006f87fae */ /* 0x000fe2000b121850 */
[----:B------:R-:W-:-:S03]  /*77c0*/  LOP3.LUT R9, R0, 0x70, RZ, 0x3c, !PT ;  /* 0x0000007000097812 */ /* 0x000fc600078e3cff */
[----:B----4-:R1:W-:Y:S04]  /*77d0*/  LDGSTS.E [R248+0x18700], desc[UR16][R154.64], P6 ;  /* 0x187000009af87fae */ /* 0x0103e8000b121850 */
[----:B------:R-:W2:Y:S01]  /*77e0*/  LDL.LU.64 R6, [R1+0x200] ;  /* 0x0002000001067983 */ /* 0x000ea20000300a00 */
[----:B------:R-:W-:-:S03]  /*77f0*/  VIADD R249, R9, UR5 ;  /* 0x0000000509f97c36 */ /* 0x000fc60008000000 */
[----:B------:R-:W-:Y:S04]  /*7800*/  LDGSTS.E [R248+0x18b00], desc[UR16][R52.64], P6 ;  /* 0x18b0000034f87fae */ /* 0x000fe8000b121850 */
[----:B------:R-:W-:Y:S04]  /*7810*/  LDGSTS.E [R248+0x18f00], desc[UR16][R38.64], P6 ;  /* 0x18f0000026f87fae */ /* 0x000fe8000b121850 */
[----:B------:R-:W-:Y:S04]  /*7820*/  LDGSTS.E [R248+0x19300], desc[UR16][R48.64], P6 ;  /* 0x1930000030f87fae */ /* 0x000fe8000b121850 */
[----:B------:R-:W-:Y:S04]  /*7830*/  LDGSTS.E [R248+0x19700], desc[UR16][R50.64], P6 ;  /* 0x1970000032f87fae */ /* 0x000fe8000b121850 */
[----:B------:R-:W-:Y:S04]  /*7840*/  LDGSTS.E [R248+0x19b00], desc[UR16][R44.64], P6 ;  /* 0x19b000002cf87fae */ /* 0x000fe8000b121850 */
[----:B------:R-:W-:Y:S04]  /*7850*/  LDGSTS.E [R248+0x19f00], desc[UR16][R42.64], P6 ;  /* 0x19f000002af87fae */ /* 0x000fe8000b121850 */
[----:B------:R-:W-:Y:S01]  /*7860*/  LDGSTS.E [R249+0x18380], desc[UR16][R2.64], P6 ;  /* 0x1838000002f97fae */ /* 0x000fe2000b121850 */
[----:B-1----:R-:W-:Y:S01]  /*7870*/  LOP3.LUT R154, R4, 0x60, RZ, 0xfc, !PT ;  /* 0x00000060049a7812 */ /* 0x002fe200078efcff */
[----:B------:R-:W-:Y:S01]  /*7880*/  IMAD.SHL.U32 R9, R18, 0x80, RZ ;  /* 0x0000008012097824 */ /* 0x000fe200078e00ff */
[----:B------:R-:W-:-:S03]  /*7890*/  LOP3.LUT R155, R4, 0x62, RZ, 0xfc, !PT ;  /* 0x00000062049b7812 */ /* 0x000fc600078efcff */
[----:B------:R-:W-:Y:S01]  /*78a0*/  IMAD.WIDE R214, R9, 0x4, R214 ;  /* 0x0000000409d67825 */ /* 0x000fe200078e02d6 */
[----:B------:R-:W-:-:S03]  /*78b0*/  LOP3.LUT R221, R4, 0x26, RZ, 0xfc, !PT ;  /* 0x0000002604dd7812 */ /* 0x000fc600078efcff */
[----:B------:R-:W-:-:S04]  /*78c0*/  IMAD.WIDE R216, R9, 0x4, R216 ;  /* 0x0000000409d87825 */ /* 0x000fc800078e02d8 */
[----:B------:R-:W-:Y:S01]  /*78d0*/  IMAD.WIDE R118, R9, 0x4, R118 ;  /* 0x0000000409767825 */ /* 0x000fe200078e0276 */
[----:B------:R-:W-:-:S03]  /*78e0*/  LOP3.LUT R161, R4, 0x66, RZ, 0xfc, !PT ;  /* 0x0000006604a17812 */ /* 0x000fc600078efcff */
[----:B------:R-:W-:Y:S01]  /*78f0*/  IMAD.WIDE R120, R9, 0x4, R120 ;  /* 0x0000000409787825 */ /* 0x000fe200078e0278 */
[----:B--2---:R-:W-:Y:S04]  /*7900*/  LDGSTS.E [R249+0x18780], desc[UR16][R6.64], P6 ;  /* 0x1878000006f97fae */ /* 0x004fe8000b121850 */
[----:B------:R-:W-:Y:S04]  /*7910*/  LDGSTS.E [R249+0x18b80], desc[UR16][R40.64], P6 ;  /* 0x18b8000028f97fae */ /* 0x000fe8000b121850 */
[----:B------:R-:W-:Y:S04]  /*7920*/  LDGSTS.E [R249+0x18f80], desc[UR16][R36.64], P6 ;  /* 0x18f8000024f97fae */ /* 0x000fe8000b121850 */
[----:B------:R-:W-:Y:S04]  /*7930*/  LDGSTS.E [R249+0x19380], desc[UR16][R34.64], P6 ;  /* 0x1938000022f97fae */ /* 0x000fe8000b121850 */
[----:B------:R-:W-:Y:S04]  /*7940*/  LDGSTS.E [R249+0x19780], desc[UR16][R28.64], P6 ;  /* 0x197800001cf97fae */ /* 0x000fe8000b121850 */
[----:B------:R-:W-:Y:S04]  /*7950*/  LDGSTS.E [R249+0x19b80], desc[UR16][R30.64], P6 ;  /* 0x19b800001ef97fae */ /* 0x000fe8000b121850 */
[----:B------:R-:W-:Y:S04]  /*7960*/  LDGSTS.E [R249+0x19f80], desc[UR16][R32.64], P6 ;  /* 0x19f8000020f97fae */ /* 0x000fe8000b121850 */
[----:B------:R-:W0:Y:S01]  /*7970*/  LDGDEPBAR ;  /* 0x00000000000079af */ /* 0x000e220000000000 */
[----:B------:R-:W-:Y:S01]  /*7980*/  BAR.SYNC.DEFER_BLOCKING 0x0 ;  /* 0x0000000000007b1d */ /* 0x000fe20000010000 */
[----:B------:R-:W-:-:S04]  /*7990*/  ISETP.GE.AND P6, PT, R154, UR4, PT ;  /* 0x000000049a007c0c */ /* 0x000fc8000bfc6270 */
[----:B------:R-:W-:Y:S02]  /*79a0*/  SEL R154, RZ, 0x4, P6 ;  /* 0x00000004ff9a7807 */ /* 0x000fe40003000000 */
[----:B------:R-:W-:Y:S02]  /*79b0*/  ISETP.GE.AND P6, PT, R155, UR4, PT ;  /* 0x000000049b007c0c */ /* 0x000fe4000bfc6270 */
[C---:B------:R-:W-:Y:S02]  /*79c0*/  LOP3.LUT R155, R4.reuse, 0x4, RZ, 0xfc, !PT ;  /* 0x00000004049b7812 */ /* 0x040fe400078efcff */
[----:B------:R-:W-:Y:S02]  /*79d0*/  SEL R157, RZ, 0x4, P6 ;  /* 0x00000004ff9d7807 */ /* 0x000fe40003000000 */
[----:B------:R-:W-:Y:S02]  /*79e0*/  ISETP.GE.AND P6, PT, R155, UR4, PT ;  /* 0x000000049b007c0c */ /* 0x000fe4000bfc6270 */
[----:B------:R-:W-:Y:S01]  /*79f0*/  LOP3.LUT R155, R4, 0x24, RZ, 0xfc, !PT ;  /* 0x00000024049b7812 */ /* 0x000fe200078efcff */
[----:B------:R-:W-:Y:S01]  /*7a00*/  @!PT LDS RZ, [RZ] ;  /* 0x00000000fffff984 */ /* 0x000fe20000000800 */
[----:B------:R-:W-:Y:S01]  /*7a10*/  @!PT LDS RZ, [RZ] ;  /* 0x00000000fffff984 */ /* 0x000fe20000000800 */
[----:B------:R-:W-:Y:S01]  /*7a20*/  @!PT LDS RZ, [RZ] ;  /* 0x00000000fffff984 */ /* 0x000fe20000000800 */
[----:B------:R1:W-:Y:S04]  /*7a30*/  LDGSTS.E [R10+0x8000], desc[UR16][R214.64], P1 ;  /* 0x08000000d60a7fae */ /* 0x0003e80008921850 */
[----:B------:R-:W-:Y:S01]  /*7a40*/  LDGSTS.E [R10+0x8008], desc[UR16][R216.64], P0 ;  /* 0x08008000d80a7fae */ /* 0x000fe20008121850 */
[----:B-1----:R-:W-:-:S03]  /*7a50*/  SEL R214, R154, RZ, P3 ;  /* 0x000000ff9ad67207 */ /* 0x002fc60001800000 */
[----:B------:R1:W-:Y:S01]  /*7a60*/  LDGSTS.E [R10+0xa000], desc[UR16][R118.64], P5 ;  /* 0x0a000000760a7fae */ /* 0x0003e2000a921850 */
[----:B------:R-:W-:Y:S02]  /*7a70*/  LOP3.LUT R154, R4, 0x6, RZ, 0xfc, !PT ;  /* 0x00000006049a7812 */ /* 0x000fe400078efcff */
[----:B------:R-:W-:Y:S01]  /*7a80*/  SEL R215, RZ, 0x4, P6 ;  /* 0x00000004ffd77807 */ /* 0x000fe20003000000 */
[----:B------:R2:W-:Y:S01]  /*7a90*/  LDGSTS.E [R10+0xa008], desc[UR16][R120.64], P2 ;  /* 0x0a008000780a7fae */ /* 0x0005e20009121850 */
[----:B------:R-:W-:Y:S02]  /*7aa0*/  ISETP.GE.AND P6, PT, R154, UR4, PT ;  /* 0x000000049a007c0c */ /* 0x000fe4000bfc6270 */
[----:B------:R-:W-:Y:S02]  /*7ab0*/  ISETP.NE.U32.AND P1, PT, R214, RZ, PT ;  /* 0x000000ffd600720c */ /* 0x000fe40003f25070 */
[----:B------:R-:W-:Y:S02]  /*7ac0*/  SEL R154, RZ, 0x4, P6 ;  /* 0x00000004ff9a7807 */ /* 0x000fe40003000000 */
[----:B------:R-:W-:-:S02]  /*7ad0*/  ISETP.GE.AND P6, PT, R155, UR4, PT ;  /* 0x000000049b007c0c */ /* 0x000fc4000bfc6270 */
[----:B------:R-:W-:Y:S02]  /*7ae0*/  SEL R214, R157, RZ, P3 ;  /* 0x000000ff9dd67207 */ /* 0x000fe40001800000 */
[----:B------:R-:W-:Y:S02]  /*7af0*/  ISETP.GE.AND P0, PT, R221, UR4, PT ;  /* 0x00000004dd007c0c */ /* 0x000fe4000bf06270 */
[----:B------:R-:W-:Y:S02]  /*7b00*/  LOP3.LUT R157, R4, 0x44, RZ, 0xfc, !PT ;  /* 0x00000044049d7812 */ /* 0x000fe400078efcff */
[----:B------:R-:W-:Y:S02]  /*7b10*/  SEL R155, RZ, 0x4, P6 ;  /* 0x00000004ff9b7807 */ /* 0x000fe40003000000 */
[----:B------:R-:W-:Y:S02]  /*7b20*/  ISETP.NE.U32.AND P6, PT, R214, RZ, PT ;  /* 0x000000ffd600720c */ /* 0x000fe40003fc5070 */
[----:B------:R-:W-:-:S02]  /*7b30*/  SEL R214, RZ, 0x4, P0 ;  /* 0x00000004ffd67807 */ /* 0x000fc40000000000 */
[----:B------:R-:W-:Y:S02]  /*7b40*/  ISETP.GE.AND P0, PT, R157, UR4, PT ;  /* 0x000000049d007c0c */ /* 0x000fe4000bf06270 */
[C---:B------:R-:W-:Y:S02]  /*7b50*/  LOP3.LUT R157, R4.reuse, 0x64, RZ, 0xfc, !PT ;  /* 0x00000064049d7812 */ /* 0x040fe400078efcff */
[----:B------:R-:W-:Y:S02]  /*7b60*/  LOP3.LUT R221, R4, 0x46, RZ, 0xfc, !PT ;  /* 0x0000004604dd7812 */ /* 0x000fe400078efcff */
[----:B------:R-:W-:Y:S02]  /*7b70*/  ISETP.GE.AND P5, PT, R157, UR4, PT ;  /* 0x000000049d007c0c */ /* 0x000fe4000bfa6270 */
[----:B-1----:R-:W-:Y:S02]  /*7b80*/  SEL R118, R215, RZ, P3 ;  /* 0x000000ffd7767207 */ /* 0x002fe40001800000 */
[----:B------:R-:W-:-:S02]  /*7b90*/  SEL R216, RZ, 0x4, P0 ;  /* 0x00000004ffd87807 */ /* 0x000fc40000000000 */
[----:B------:R-:W-:Y:S02]  /*7ba0*/  SEL R215, RZ, 0x4, P5 ;  /* 0x00000004ffd77807 */ /* 0x000fe40002800000 */
[----:B------:R-:W-:Y:S02]  /*7bb0*/  ISETP.GE.AND P0, PT, R221, UR4, PT ;  /* 0x00000004dd007c0c */ /* 0x000fe4000bf06270 */
[----:B------:R-:W-:Y:S02]  /*7bc0*/  ISETP.GE.AND P5, PT, R161, UR4, PT ;  /* 0x00000004a1007c0c */ /* 0x000fe4000bfa6270 */
[----:B------:R-:W-:Y:S02]  /*7bd0*/  LOP3.LUT R161, R4, 0xa, RZ, 0xfc, !PT ;  /* 0x0000000a04a17812 */ /* 0x000fe400078efcff */
[----:B------:R-:W-:Y:S02]  /*7be0*/  SEL R221, RZ, 0x4, P0 ;  /* 0x00000004ffdd7807 */ /* 0x000fe40000000000 */
[----:B------:R-:W-:-:S02]  /*7bf0*/  ISETP.NE.U32.AND P0, PT, R118, RZ, PT ;  /* 0x000000ff7600720c */ /* 0x000fc40003f05070 */
[----:B------:R-:W-:Y:S02]  /*7c00*/  ISETP.GE.AND P2, PT, R161, UR4, PT ;  /* 0x00000004a1007c0c */ /* 0x000fe4000bf46270 */
[----:B------:R-:W-:Y:S02]  /*7c10*/  LOP3.LUT R118, R4, 0x28, RZ, 0xfc, !PT ;  /* 0x0000002804767812 */ /* 0x000fe400078efcff */
[----:B--2---:R-:W-:Y:S02]  /*7c20*/  SEL R120, RZ, 0x4, P2 ;  /* 0x00000004ff787807 */ /* 0x004fe40001000000 */
[----:B------:R-:W-:Y:S02]  /*7c30*/  SEL R119, R154, RZ, P3 ;  /* 0x000000ff9a777207 */ /* 0x000fe40001800000 */
[----:B------:R-:W-:Y:S01]  /*7c40*/  ISETP.GE.AND P2, PT, R118, UR4, PT ;  /* 0x0000000476007c0c */ /* 0x000fe2000bf46270 */
[----:B------:R-:W2:Y:S01]  /*7c50*/  LDL.LU R154, [R1+0x1fc] ;  /* 0x0001fc00019a7983 */ /* 0x000ea20000300800 */
[----:B------:R-:W-:-:S03]  /*7c60*/  SEL R118, R155, RZ, P3 ;  /* 0x000000ff9b767207 */ /* 0x000fc60001800000 */
[----:B------:R-:W2:Y:S01]  /*7c70*/  LDL.LU R155, [R1+0x1f8] ;  /* 0x0001f800019b7983 */ /* 0x000ea20000300800 */
[----:B------:R-:W-:-:S05]  /*7c80*/  IMAD.WIDE R152, R9, 0x4, R152 ;  /* 0x0000000409987825 */ /* 0x000fca00078e0298 */
[----:B------:R1:W-:Y:S02]  /*7c90*/  LDGSTS.E [R10+0xc000], desc[UR16][R152.64], P4 ;  /* 0x0c000000980a7fae */ /* 0x0003e4000a121850 */
[----:B-1----:R-:W-:-:S04]  /*7ca0*/  LOP3.LUT R152, R4, 0x42, RZ, 0xfc, !PT ;  /* 0x0000004204987812 */ /* 0x002fc800078efcff */
[----:B------:R-:W-:-:S04]  /*7cb0*/  ISETP.GE.AND P4, PT, R152, UR4, PT ;  /* 0x0000000498007c0c */ /* 0x000fc8000bf86270 */
[----:B------:R-:W-:-:S04]  /*7cc0*/  SEL R152, RZ, 0x4, P4 ;  /* 0x00000004ff987807 */ /* 0x000fc80002000000 */
[----:B------:R-:W-:-:S04]  /*7cd0*/  SEL R152, R152, RZ, P3 ;  /* 0x000000ff98987207 */ /* 0x000fc80001800000 */
[----:B------:R-:W-:Y:S01]  /*7ce0*/  ISETP.NE.U32.AND P4, PT, R152, RZ, PT ;  /* 0x000000ff9800720c */ /* 0x000fe20003f85070 */
[----:B------:R-:W-:-:S04]  /*7cf0*/  IMAD.WIDE R184, R9, 0x4, R184 ;  /* 0x0000000409b87825 */ /* 0x000fc800078e02b8 */
[----:B------:R-:W-:Y:S01]  /*7d00*/  IMAD.WIDE R186, R9, 0x4, R186 ;  /* 0x0000000409ba7825 */ /* 0x000fe200078e02ba */
[----:B------:R-:W-:-:S04]  /*7d10*/  LOP3.LUT R161, R4, 0x2a, RZ, 0xfc, !PT ;  /* 0x0000002a04a17812 */ /* 0x000fc800078efcff */
[----:B------:R-:W-:Y:S02]  /*7d20*/  ISETP.GE.AND P2, PT, R161, UR4, PT ;  /* 0x00000004a1007c0c */ /* 0x000fe4000bf46270 */
[C---:B------:R-:W-:Y:S02]  /*7d30*/  LOP3.LUT R161, R4.reuse, 0x48, RZ, 0xfc, !PT ;  /* 0x0000004804a17812 */ /* 0x040fe400078efcff */
[C---:B------:R-:W-:Y:S02]  /*7d40*/  LOP3.LUT R153, R4.reuse, 0x4a, RZ, 0xfc, !PT ;  /* 0x0000004a04997812 */ /* 0x040fe400078efcff */
[----:B------:R-:W-:Y:S02]  /*7d50*/  ISETP.GE.AND P2, PT, R161, UR4, PT ;  /* 0x00000004a1007c0c */ /* 0x000fe4000bf46270 */
[----:B------:R-:W-:Y:S02]  /*7d60*/  LOP3.LUT R161, R4, 0x68, RZ, 0xfc, !PT ;  /* 0x0000006804a17812 */ /* 0x000fe400078efcff */
[----:B------:R-:W-:-:S02]  /*7d70*/  SEL R121, RZ, 0x4, P2 ;  /* 0x00000004ff797807 */ /* 0x000fc40001000000 */
[----:B------:R-:W-:Y:S02]  /*7d80*/  ISETP.GE.AND P2, PT, R153, UR4, PT ;  /* 0x0000000499007c0c */ /* 0x000fe4000bf46270 */
[----:B------:R-:W-:Y:S02]  /*7d90*/  LOP3.LUT R152, R4, 0x6a, RZ, 0xfc, !PT ;  /* 0x0000006a04987812 */ /* 0x000fe400078efcff */
[----:B------:R-:W-:Y:S02]  /*7da0*/  SEL R153, RZ, 0x4, P2 ;  /* 0x00000004ff997807 */ /* 0x000fe40001000000 */
[----:B------:R-:W-:Y:S01]  /*7db0*/  ISETP.GE.AND P2, PT, R161, UR4, PT ;  /* 0x00000004a1007c0c */ /* 0x000fe2000bf46270 */
[----:B--2---:R-:W-:-:S05]  /*7dc0*/  IMAD.WIDE R154, R9, 0x4, R154 ;  /* 0x00000004099a7825 */ /* 0x004fca00078e029a */
[----:B------:R-:W-:Y:S04]  /*7dd0*/  LDGSTS.E [R10+0xc008], desc[UR16][R154.64], P4 ;  /* 0x0c0080009a0a7fae */ /* 0x000fe8000a121850 */
[----:B------:R-:W-:Y:S04]  /*7de0*/  LDGSTS.E [R10+0xe000], desc[UR16][R184.64], P1 ;  /* 0x0e000000b80a7fae */ /* 0x000fe80008921850 */
[----:B------:R1:W-:Y:S02]  /*7df0*/  LDGSTS.E [R10+0xe008], desc[UR16][R186.64], P6 ;  /* 0x0e008000ba0a7fae */ /* 0x0003e4000b121850 */
[----:B-1----:R-:W-:-:S02]  /*7e00*/  SEL R10, R221, RZ, P3 ;  /* 0x000000ffdd0a7207 */ /* 0x002fc40001800000 */
[----:B------:R-:W2:Y:S01]  /*7e10*/  LDL.LU R221, [R1+0x1f4] ;  /* 0x0001f40001dd7983 */ /* 0x000ea20000300800 */
[----:B------:R-:W-:Y:S02]  /*7e20*/  SEL R161, RZ, 0x4, P2 ;  /* 0x00000004ffa17807 */ /* 0x000fe40001000000 */
[----:B------:R-:W-:Y:S02]  /*7e30*/  ISETP.GE.AND P2, PT, R152, UR4, PT ;  /* 0x0000000498007c0c */ /* 0x000fe4000bf46270 */
[C---:B------:R-:W-:Y:S02]  /*7e40*/  LOP3.LUT R155, R4.reuse, 0xc, RZ, 0xfc, !PT ;  /* 0x0000000c049b7812 */ /* 0x040fe400078efcff */
[----:B------:R-:W-:Y:S02]  /*7e50*/  SEL R152, RZ, 0x4, P2 ;  /* 0x00000004ff987807 */ /* 0x000fe40001000000 */
[----:B------:R-:W-:Y:S02]  /*7e60*/  ISETP.GE.AND P2, PT, R155, UR4, PT ;  /* 0x000000049b007c0c */ /* 0x000fe4000bf46270 */
[----:B------:R-:W-:-:S02]  /*7e70*/  LOP3.LUT R154, R4, 0xe, RZ, 0xfc, !PT ;  /* 0x0000000e049a7812 */ /* 0x000fc400078efcff */
[----:B------:R-:W-:Y:S02]  /*7e80*/  SEL R155, RZ, 0x4, P2 ;  /* 0x00000004ff9b7807 */ /* 0x000fe40001000000 */
[----:B------:R-:W-:Y:S02]  /*7e90*/  ISETP.GE.AND P2, PT, R154, UR4, PT ;  /* 0x000000049a007c0c */ /* 0x000fe4000bf46270 */
[C---:B------:R-:W-:Y:S02]  /*7ea0*/  LOP3.LUT R157, R4.reuse, 0x8, RZ, 0xfc, !PT ;  /* 0x00000008049d7812 */ /* 0x040fe400078efcff */
[----:B------:R-:W-:Y:S02]  /*7eb0*/  LOP3.LUT R154, R4, 0x2c, RZ, 0xfc, !PT ;  /* 0x0000002c049a7812 */ /* 0x000fe400078efcff */
[----:B------:R-:W-:Y:S02]  /*7ec0*/  SEL R217, RZ, 0x4, P5 ;  /* 0x00000004ffd97807 */ /* 0x000fe40002800000 */
[----:B------:R-:W-:-:S02]  /*7ed0*/  ISETP.GE.AND P5, PT, R157, UR4, PT ;  /* 0x000000049d007c0c */ /* 0x000fc4000bfa6270 */
[----:B------:R-:W-:Y:S02]  /*7ee0*/  ISETP.GE.AND P1, PT, R154, UR4, PT ;  /* 0x000000049a007c0c */ /* 0x000fe4000bf26270 */
[----:B------:R-:W-:Y:S02]  /*7ef0*/  LOP3.LUT R184, R4, 0x2e, RZ, 0xfc, !PT ;  /* 0x0000002e04b87812 */ /* 0x000fe400078efcff */
[----:B------:R-:W-:Y:S02]  /*7f00*/  SEL R157, RZ, 0x4, P5 ;  /* 0x00000004ff9d7807 */ /* 0x000fe40002800000 */
[----:B------:R-:W-:Y:S02]  /*7f10*/  SEL R154, RZ, 0x4, P1 ;  /* 0x00000004ff9a7807 */ /* 0x000fe40000800000 */
[----:B------:R-:W-:Y:S02]  /*7f20*/  ISETP.NE.U32.AND P5, PT, R118, RZ, PT ;  /* 0x000000ff7600720c */ /* 0x000fe40003fa5070 */
[----:B------:R-:W-:-:S02]  /*7f30*/  ISETP.GE.AND P1, PT, R184, UR4, PT ;  /* 0x00000004b8007c0c */ /* 0x000fc4000bf26270 */
[----:B------:R-:W-:Y:S02]  /*7f40*/  SEL R118, R214, RZ, P3 ;  /* 0x000000ffd6767207 */ /* 0x000fe40001800000 */
[----:B------:R-:W-:Y:S02]  /*7f50*/  LOP3.LUT R185, R4, 0x4c, RZ, 0xfc, !PT ;  /* 0x0000004c04b97812 */ /* 0x000fe400078efcff */
[----:B------:R-:W-:Y:S02]  /*7f60*/  SEL R184, RZ, 0x4, P1 ;  /* 0x00000004ffb87807 */ /* 0x000fe40000800000 */
[----:B------:R-:W-:Y:S02]  /*7f70*/  ISETP.NE.U32.AND P4, PT, R118, RZ, PT ;  /* 0x000000ff7600720c */ /* 0x000fe40003f85070 */
[----:B------:R-:W-:Y:S02]  /*7f80*/  ISETP.GE.AND P1, PT, R185, UR4, PT ;  /* 0x00000004b9007c0c */ /* 0x000fe4000bf26270 */
[----:B------:R-:W-:-:S02]  /*7f90*/  SEL R118, R216, RZ, P3 ;  /* 0x000000ffd8767207 */ /* 0x000fc40001800000 */
[----:B------:R-:W-:Y:S02]  /*7fa0*/  LOP3.LUT R185, R4, 0x6c, RZ, 0xfc, !PT ;  /* 0x0000006c04b97812 */ /* 0x000fe400078efcff */
[----:B------:R-:W-:Y:S02]  /*7fb0*/  SEL R214, RZ, 0x4, P2 ;  /* 0x00000004ffd67807 */ /* 0x000fe40001000000 */
[----:B------:R-:W-:Y:S02]  /*7fc0*/  ISETP.NE.U32.AND P2, PT, R118, RZ, PT ;  /* 0x000000ff7600720c */ /* 0x000fe40003f45070 */
[----:B------:R-:W-:Y:S02]  /*7fd0*/  ISETP.GE.AND P6, PT, R185, UR4, PT ;  /* 0x00000004b9007c0c */ /* 0x000fe4000bfc6270 */
[----:B------:R-:W-:Y:S02]  /*7fe0*/  LOP3.LUT R118, R4, 0x6e, RZ, 0xfc, !PT ;  /* 0x0000006e04767812 */ /* 0x000fe400078efcff */
[----:B------:R-:W-:-:S02]  /*7ff0*/  SEL R185, RZ, 0x4, P6 ;  /* 0x00000004ffb97807 */ /* 0x000fc40003000000 */
[----:B------:R-:W-:Y:S01]  /*8000*/  ISETP.GE.AND P6, PT, R118, UR4, PT ;  /* 0x0000000476007c0c */ /* 0x000fe2000bfc6270 */
[----:B------:R-:W-:Y:S01]  /*8010*/  IMAD.WIDE R218, R9, 0x4, R218 ;  /* 0x0000000409da7825 */ /* 0x000fe200078e02da */
[----:B------:R-:W-:Y:S02]  /*8020*/  LOP3.LUT R118, R4, 0x12, RZ, 0xfc, !PT ;  /* 0x0000001204767812 */ /* 0x000fe400078efcff */
[----:B------:R-:W-:Y:S02]  /*8030*/  SEL R187, RZ, 0x4, P6 ;  /* 0x00000004ffbb7807 */ /* 0x000fe40003000000 */
[----:B------:R-:W-:Y:S01]  /*8040*/  ISETP.GE.AND P6, PT, R8, UR4, PT ;  /* 0x0000000408007c0c */ /* 0x000fe2000bfc6270 */
[----:B------:R1:W-:Y:S03]  /*8050*/  LDGSTS.E [R21+0x8000], desc[UR16][R218.64], P0 ;  /* 0x08000000da157fae */ /* 0x0003e60008121850 */
[----:B------:R-:W-:-:S02]  /*8060*/  SEL R8, RZ, 0x4, P6 ;  /* 0x00000004ff087807 */ /* 0x000fc40003000000 */
[----:B------:R-:W-:Y:S02]  /*8070*/  ISETP.GE.AND P6, PT, R118, UR4, PT ;  /* 0x0000000476007c0c */ /* 0x000fe4000bfc6270 */
[C---:B------:R-:W-:Y:S02]  /*8080*/  LOP3.LUT R118, R4.reuse, 0x32, RZ, 0xfc, !PT ;  /* 0x0000003204767812 */ /* 0x040fe400078efcff */
[----:B------:R-:W-:Y:S02]  /*8090*/  SEL R186, RZ, 0x4, P6 ;  /* 0x00000004ffba7807 */ /* 0x000fe40003000000 */
[----:B-1----:R-:W-:-:S04]  /*80a0*/  LOP3.LUT R219, R4, 0x30, RZ, 0xfc, !PT ;  /* 0x0000003004db7812 */ /* 0x002fc800078efcff */
[----:B------:R-:W-:-:S04]  /*80b0*/  ISETP.GE.AND P6, PT, R219, UR4, PT ;  /* 0x00000004db007c0c */ /* 0x000fc8000bfc6270 */
[----:B------:R-:W-:Y:S02]  /*80c0*/  SEL R218, RZ, 0x4, P6 ;  /* 0x00000004ffda7807 */ /* 0x000fe40003000000 */
[----:B------:R-:W-:-:S04]  /*80d0*/  ISETP.GE.AND P6, PT, R118, UR4, PT ;  /* 0x0000000476007c0c */ /* 0x000fc8000bfc6270 */
[----:B------:R-:W-:Y:S02]  /*80e0*/  SEL R219, RZ, 0x4, P6 ;  /* 0x00000004ffdb7807 */ /* 0x000fe40003000000 */
[----:B------:R-:W-:Y:S02]  /*80f0*/  ISETP.NE.U32.AND P6, PT, R119, RZ, PT ;  /* 0x000000ff7700720c */ /* 0x000fe40003fc5070 */
[----:B------:R-:W-:Y:S02]  /*8100*/  SEL R216, RZ, 0x4, P1 ;  /* 0x00000004ffd87807 */ /* 0x000fe40000800000 */
[----:B------:R-:W-:Y:S02]  /*8110*/  ISETP.GE.AND P1, PT, R5, UR4, PT ;  /* 0x0000000405007c0c */ /* 0x000fe4000bf26270 */
[----:B------:R-:W-:Y:S02]  /*8120*/  LOP3.LUT R118, R4, 0x50, RZ, 0xfc, !PT ;  /* 0x0000005004767812 */ /* 0x000fe400078efcff */
[----:B------:R-:W-:-:S02]  /*8130*/  SEL R5, RZ, 0x4, P1 ;  /* 0x00000004ff057807 */ /* 0x000fc40000800000 */
[----:B------:R-:W-:Y:S02]  /*8140*/  ISETP.NE.U32.AND P1, PT, R10, RZ, PT ;  /* 0x000000ff0a00720c */ /* 0x000fe40003f25070 */
[----:B------:R-:W-:-:S04]  /*8150*/  SEL R10, R215, RZ, P3 ;  /* 0x000000ffd70a7207 */ /* 0x000fc80001800000 */
[----:B------:R-:W-:Y:S02]  /*8160*/  ISETP.NE.U32.AND P0, PT, R10, RZ, PT ;  /* 0x000000ff0a00720c */ /* 0x000fe40003f05070 */
[----:B------:R-:W-:Y:S02]  /*8170*/  LOP3.LUT R10, R4, 0x52, RZ, 0xfc, !PT ;  /* 0x00000052040a7812 */ /* 0x000fe400078efcff */
[----:B------:R-:W-:Y:S01]  /*8180*/  SEL R119, R217, RZ, P3 ;  /* 0x000000ffd9777207 */ /* 0x000fe20001800000 */
[----:B--2---:R-:W-:-:S05]  /*8190*/  IMAD.WIDE R220, R9, 0x4, R220 ;  /* 0x0000000409dc7825 */ /* 0x004fca00078e02dc */
[----:B------:R1:W-:Y:S01]  /*81a0*/  LDGSTS.E [R21+0x8008], desc[UR16][R220.64], P6 ;  /* 0x08008000dc157fae */ /* 0x0003e2000b121850 */
[----:B------:R-:W-:Y:S02]  /*81b0*/  ISETP.GE.AND P6, PT, R118, UR4, PT ;  /* 0x0000000476007c0c */ /* 0x000fe4000bfc6270 */
[----:B------:R-:W-:Y:S02]  /*81c0*/  LOP3.LUT R118, R4, 0x70, RZ, 0xfc, !PT ;  /* 0x0000007004767812 */ /* 0x000fe400078efcff */
[----:B------:R-:W-:Y:S02]  /*81d0*/  SEL R215, RZ, 0x4, P6 ;  /* 0x00000004ffd77807 */ /* 0x000fe40003000000 */
[----:B------:R-:W-:-:S04]  /*81e0*/  ISETP.GE.AND P6, PT, R10, UR4, PT ;  /* 0x000000040a007c0c */ /* 0x000fc8000bfc6270 */
[----:B------:R-:W-:Y:S02]  /*81f0*/  SEL R217, RZ, 0x4, P6 ;  /* 0x00000004ffd97807 */ /* 0x000fe40003000000 */
[----:B------:R-:W-:Y:S02]  /*8200*/  ISETP.GE.AND P6, PT, R118, UR4, PT ;  /* 0x0000000476007c0c */ /* 0x000fe4000bfc6270 */
[----:B------:R-:W-:Y:S02]  /*8210*/  SEL R118, R157, RZ, P3 ;  /* 0x000000ff9d767207 */ /* 0x000fe40001800000 */
[----:B------:R-:W2:Y:S01]  /*8220*/  LDL.LU R157, [R1+0x1f0] ;  /* 0x0001f000019d7983 */ /* 0x000ea20000300800 */
[----:B------:R-:W-:Y:S01]  /*8230*/  IMAD.WIDE R122, R9, 0x4, R122 ;  /* 0x00000004097a7825 */ /* 0x000fe200078e027a */
[C---:B------:R-:W-:Y:S02]  /*8240*/  LOP3.LUT R10, R4.reuse, 0x72, RZ, 0xfc, !PT ;  /* 0x00000072040a7812 */ /* 0x040fe400078efcff */
[----:B-1----:R-:W-:-:S02]  /*8250*/  LOP3.LUT R221, R4, 0x14, RZ, 0xfc, !PT ;  /* 0x0000001404dd7812 */ /* 0x002fc400078efcff */
[----:B------:R1:W-:Y:S01]  /*8260*/  LDGSTS.E [R21+0xa000], desc[UR16][R122.64], P5 ;  /* 0x0a0000007a157fae */ /* 0x0003e2000a921850 */
[----:B------:R-:W-:Y:S01]  /*8270*/  ISETP.GE.AND P5, PT, R10, UR4, PT ;  /* 0x000000040a007c0c */ /* 0x000fe2000bfa6270 */
[----:B------:R-:W-:Y:S01]  /*8280*/  IMAD.WIDE R124, R9, 0x4, R124 ;  /* 0x00000004097c7825 */ /* 0x000fe200078e027c */
[----:B------:R-:W-:-:S04]  /*8290*/  LOP3.LUT R10, R4, 0x16, RZ, 0xfc, !PT ;  /* 0x00000016040a7812 */ /* 0x000fc800078efcff */
[----:B------:R3:W-:Y:S01]  /*82a0*/  LDGSTS.E [R21+0xa008], desc[UR16][R124.64], P4 ;  /* 0x0a0080007c157fae */ /* 0x0007e2000a121850 */
[----:B-1----:R-:W-:Y:S02]  /*82b0*/  SEL R122, RZ, 0x4, P5 ;  /* 0x00000004ff7a7807 */ /* 0x002fe40002800000 */
[----:B------:R-:W-:-:S04]  /*82c0*/  ISETP.GE.AND P5, PT, R221, UR4, PT ;  /* 0x00000004dd007c0c */ /* 0x000fc8000bfa6270 */
[----:B------:R-:W-:Y:S02]  /*82d0*/  SEL R123, RZ, 0x4, P5 ;  /* 0x00000004ff7b7807 */ /* 0x000fe40002800000 */
[----:B------:R-:W-:Y:S02]  /*82e0*/  ISETP.GE.AND P5, PT, R10, UR4, PT ;  /* 0x000000040a007c0c */ /* 0x000fe4000bfa6270 */
[----:B------:R-:W-:Y:S02]  /*82f0*/  SEL R10, R120, RZ, P3 ;  /* 0x000000ff780a7207 */ /* 0x000fe40001800000 */
[----:B---3--:R-:W-:Y:S02]  /*8300*/  LOP3.LUT R124, R4, 0x34, RZ, 0xfc, !PT ;  /* 0x00000034047c7812 */ /* 0x008fe400078efcff */
[----:B------:R-:W-:Y:S02]  /*8310*/  ISETP.NE.U32.AND P4, PT, R10, RZ, PT ;  /* 0x000000ff0a00720c */ /* 0x000fe40003f85070 */
[----:B------:R-:W-:-:S02]  /*8320*/  SEL R221, RZ, 0x4, P5 ;  /* 0x00000004ffdd7807 */ /* 0x000fc40002800000 */
[----:B------:R-:W-:Y:S02]  /*8330*/  LOP3.LUT R10, R4, 0x28, RZ, 0xfc, !PT ;  /* 0x00000028040a7812 */ /* 0x000fe400078efcff */
[----:B------:R-:W-:Y:S02]  /*8340*/  ISETP.GE.AND P5, PT, R124, UR4, PT ;  /* 0x000000047c007c0c */ /* 0x000fe4000bfa6270 */
[----:B------:R-:W-:Y:S02]  /*8350*/  LOP3.LUT R125, R4, 0x36, RZ, 0xfc, !PT ;  /* 0x00000036047d7812 */ /* 0x000fe400078efcff */
[----:B------:R-:W-:Y:S02]  /*8360*/  SEL R220, RZ, 0x4, P6 ;  /* 0x00000004ffdc7807 */ /* 0x000fe40003000000 */
[----:B------:R-:W-:Y:S02]  /*8370*/  ISETP.GE.AND P6, PT, R10, UR4, PT ;  /* 0x000000040a007c0c */ /* 0x000fe4000bfc6270 */
[----:B------:R-:W-:-:S02]  /*8380*/  SEL R120, RZ, 0x4, P5 ;  /* 0x00000004ff787807 */ /* 0x000fc40002800000 */
[----:B------:R-:W-:Y:S02]  /*8390*/  ISETP.GE.AND P5, PT, R125, UR4, PT ;  /* 0x000000047d007c0c */ /* 0x000fe4000bfa6270 */
[----:B------:R-:W-:Y:S02]  /*83a0*/  SEL R10, RZ, 0x4, P6 ;  /* 0x00000004ff0a7807 */ /* 0x000fe40003000000 */
[----:B------:R-:W-:Y:S02]  /*83b0*/  SEL R125, RZ, 0x4, P5 ;  /* 0x00000004ff7d7807 */ /* 0x000fe40002800000 */
[----:B------:R-:W-:Y:S02]  /*83c0*/  ISETP.GE.AND P5, PT, R19, UR4, PT ;  /* 0x0000000413007c0c */ /* 0x000fe4000bfa6270 */
[----:B------:R-:W-:Y:S02]  /*83d0*/  SEL R10, R10, RZ, P3 ;  /* 0x000000ff0a0a7207 */ /* 0x000fe40001800000 */
[----:B------:R-:W-:-:S02]  /*83e0*/  LOP3.LUT R124, R4, 0x56, RZ, 0xfc, !PT ;  /* 0x00000056047c7812 */ /* 0x000fc400078efcff */
[----:B------:R-:W-:Y:S02]  /*83f0*/  SEL R19, RZ, 0x4, P5 ;  /* 0x00000004ff137807 */ /* 0x000fe40002800000 */
[----:B------:R-:W-:Y:S02]  /*8400*/  ISETP.NE.U32.AND P5, PT, R10, RZ, PT ;  /* 0x000000ff0a00720c */ /* 0x000fe40003fa5070 */
[----:B------:R-:W-:Y:S01]  /*8410*/  LOP3.LUT R10, R4, 0x2a, RZ, 0xfc, !PT ;  /* 0x0000002a040a7812 */ /* 0x000fe200078efcff */
[----:B------:R-:W-:-:S03]  /*8420*/  IMAD.WIDE R158, R9, 0x4, R158 ;  /* 0x00000004099e7825 */ /* 0x000fc600078e029e */
[----:B------:R-:W-:Y:S01]  /*8430*/  ISETP.GE.AND P6, PT, R10, UR4, PT ;  /* 0x000000040a007c0c */ /* 0x000fe2000bfc6270 */
[----:B------:R-:W-:-:S03]  /*8440*/  IMAD.WIDE R188, R9, 0x4, R188 ;  /* 0x0000000409bc7825 */ /* 0x000fc600078e02bc */
[----:B------:R-:W-:-:S04]  /*8450*/  SEL R10, RZ, 0x4, P6 ;  /* 0x00000004ff0a7807 */ /* 0x000fc80003000000 */
[----:B------:R-:W-:Y:S01]  /*8460*/  SEL R10, R10, RZ, P3 ;  /* 0x000000ff0a0a7207 */ /* 0x000fe20001800000 */
[----:B--2---:R-:W-:-:S05]  /*8470*/  IMAD.WIDE R156, R9, 0x4, R156 ;  /* 0x00000004099c7825 */ /* 0x004fca00078e029c */
[----:B------:R1:W-:Y:S01]  /*8480*/  LDGSTS.E [R21+0xc000], desc[UR16][R156.64], P2 ;  /* 0x0c0000009c157fae */ /* 0x0003e20009121850 */
[----:B------:R-:W-:-:S03]  /*8490*/  ISETP.GE.AND P2, PT, R124, UR4, PT ;  /* 0x000000047c007c0c */ /* 0x000fc6000bf46270 */
[----:B------:R2:W-:Y:S01]  /*84a0*/  LDGSTS.E [R21+0xc008], desc[UR16][R158.64], P1 ;  /* 0x0c0080009e157fae */ /* 0x0005e20008921850 */
[----:B------:R-:W-:-:S03]  /*84b0*/  SEL R124, RZ, 0x4, P2 ;  /* 0x00000004ff7c7807 */ /* 0x000fc60001000000 */
[----:B------:R3:W-:Y:S01]  /*84c0*/  LDGSTS.E [R21+0xe000], desc[UR16][R188.64], P0 ;  /* 0x0e000000bc157fae */ /* 0x0007e20008121850 */
[C---:B-1----:R-:W-:Y:S02]  /*84d0*/  LOP3.LUT R157, R4.reuse, 0x74, RZ, 0xfc, !PT ;  /* 0x00000074049d7812 */ /* 0x042fe400078efcff */
[----:B------:R-:W-:Y:S02]  /*84e0*/  LOP3.LUT R156, R4, 0x18, RZ, 0xfc, !PT ;  /* 0x00000018049c7812 */ /* 0x000fe400078efcff */
[----:B------:R-:W-:Y:S02]  /*84f0*/  ISETP.GE.AND P2, PT, R157, UR4, PT ;  /* 0x000000049d007c0c */ /* 0x000fe4000bf46270 */
[----:B------:R-:W-:Y:S02]  /*8500*/  ISETP.GE.AND P1, PT, R156, UR4, PT ;  /* 0x000000049c007c0c */ /* 0x000fe4000bf26270 */
[----:B------:R-:W-:Y:S02]  /*8510*/  SEL R157, RZ, 0x4, P2 ;  /* 0x00000004ff9d7807 */ /* 0x000fe40001000000 */
[----:B--2---:R-:W-:-:S02]  /*8520*/  LOP3.LUT R159, R4, 0x1a, RZ, 0xfc, !PT ;  /* 0x0000001a049f7812 */ /* 0x004fc400078efcff */
[----:B---3--:R-:W-:Y:S02]  /*8530*/  LOP3.LUT R189, R4, 0x3a, RZ, 0xfc, !PT ;  /* 0x0000003a04bd7812 */ /* 0x008fe400078efcff */
[----:B------:R-:W-:Y:S02]  /*8540*/  ISETP.GE.AND P2, PT, R138, UR4, PT ;  /* 0x000000048a007c0c */ /* 0x000fe4000bf46270 */
[----:B------:R-:W-:Y:S02]  /*8550*/  SEL R156, RZ, 0x4, P1 ;  /* 0x00000004ff9c7807 */ /* 0x000fe40000800000 */
[----:B------:R-:W-:Y:S02]  /*8560*/  ISETP.GE.AND P1, PT, R159, UR4, PT ;  /* 0x000000049f007c0c */ /* 0x000fe4000bf26270 */
[----:B------:R-:W-:Y:S02]  /*8570*/  ISETP.GE.AND P0, PT, R189, UR4, PT ;  /* 0x00000004bd007c0c */ /* 0x000fe4000bf06270 */
[----:B------:R-:W-:-:S02]  /*8580*/  SEL R138, RZ, 0x4, P2 ;  /* 0x00000004ff8a7807 */ /* 0x000fc40001000000 */
[----:B------:R-:W-:Y:S02]  /*8590*/  LOP3.LUT R159, R4, 0x58, RZ, 0xfc, !PT ;  /* 0x00000058049f7812 */ /* 0x000fe400078efcff */
[----:B------:R-:W-:Y:S02]  /*85a0*/  ISETP.NE.U32.AND P2, PT, R10, RZ, PT ;  /* 0x000000ff0a00720c */ /* 0x000fe40003f45070 */
[----:B------:R-:W-:Y:S02]  /*85b0*/  SEL R10, R121, RZ, P3 ;  /* 0x000000ff790a7207 */ /* 0x000fe40001800000 */
[----:B------:R-:W-:Y:S02]  /*85c0*/  SEL R121, RZ, 0x4, P0 ;  /* 0x00000004ff797807 */ /* 0x000fe40000000000 */
[----:B------:R-:W-:Y:S02]  /*85d0*/  ISETP.GE.AND P0, PT, R159, UR4, PT ;  /* 0x000000049f007c0c */ /* 0x000fe4000bf06270 */
[----:B------:R-:W-:-:S02]  /*85e0*/  LOP3.LUT R188, R4, 0x5a, RZ, 0xfc, !PT ;  /* 0x0000005a04bc7812 */ /* 0x000fc400078efcff */
[----:B------:R-:W-:Y:S02]  /*85f0*/  SEL R158, RZ, 0x4, P1 ;  /* 0x00000004ff9e7807 */ /* 0x000fe40000800000 */
[----:B------:R-:W-:Y:S02]  /*8600*/  SEL R159, RZ, 0x4, P0 ;  /* 0x00000004ff9f7807 */ /* 0x000fe40000000000 */
[----:B------:R-:W-:Y:S02]  /*8610*/  ISETP.GE.AND P1, PT, R139, UR4, PT ;  /* 0x000000048b007c0c */ /* 0x000fe4000bf26270 */
[----:B------:R-:W-:Y:S02]  /*8620*/  ISETP.GE.AND P0, PT, R188, UR4, PT ;  /* 0x00000004bc007c0c */ /* 0x000fe4000bf06270 */
[----:B------:R-:W-:Y:S02]  /*8630*/  LOP3.LUT R189, R4, 0x78, RZ, 0xfc, !PT ;  /* 0x0000007804bd7812 */ /* 0x000fe400078efcff */
[----:B------:R-:W-:-:S02]  /*8640*/  SEL R139, RZ, 0x4, P1 ;  /* 0x00000004ff8b7807 */ /* 0x000fc40000800000 */
[----:B------:R-:W-:Y:S02]  /*8650*/  SEL R188, RZ, 0x4, P0 ;  /* 0x00000004ffbc7807 */ /* 0x000fe40000000000 */
[----:B------:R-:W-:Y:S02]  /*8660*/  ISETP.NE.U32.AND P1, PT, R10, RZ, PT ;  /* 0x000000ff0a00720c */ /* 0x000fe40003f25070 */
[----:B------:R-:W-:Y:S02]  /*8670*/  ISETP.GE.AND P0, PT, R189, UR4, PT ;  /* 0x00000004bd007c0c */ /* 0x000fe4000bf06270 */
[----:B------:R-:W-:Y:S02]  /*8680*/  SEL R10, R153, RZ, P3 ;  /* 0x000000ff990a7207 */ /* 0x000fe40001800000 */
[----:B------:R-:W-:Y:S02]  /*8690*/  SEL R189, RZ, 0x4, P0 ;  /* 0x00000004ffbd7807 */ /* 0x000fe40000000000 */
[----:B------:R-:W-:-:S02]  /*86a0*/  ISETP.NE.U32.AND P0, PT, R10, RZ, PT ;  /* 0x000000ff0a00720c */ /* 0x000fc40003f05070 */
[----:B------:R-:W-:Y:S02]  /*86b0*/  SEL R10, R161, RZ, P3 ;  /* 0x000000ffa10a7207 */ /* 0x000fe40001800000 */
[----:B------:R-:W2:Y:S01]  /*86c0*/  LDL.LU R161, [R1+0x1ec] ;  /* 0x0001ec0001a17983 */ /* 0x000ea20000300800 */
[----:B------:R-:W-:Y:S01]  /*86d0*/  ISETP.NE.U32.AND P6, PT, R119, RZ, PT ;  /* 0x000000ff7700720c */ /* 0x000fe20003fc5070 */
[----:B------:R-:W-:Y:S01]  /*86e0*/  IMAD.WIDE R190, R9, 0x4, R190 ;  /* 0x0000000409be7825 */ /* 0x000fe200078e02be */
[----:B------:R-:W-:-:S11]  /*86f0*/  LOP3.LUT R119, R4, 0x1c, RZ, 0xfc, !PT ;  /* 0x0000001c04777812 */ /* 0x000fd600078efcff */
[----:B------:R1:W-:Y:S02]  /*8700*/  LDGSTS.E [R21+0xe008], desc[UR16][R190.64], P6 ;  /* 0x0e008000be157fae */ /* 0x0003e4000b121850 */
[----:B-1----:R-:W-:-:S04]  /*8710*/  LOP3.LUT R190, R4, 0x7a, RZ, 0xfc, !PT ;  /* 0x0000007a04be7812 */ /* 0x002fc800078efcff */
[----:B------:R-:W-:Y:S02]  /*8720*/  ISETP.GE.AND P6, PT, R190, UR4, PT ;  /* 0x00000004be007c0c */ /* 0x000fe4000bfc6270 */
[----:B------:R-:W-:Y:S02]  /*8730*/  LOP3.LUT R191, R4, 0x1e, RZ, 0xfc, !PT ;  /* 0x0000001e04bf7812 */ /* 0x000fe400078efcff */
[----:B------:R-:W-:Y:S02]  /*8740*/  SEL R21, RZ, 0x4, P6 ;  /* 0x00000004ff157807 */ /* 0x000fe40003000000 */
[----:B------:R-:W-:-:S04]  /*8750*/  ISETP.GE.AND P6, PT, R119, UR4, PT ;  /* 0x0000000477007c0c */ /* 0x000fc8000bfc6270 */
[----:B------:R-:W-:Y:S02]  /*8760*/  SEL R119, RZ, 0x4, P6 ;  /* 0x00000004ff777807 */ /* 0x000fe40003000000 */
[----:B------:R-:W-:-:S04]  /*8770*/  ISETP.GE.AND P6, PT, R191, UR4, PT ;  /* 0x00000004bf007c0c */ /* 0x000fc8000bfc6270 */
[----:B------:R-:W-:Y:S02]  /*8780*/  SEL R153, RZ, 0x4, P6 ;  /* 0x00000004ff997807 */ /* 0x000fe40003000000 */
[----:B------:R-:W-:Y:S01]  /*8790*/  ISETP.NE.U32.AND P6, PT, R118, RZ, PT ;  /* 0x000000ff7600720c */ /* 0x000fe20003fc5070 */
[----:B------:R-:W-:-:S04]  /*87a0*/  IMAD.WIDE R222, R9, 0x4, R222 ;  /* 0x0000000409de7825 */ /* 0x000fc800078e02de */
[----:B------:R-:W-:-:S08]  /*87b0*/  IMAD.WIDE R224, R9, 0x4, R224 ;  /* 0x0000000409e07825 */ /* 0x000fd000078e02e0 */
[----:B------:R-:W-:Y:S01]  /*87c0*/  LDGSTS.E [R241+0x8000], desc[UR16][R222.64], P6 ;  /* 0x08000000def17fae */ /* 0x000fe2000b121850 */
[----:B------:R-:W-:Y:S02]  /*87d0*/  ISETP.NE.U32.AND P6, PT, R10, RZ, PT ;  /* 0x000000ff0a00720c */ /* 0x000fe40003fc5070 */
[----:B------:R-:W-:Y:S01]  /*87e0*/  SEL R10, R152, RZ, P3 ;  /* 0x000000ff980a7207 */ /* 0x000fe20001800000 */
[----:B------:R-:W-:Y:S01]  /*87f0*/  LDGSTS.E [R241+0x8008], desc[UR16][R224.64], P4 ;  /* 0x08008000e0f17fae */ /* 0x000fe2000a121850 */
[----:B------:R-:W-:Y:S02]  /*8800*/  IMAD.WIDE R126, R9, 0x4, R126 ;  /* 0x00000004097e7825 */ /* 0x000fe400078e027e */
[----:B------:R-:W-:Y:S02]  /*8810*/  ISETP.NE.U32.AND P4, PT, R10, RZ, PT ;  /* 0x000000ff0a00720c */ /* 0x000fe40003f85070 */
[----:B------:R-:W-:Y:S01]  /*8820*/  SEL R10, R155, RZ, P3 ;  /* 0x000000ff9b0a7207 */ /* 0x000fe20001800000 */
[----:B------:R-:W-:Y:S01]  /*8830*/  LDGSTS.E [R241+0xa000], desc[UR16][R126.64], P5 ;  /* 0x0a0000007ef17fae */ /* 0x000fe2000a921850 */
[----:B------:R-:W-:-:S02]  /*8840*/  IMAD.WIDE R128, R9, 0x4, R128 ;  /* 0x0000000409807825 */ /* 0x000fc400078e0280 */
[----:B------:R-:W-:Y:S02]  /*8850*/  ISETP.NE.U32.AND P5, PT, R10, RZ, PT ;  /* 0x000000ff0a00720c */ /* 0x000fe40003fa5070 */
[----:B------:R-:W-:Y:S01]  /*8860*/  SEL R10, R214, RZ, P3 ;  /* 0x000000ffd60a7207 */ /* 0x000fe20001800000 */
[----:B------:R-:W-:Y:S03]  /*8870*/  LDGSTS.E [R241+0xa008], desc[UR16][R128.64], P2 ;  /* 0x0a00800080f17fae */ /* 0x000fe60009121850 */
[----:B------:R-:W-:Y:S02]  /*8880*/  ISETP.NE.U32.AND P2, PT, R10, RZ, PT ;  /* 0x000000ff0a00720c */ /* 0x000fe40003f45070 */
[----:B------:R-:W-:Y:S01]  /*8890*/  SEL R10, R154, RZ, P3 ;  /* 0x000000ff9a0a7207 */ /* 0x000fe20001800000 */
[----:B------:R-:W-:-:S04]  /*88a0*/  IMAD.WIDE R162, R9, 0x4, R162 ;  /* 0x0000000409a27825 */ /* 0x000fc800078e02a2 */
        /* <DEDUP_REMOVED lines=20> */
[----:B--2---:R-:W-:-:S05]  /*89f0*/  IMAD.WIDE R160, R9, 0x4, R160 ;  /* 0x0000000409a07825 */ /* 0x004fca00078e02a0 */
[----:B------:R-:W-:Y:S01]  /*8a00*/  LDGSTS.E [R241+0xc000], desc[UR16][R160.64], P1 ;  /* 0x0c000000a0f17fae */ /* 0x000fe20008921850 */
[----:B------:R-:W-:Y:S02]  /*8a10*/  ISETP.NE.U32.AND P1, PT, R10, RZ, PT ;  /* 0x000000ff0a00720c */ /* 0x000fe40003f25070 */
[----:B------:R-:W-:Y:S01]  /*8a20*/  SEL R10, R184, RZ, P3 ;  /* 0x000000ffb80a7207 */ /* 0x000fe20001800000 */
[----:B------:R-:W-:Y:S03]  /*8a30*/  LDGSTS.E [R241+0xc008], desc[UR16][R162.64], P0 ;  /* 0x0c008000a2f17fae */ /* 0x000fe60008121850 */
[----:B------:R-:W-:Y:S01]  /*8a40*/  ISETP.NE.U32.AND P0, PT, R10, RZ, PT ;  /* 0x000000ff0a00720c */ /* 0x000fe20003f05070 */
[----:B------:R-:W-:Y:S01]  /*8a50*/  LDGSTS.E [R241+0xe000], desc[UR16][R192.64], P6 ;  /* 0x0e000000c0f17fae */ /* 0x000fe2000b121850 */
[----:B------:R-:W-:-:S03]  /*8a60*/  SEL R10, R216, RZ, P3 ;  /* 0x000000ffd80a7207 */ /* 0x000fc60001800000 */
        /* <DEDUP_REMOVED lines=21> */
[----:B------:R-:W5:Y:S01]  /*8bc0*/  LDL.LU R5, [R1+0x1e8] ;  /* 0x0001e80001057983 */ /* 0x000f620000300800 */
        /* <DEDUP_REMOVED lines=11> */
[----:B------:R1:W-:Y:S01]  /*8c80*/  LDGSTS.E [R250+0xa008], desc[UR16][R136.64], P4 ;  /* 0x0a00800088fa7fae */ /* 0x0003e2000a121850 */
[----:B------:R-:W-:-:S04]  /*8c90*/  SEL R10, R220, RZ, P3 ;  /* 0x000000ffdc0a7207 */ /* 0x000fc80001800000 */
[----:B------:R-:W-:Y:S01]  /*8ca0*/  ISETP.NE.U32.AND P1, PT, R10, RZ, PT ;  /* 0x000000ff0a00720c */ /* 0x000fe20003f25070 */
[----:B------:R-:W-:Y:S01]  /*8cb0*/  LDGSTS.E [R250+0xc000], desc[UR16][R168.64], P5 ;  /* 0x0c000000a8fa7fae */ /* 0x000fe2000a921850 */
        /* <DEDUP_REMOVED lines=15> */
[----:B------:R-:W-:-:S03]  /*8db0*/  SEL R10, R19, RZ, P3 ;  /* 0x000000ff130a7207 */ /* 0x000fc60001800000 */
[----:B------:R-:W1:Y:S01]  /*8dc0*/  LDL.LU R19, [R1+0x1e0] ;  /* 0x0001e00001137983 */ /* 0x000e620000300800 */
[----:B------:R-:W-:Y:S02]  /*8dd0*/  ISETP.NE.U32.AND P1, PT, R10, RZ, PT ;  /* 0x000000ff0a00720c */ /* 0x000fe40003f25070 */
[----:B------:R-:W-:-:S04]  /*8de0*/  SEL R10, R157, RZ, P3 ;  /* 0x000000ff9d0a7207 */ /* 0x000fc80001800000 */
[----:B------:R-:W-:Y:S02]  /*8df0*/  ISETP.NE.U32.AND P6, PT, R10, RZ, PT ;  /* 0x000000ff0a00720c */ /* 0x000fe40003fc5070 */
[----:B------:R-:W-:Y:S02]  /*8e00*/  SEL R10, R138, RZ, P3 ;  /* 0x000000ff8a0a7207 */ /* 0x000fe40001800000 */
[----:B------:R-:W2:Y:S02]  /*8e10*/  LDL.LU R138, [R1+0x1dc] ;  /* 0x0001dc00018a7983 */ /* 0x000ea40000300800 */
[----:B------:R-:W-:Y:S02]  /*8e20*/  ISETP.NE.U32.AND P4, PT, R10, RZ, PT ;  /* 0x000000ff0a00720c */ /* 0x000fe40003f85070 */
[----:B------:R-:W-:Y:S02]  /*8e30*/  SEL R10, R139, RZ, P3 ;  /* 0x000000ff8b0a7207 */ /* 0x000fe40001800000 */
[----:B------:R-:W5:Y:S04]  /*8e40*/  LDL.LU R139, [R1+0x1d8] ;  /* 0x0001d800018b7983 */ /* 0x000f680000300800 */
[----:B------:R-:W2:Y:S04]  /*8e50*/  LDL R191, [R1+0x164] ;  /* 0x0001640001bf7983 */ /* 0x000ea80000100800 */
[----:B------:R-:W3:Y:S04]  /*8e60*/  LDL.LU.64 R192, [R1+0xa0] ;  /* 0x0000a00001c07983 */ /* 0x000ee80000300a00 */
[----:B------:R-:W4:Y:S04]  /*8e70*/  LDL.LU.64 R128, [R1+0x60] ;  /* 0x0000600001807983 */ /* 0x000f280000300a00 */
[----:B------:R-:W2:Y:S01]  /*8e80*/  LDL.LU.64 R126, [R1] ;  /* 0x00000000017e7983 */ /* 0x000ea20000300a00 */
[----:B------:R-:W-:Y:S01]  /*8e90*/  SEL R124, R124, RZ, P3 ;  /* 0x000000ff7c7c7207 */ /* 0x000fe20001800000 */
[C---:B------:R-:W-:Y:S01]  /*8ea0*/  IMAD.WIDE R140, R9.reuse, 0x4, R140 ;  /* 0x00000004098c7825 */ /* 0x040fe200078e028c */
[----:B------:R-:W-:Y:S01]  /*8eb0*/  SEL R156, R156, RZ, P3 ;  /* 0x000000ff9c9c7207 */ /* 0x000fe20001800000 */
[----:B------:R-:W3:Y:S02]  /*8ec0*/  LDL.LU.64 R162, [R1+0x98] ;  /* 0x0000980001a27983 */ /* 0x000ee40000300a00 */
[----:B------:R-:W-:Y:S01]  /*8ed0*/  IMAD.WIDE R142, R9, 0x4, R142 ;  /* 0x00000004098e7825 */ /* 0x000fe200078e028e */
[----:B------:R-:W-:Y:S01]  /*8ee0*/  ISETP.NE.U32.AND P0, PT, R124, RZ, PT ;  /* 0x000000ff7c00720c */ /* 0x000fe20003f05070 */
[----:B------:R-:W-:Y:S01]  /*8ef0*/  LDGSTS.E [R251+0xa000], desc[UR16][R140.64], P5 ;  /* 0x0a0000008cfb7fae */ /* 0x000fe2000a921850 */
[----:B------:R-:W-:-:S02]  /*8f00*/  SEL R158, R158, RZ, P3 ;  /* 0x000000ff9e9e7207 */ /* 0x000fc40001800000 */
[----:B------:R-:W-:Y:S01]  /*8f10*/  ISETP.NE.U32.AND P5, PT, R156, RZ, PT ;  /* 0x000000ff9c00720c */ /* 0x000fe20003fa5070 */
[----:B------:R-:W-:Y:S01]  /*8f20*/  LDGSTS.E [R251+0xa008], desc[UR16][R142.64], P2 ;  /* 0x0a0080008efb7fae */ /* 0x000fe20009121850 */
[----:B------:R-:W-:Y:S01]  /*8f30*/  ISETP.NE.U32.AND P2, PT, R158, RZ, PT ;  /* 0x000000ff9e00720c */ /* 0x000fe20003f45070 */
[C---:B------:R-:W-:Y:S02]  /*8f40*/  IMAD.WIDE R172, R9.reuse, 0x4, R172 ;  /* 0x0000000409ac7825 */ /* 0x040fe400078e02ac */
[----:B------:R-:W3:Y:S02]  /*8f50*/  LDL.LU.64 R160, [R1+0x58] ;  /* 0x0000580001a07983 */ /* 0x000ee40000300a00 */
[C---:B------:R-:W-:Y:S02]  /*8f60*/  IMAD.WIDE R174, R9.reuse, 0x4, R174 ;  /* 0x0000000409ae7825 */ /* 0x040fe400078e02ae */
[----:B------:R-:W-:Y:S02]  /*8f70*/  LDGSTS.E [R251+0xc000], desc[UR16][R172.64], P1 ;  /* 0x0c000000acfb7fae */ /* 0x000fe40008921850 */
[----:B------:R-:W-:-:S02]  /*8f80*/  IMAD.WIDE R204, R9, 0x4, R204 ;  /* 0x0000000409cc7825 */ /* 0x000fc400078e02cc */
[----:B------:R-:W-:Y:S02]  /*8f90*/  LDGSTS.E [R251+0xc008], desc[UR16][R174.64], P0 ;  /* 0x0c008000aefb7fae */ /* 0x000fe40008121850 */
[C---:B------:R-:W-:Y:S02]  /*8fa0*/  IMAD.WIDE R206, R9.reuse, 0x4, R206 ;  /* 0x0000000409ce7825 */ /* 0x040fe400078e02ce */
[----:B------:R-:W-:Y:S02]  /*8fb0*/  LDGSTS.E [R251+0xe000], desc[UR16][R204.64], P6 ;  /* 0x0e000000ccfb7fae */ /* 0x000fe4000b121850 */
[C---:B------:R-:W-:Y:S02]  /*8fc0*/  IMAD.WIDE R110, R9.reuse, 0x4, R110 ;  /* 0x00000004096e7825 */ /* 0x040fe400078e026e */
[----:B------:R-:W-:Y:S02]  /*8fd0*/  LDGSTS.E [R251+0xe008], desc[UR16][R206.64], P4 ;  /* 0x0e008000cefb7fae */ /* 0x000fe4000a121850 */
[----:B------:R-:W-:-:S02]  /*8fe0*/  IMAD.WIDE R112, R9, 0x4, R112 ;  /* 0x0000000409707825 */ /* 0x000fc400078e0270 */
[----:B------:R4:W-:Y:S04]  /*8ff0*/  LDGSTS.E [R252+0x8000], desc[UR16][R110.64], P5 ;  /* 0x080000006efc7fae */ /* 0x0009e8000a921850 */
[----:B------:R2:W-:Y:S01]  /*9000*/  LDGSTS.E [R252+0x8008], desc[UR16][R112.64], P2 ;  /* 0x0800800070fc7fae */ /* 0x0005e20009121850 */
[----:B------:R-:W-:Y:S02]  /*9010*/  SEL R121, R121, RZ, P3 ;  /* 0x000000ff79797207 */ /* 0x000fe40001800000 */
[----:B------:R-:W-:Y:S02]  /*9020*/  SEL R159, R159, RZ, P3 ;  /* 0x000000ff9f9f7207 */ /* 0x000fe40001800000 */
[----:B------:R-:W-:Y:S02]  /*9030*/  ISETP.NE.U32.AND P1, PT, R10, RZ, PT ;  /* 0x000000ff0a00720c */ /* 0x000fe40003f25070 */
[----:B------:R-:W-:Y:S01]  /*9040*/  ISETP.NE.U32.AND P0, PT, R121, RZ, PT ;  /* 0x000000ff7900720c */ /* 0x000fe20003f05070 */
[----:B-1----:R-:W-:-:S04]  /*9050*/  IMAD.SHL.U32 R136, R19, 0x80, RZ ;  /* 0x0000008013887824 */ /* 0x002fc800078e00ff */
[C---:B----4-:R-:W-:Y:S02]  /*9060*/  IMAD.WIDE R110, R136.reuse, 0x4, R128 ;  /* 0x00000004886e7825 */ /* 0x050fe400078e0280 */
[----:B------:R-:W4:Y:S02]  /*9070*/  LDL.LU.64 R128, [R1+0x90] ;  /* 0x0000900001807983 */ /* 0x000f240000300a00 */
[----:B--2---:R-:W-:Y:S02]  /*9080*/  IMAD.WIDE R112, R136, 0x4, R126 ;  /* 0x0000000488707825 */ /* 0x004fe400078e027e */
[----:B------:R-:W2:Y:S01]  /*9090*/  LDL.LU.64 R126, [R1+0x50] ;  /* 0x00005000017e7983 */ /* 0x000ea20000300a00 */
[----:B------:R-:W-:Y:S02]  /*90a0*/  ISETP.NE.U32.AND P6, PT, R159, RZ, PT ;  /* 0x000000ff9f00720c */ /* 0x000fe40003fc5070 */
[----:B------:R-:W-:Y:S01]  /*90b0*/  SEL R188, R188, RZ, P3 ;  /* 0x000000ffbcbc7207 */ /* 0x000fe20001800000 */
[C---:B------:R-:W-:Y:S01]  /*90c0*/  IMAD.WIDE R144, R9.reuse, 0x4, R144 ;  /* 0x0000000409907825 */ /* 0x040fe200078e0290 */
[----:B------:R-:W1:Y:S02]  /*90d0*/  S2R R118, SR_TID.X ;  /* 0x0000000000767919 */ /* 0x000e640000002100 */
[----:B------:R-:W-:Y:S01]  /*90e0*/  ISETP.NE.U32.AND P4, PT, R188, RZ, PT ;  /* 0x000000ffbc00720c */ /* 0x000fe20003f85070 */
[C---:B------:R-:W-:Y:S01]  /*90f0*/  IMAD.WIDE R146, R9.reuse, 0x4, R146 ;  /* 0x0000000409927825 */ /* 0x040fe200078e0292 */
[----:B------:R-:W-:Y:S01]  /*9100*/  LOP3.LUT R222, R4, 0x3c, RZ, 0xfc, !PT ;  /* 0x0000003c04de7812 */ /* 0x000fe200078efcff */
[----:B------:R-:W-:Y:S02]  /*9110*/  LDGSTS.E [R252+0xa000], desc[UR16][R144.64], P1 ;  /* 0x0a00000090fc7fae */ /* 0x000fe40008921850 */
[----:B------:R-:W-:-:S02]  /*9120*/  IMAD.WIDE R176, R9, 0x4, R176 ;  /* 0x0000000409b07825 */ /* 0x000fc400078e02b0 */
[----:B------:R-:W-:Y:S02]  /*9130*/  LDGSTS.E [R252+0xa008], desc[UR16][R146.64], P0 ;  /* 0x0a00800092fc7fae */ /* 0x000fe40008121850 */
[----:B------:R-:W-:Y:S01]  /*9140*/  IMAD.WIDE R178, R9, 0x4, R178 ;  /* 0x0000000409b27825 */ /* 0x000fe200078e02b2 */
[----:B------:R-:W-:Y:S01]  /*9150*/  SEL R189, R189, RZ, P3 ;  /* 0x000000ffbdbd7207 */ /* 0x000fe20001800000 */
[----:B------:R-:W-:Y:S01]  /*9160*/  LDGSTS.E [R252+0xc000], desc[UR16][R176.64], P6 ;  /* 0x0c000000b0fc7fae */ /* 0x000fe2000b121850 */
[----:B------:R-:W-:Y:S02]  /*9170*/  LOP3.LUT R225, R4, 0x3e, RZ, 0xfc, !PT ;  /* 0x0000003e04e17812 */ /* 0x000fe400078efcff */
[----:B------:R-:W-:Y:S01]  /*9180*/  ISETP.GE.AND P6, PT, R222, UR4, PT ;  /* 0x00000004de007c0c */ /* 0x000fe2000bfc6270 */
[----:B------:R-:W-:Y:S01]  /*9190*/  LDGSTS.E [R252+0xc008], desc[UR16][R178.64], P4 ;  /* 0x0c008000b2fc7fae */ /* 0x000fe2000a121850 */
[----:B------:R-:W-:Y:S02]  /*91a0*/  SEL R21, R21, RZ, P3 ;  /* 0x000000ff15157207 */ /* 0x000fe40001800000 */
[----:B------:R-:W-:-:S02]  /*91b0*/  ISETP.NE.U32.AND P5, PT, R189, RZ, PT ;  /* 0x000000ffbd00720c */ /* 0x000fc40003fa5070 */
[----:B------:R-:W-:Y:S02]  /*91c0*/  SEL R10, RZ, 0x4, P6 ;  /* 0x00000004ff0a7807 */ /* 0x000fe40003000000 */
[----:B------:R-:W-:Y:S02]  /*91d0*/  ISETP.GE.AND P4, PT, R225, UR4, PT ;  /* 0x00000004e1007c0c */ /* 0x000fe4000bf86270 */
[----:B------:R-:W-:Y:S02]  /*91e0*/  SEL R119, R119, RZ, P3 ;  /* 0x000000ff77777207 */ /* 0x000fe40001800000 */
[----:B------:R-:W-:Y:S02]  /*91f0*/  LOP3.LUT R155, R4, 0x5c, RZ, 0xfc, !PT ;  /* 0x0000005c049b7812 */ /* 0x000fe400078efcff */
[----:B------:R-:W-:Y:S02]  /*9200*/  ISETP.NE.U32.AND P2, PT, R21, RZ, PT ;  /* 0x000000ff1500720c */ /* 0x000fe40003f45070 */
[----:B------:R-:W-:-:S02]  /*9210*/  SEL R153, R153, RZ, P3 ;  /* 0x000000ff99997207 */ /* 0x000fc40001800000 */
[----:B------:R-:W-:Y:S02]  /*9220*/  SEL R10, R10, RZ, P3 ;  /* 0x000000ff0a0a7207 */ /* 0x000fe40001800000 */
[----:B------:R-:W-:Y:S02]  /*9230*/  SEL R11, RZ, 0x4, P4 ;  /* 0x00000004ff0b7807 */ /* 0x000fe40002000000 */
[----:B------:R-:W-:Y:S02]  /*9240*/  ISETP.NE.U32.AND P1, PT, R119, RZ, PT ;  /* 0x000000ff7700720c */ /* 0x000fe40003f25070 */
[----:B------:R-:W-:Y:S01]  /*9250*/  ISETP.GE.AND P4, PT, R155, UR4, PT ;  /* 0x000000049b007c0c */ /* 0x000fe2000bf86270 */
[----:B------:R-:W-:Y:S01]  /*9260*/  IMAD.WIDE R208, R9, 0x4, R208 ;  /* 0x0000000409d07825 */ /* 0x000fe200078e02d0 */
[----:B------:R-:W-:Y:S02]  /*9270*/  ISETP.NE.U32.AND P0, PT, R153, RZ, PT ;  /* 0x000000ff9900720c */ /* 0x000fe40003f05070 */
[----:B------:R-:W-:-:S02]  /*9280*/  ISETP.NE.U32.AND P6, PT, R10, RZ, PT ;  /* 0x000000ff0a00720c */ /* 0x000fc40003fc5070 */
[----:B------:R-:W-:Y:S01]  /*9290*/  SEL R10, RZ, 0x4, P4 ;  /* 0x00000004ff0a7807 */ /* 0x000fe20002000000 */
[C---:B------:R-:W-:Y:S01]  /*92a0*/  IMAD.WIDE R210, R9.reuse, 0x4, R210 ;  /* 0x0000000409d27825 */ /* 0x040fe200078e02d2 */
[----:B------:R-:W-:Y:S01]  /*92b0*/  LOP3.LUT R223, R4, 0x5e, RZ, 0xfc, !PT ;  /* 0x0000005e04df7812 */ /* 0x000fe200078efcff */
[----:B------:R-:W-:Y:S01]  /*92c0*/  LDGSTS.E [R252+0xe000], desc[UR16][R208.64], P5 ;  /* 0x0e000000d0fc7fae */ /* 0x000fe2000a921850 */
[----:B------:R-:W-:Y:S01]  /*92d0*/  SEL R10, R10, RZ, P3 ;  /* 0x000000ff0a0a7207 */ /* 0x000fe20001800000 */
[----:B------:R-:W-:Y:S01]  /*92e0*/  IMAD.WIDE R114, R9, 0x4, R114 ;  /* 0x0000000409727825 */ /* 0x000fe200078e0272 */
[----:B------:R-:W-:Y:S01]  /*92f0*/  ISETP.GE.AND P5, PT, R223, UR4, PT ;  /* 0x00000004df007c0c */ /* 0x000fe2000bfa6270 */
[----:B------:R-:W-:Y:S01]  /*9300*/  LDGSTS.E [R252+0xe008], desc[UR16][R210.64], P2 ;  /* 0x0e008000d2fc7fae */ /* 0x000fe20009121850 */
[----:B------:R-:W-:Y:S01]  /*9310*/  LOP3.LUT R224, R4, 0x7c, RZ, 0xfc, !PT ;  /* 0x0000007c04e07812 */ /* 0x000fe200078efcff */
[----:B------:R-:W-:Y:S01]  /*9320*/  IMAD.WIDE R116, R9, 0x4, R116 ;  /* 0x0000000409747825 */ /* 0x000fe200078e0274 */
[----:B------:R-:W-:Y:S01]  /*9330*/  SEL R11, R11, RZ, P3 ;  /* 0x000000ff0b0b7207 */ /* 0x000fe20001800000 */
[----:B------:R-:W-:Y:S01]  /*9340*/  LDGSTS.E [R240+0x8000], desc[UR16][R114.64], P1 ;  /* 0x0800000072f07fae */ /* 0x000fe20008921850 */
[----:B------:R-:W-:-:S02]  /*9350*/  ISETP.NE.U32.AND P2, PT, R10, RZ, PT ;  /* 0x000000ff0a00720c */ /* 0x000fc40003f45070 */
[----:B------:R-:W-:Y:S01]  /*9360*/  LOP3.LUT R214, R4, 0x7e, RZ, 0xfc, !PT ;  /* 0x0000007e04d67812 */ /* 0x000fe200078efcff */
[----:B------:R-:W-:Y:S01]  /*9370*/  LDGSTS.E [R240+0x8008], desc[UR16][R116.64], P0 ;  /* 0x0800800074f07fae */ /* 0x000fe20008121850 */
[----:B------:R-:W-:Y:S02]  /*9380*/  SEL R10, RZ, 0x4, P5 ;  /* 0x00000004ff0a7807 */ /* 0x000fe40002800000 */
[----:B------:R-:W-:Y:S02]  /*9390*/  ISETP.GE.AND P1, PT, R224, UR4, PT ;  /* 0x00000004e0007c0c */ /* 0x000fe4000bf26270 */
[----:B-1----:R-:W-:Y:S02]  /*93a0*/  LOP3.LUT R118, R118, 0x7f, RZ, 0xc0, !PT ;  /* 0x0000007f76767812 */ /* 0x002fe400078ec0ff */
[----:B------:R-:W-:Y:S02]  /*93b0*/  ISETP.NE.U32.AND P4, PT, R11, RZ, PT ;  /* 0x000000ff0b00720c */ /* 0x000fe40003f85070 */
[----:B------:R-:W-:-:S02]  /*93c0*/  ISETP.GE.AND P0, PT, R214, UR4, PT ;  /* 0x00000004d6007c0c */ /* 0x000fc4000bf06270 */
[----:B------:R-:W-:Y:S02]  /*93d0*/  SEL R11, R10, RZ, P3 ;  /* 0x000000ff0a0b7207 */ /* 0x000fe40001800000 */
[----:B------:R-:W-:Y:S02]  /*93e0*/  SEL R21, RZ, 0x4, P1 ;  /* 0x00000004ff157807 */ /* 0x000fe40000800000 */
[----:B------:R-:W-:Y:S02]  /*93f0*/  ISETP.GE.AND P1, PT, R118, UR4, PT ;  /* 0x0000000476007c0c */ /* 0x000fe4000bf26270 */
[----:B------:R-:W-:Y:S02]  /*9400*/  SEL R10, RZ, 0x4, P0 ;  /* 0x00000004ff0a7807 */ /* 0x000fe40000000000 */
[----:B------:R-:W-:Y:S02]  /*9410*/  ISETP.NE.U32.AND P5, PT, R11, RZ, PT ;  /* 0x000000ff0b00720c */ /* 0x000fe40003fa5070 */
[----:B------:R-:W-:-:S02]  /*9420*/  SEL R11, R21, RZ, P3 ;  /* 0x000000ff150b7207 */ /* 0x000fc40001800000 */
[----:B------:R-:W-:Y:S01]  /*9430*/  SEL R21, RZ, 0x4, P1 ;  /* 0x00000004ff157807 */ /* 0x000fe20000800000 */
[----:B------:R-:W-:Y:S01]  /*9440*/  IMAD.WIDE R148, R9, 0x4, R148 ;  /* 0x0000000409947825 */ /* 0x000fe200078e0294 */
[----:B------:R-:W-:Y:S02]  /*9450*/  SEL R10, R10, RZ, P3 ;  /* 0x000000ff0a0a7207 */ /* 0x000fe40001800000 */
[----:B------:R-:W-:Y:S02]  /*9460*/  SEL R21, R21, RZ, P3 ;  /* 0x000000ff15157207 */ /* 0x000fe40001800000 */
[----:B------:R-:W-:Y:S01]  /*9470*/  ISETP.NE.U32.AND P1, PT, R11, RZ, PT ;  /* 0x000000ff0b00720c */ /* 0x000fe20003f25070 */
[----:B------:R-:W-:Y:S01]  /*9480*/  LDGSTS.E [R240+0xa000], desc[UR16][R148.64], P6 ;  /* 0x0a00000094f07fae */ /* 0x000fe2000b121850 */
[----:B------:R-:W-:Y:S02]  /*9490*/  ISETP.NE.U32.AND P3, PT, R10, RZ, PT ;  /* 0x000000ff0a00720c */ /* 0x000fe40003f65070 */
[----:B------:R-:W-:Y:S01]  /*94a0*/  ISETP.NE.U32.AND P6, PT, R21, RZ, PT ;  /* 0x000000ff1500720c */ /* 0x000fe20003fc5070 */
[----:B------:R-:W-:-:S04]  /*94b0*/  IMAD.WIDE R150, R9, 0x4, R150 ;  /* 0x0000000409967825 */ /* 0x000fc800078e0296 */
[C---:B------:R-:W-:Y:S01]  /*94c0*/  IMAD.WIDE R180, R9.reuse, 0x4, R180 ;  /* 0x0000000409b47825 */ /* 0x040fe200078e02b4 */
[----:B------:R-:W-:Y:S03]  /*94d0*/  LDGSTS.E [R240+0xa008], desc[UR16][R150.64], P4 ;  /* 0x0a00800096f07fae */ /* 0x000fe6000a121850 */
[C---:B------:R-:W-:Y:S01]  /*94e0*/  IMAD.WIDE R182, R9.reuse, 0x4, R182 ;  /* 0x0000000409b67825 */ /* 0x040fe200078e02b6 */
[----:B------:R-:W-:Y:S03]  /*94f0*/  LDGSTS.E [R240+0xc000], desc[UR16][R180.64], P2 ;  /* 0x0c000000b4f07fae */ /* 0x000fe60009121850 */
[C---:B------:R-:W-:Y:S01]  /*9500*/  IMAD.WIDE R212, R9.reuse, 0x4, R212 ;  /* 0x0000000409d47825 */ /* 0x040fe200078e02d4 */
[----:B------:R-:W-:Y:S03]  /*9510*/  LDGSTS.E [R240+0xc008], desc[UR16][R182.64], P5 ;  /* 0x0c008000b6f07fae */ /* 0x000fe6000a921850 */
[----:B------:R-:W-:Y:S01]  /*9520*/  IMAD.WIDE R236, R9, 0x4, R236 ;  /* 0x0000000409ec7825 */ /* 0x000fe200078e02ec */
[----:B------:R-:W-:Y:S03]  /*9530*/  LDGSTS.E [R240+0xe000], desc[UR16][R212.64], P1 ;  /* 0x0e000000d4f07fae */ /* 0x000fe60008921850 */
[C---:B---3--:R-:W-:Y:S01]  /*9540*/  IMAD.WIDE R10, R136.reuse, 0x4, R192 ;  /* 0x00000004880a7825 */ /* 0x048fe200078e02c0 */
[----:B------:R-:W-:Y:S03]  /*9550*/  LDGSTS.E [R240+0xe008], desc[UR16][R236.64], P3 ;  /* 0x0e008000ecf07fae */ /* 0x000fe60009921850 */
[C---:B------:R-:W-:Y:S01]  /*9560*/  IMAD.WIDE R26, R136.reuse, 0x4, R26 ;  /* 0x00000004881a7825 */ /* 0x040fe200078e021a */
[----:B------:R-:W0:Y:S03]  /*9570*/  LDGDEPBAR ;  /* 0x00000000000079af */ /* 0x000e260000000000 */
[C---:B------:R-:W-:Y:S01]  /*9580*/  IMAD.WIDE R24, R136.reuse, 0x4, R24 ;  /* 0x0000000488187825 */ /* 0x040fe200078e0218 */
[----:B------:R1:W-:Y:S03]  /*9590*/  LDGSTS.E [R242+0x20000], desc[UR16][R10.64], P6 ;  /* 0x200000000af27fae */ /* 0x0003e6000b121850 */
[C---:B------:R-:W-:Y:S01]  /*95a0*/  IMAD.WIDE R22, R136.reuse, 0x4, R22 ;  /* 0x0000000488167825 */ /* 0x040fe200078e0216 */
[----:B------:R-:W-:Y:S03]  /*95b0*/  LDGSTS.E [R242+0x20400], desc[UR16][R110.64], P6 ;  /* 0x204000006ef27fae */ /* 0x000fe6000b121850 */
[C---:B------:R-:W-:Y:S01]  /*95c0*/  IMAD.WIDE R108, R136.reuse, 0x4, R108 ;  /* 0x00000004886c7825 */ /* 0x040fe200078e026c */
[----:B------:R-:W-:Y:S03]  /*95d0*/  LDGSTS.E [R242+0x20800], desc[UR16][R112.64], P6 ;  /* 0x2080000070f27fae */ /* 0x000fe6000b121850 */
[C---:B------:R-:W-:Y:S01]  /*95e0*/  IMAD.WIDE R16, R136.reuse, 0x4, R16 ;  /* 0x0000000488107825 */ /* 0x040fe200078e0210 */
[----:B------:R-:W-:Y:S04]  /*95f0*/  LDGSTS.E [R242+0x20c00], desc[UR16][R26.64], P6 ;  /* 0x20c000001af27fae */ /* 0x000fe8000b121850 */
[----:B------:R-:W-:Y:S01]  /*9600*/  LDGSTS.E [R242+0x21000], desc[UR16][R24.64], P6 ;  /* 0x2100000018f27fae */ /* 0x000fe2000b121850 */
[----:B-1----:R-:W-:-:S03]  /*9610*/  IMAD.WIDE R10, R136, 0x4, R162 ;  /* 0x00000004880a7825 */ /* 0x002fc600078e02a2 */
[----:B------:R-:W-:Y:S01]  /*9620*/  LDGSTS.E [R242+0x21400], desc[UR16][R22.64], P6 ;  /* 0x2140000016f27fae */ /* 0x000fe2000b121850 */
[----:B------:R-:W-:-:S03]  /*9630*/  IMAD.WIDE R14, R136, 0x4, R14 ;  /* 0x00000004880e7825 */ /* 0x000fc600078e020e */
[----:B------:R-:W-:Y:S01]  /*9640*/  LDGSTS.E [R242+0x21800], desc[UR16][R108.64], P6 ;  /* 0x218000006cf27fae */ /* 0x000fe2000b121850 */
[----:B------:R-:W-:-:S03]  /*9650*/  IMAD.WIDE R100, R136, 0x4, R100 ;  /* 0x0000000488647825 */ /* 0x000fc600078e0264 */
[----:B------:R1:W-:Y:S01]  /*9660*/  LDGSTS.E [R242+0x21c00], desc[UR16][R16.64], P6 ;  /* 0x21c0000010f27fae */ /* 0x0003e2000b121850 */
[----:B------:R-:W-:-:S03]  /*9670*/  IMAD.WIDE R90, R136, 0x4, R90 ;  /* 0x00000004885a7825 */ /* 0x000fc600078e025a */
[----:B------:R-:W3:Y:S01]  /*9680*/  LDL.LU.64 R162, [R1+0x88] ;  /* 0x0000880001a27983 */ /* 0x000ee20000300a00 */
[----:B------:R-:W-:-:S03]  /*9690*/  IMAD.WIDE R12, R136, 0x4, R12 ;  /* 0x00000004880c7825 */ /* 0x000fc600078e020c */
[----:B------:R4:W-:Y:S01]  /*96a0*/  LDGSTS.E [R243+0x20080], desc[UR16][R10.64], P6 ;  /* 0x200800000af37fae */ /* 0x0009e2000b121850 */
[----:B-1----:R-:W-:-:S03]  /*96b0*/  IMAD.WIDE R16, R136, 0x4, R160 ;  /* 0x0000000488107825 */ /* 0x002fc600078e02a0 */
[----:B------:R-:W3:Y:S04]  /*96c0*/  LDL.LU.64 R160, [R1+0x48] ;  /* 0x0000480001a07983 */ /* 0x000ee80000300a00 */
[----:B------:R-:W-:Y:S04]  /*96d0*/  LDGSTS.E [R243+0x20480], desc[UR16][R16.64], P6 ;  /* 0x2048000010f37fae */ /* 0x000fe8000b121850 */
[----:B------:R-:W-:Y:S04]  /*96e0*/  LDGSTS.E [R243+0x20880], desc[UR16][R14.64], P6 ;  /* 0x208800000ef37fae */ /* 0x000fe8000b121850 */
[----:B------:R-:W-:Y:S04]  /*96f0*/  LDGSTS.E [R243+0x20c80], desc[UR16][R100.64], P6 ;  /* 0x20c8000064f37fae */ /* 0x000fe8000b121850 */
[----:B------:R-:W-:Y:S04]  /*9700*/  LDGSTS.E [R243+0x21080], desc[UR16][R90.64], P6 ;  /* 0x210800005af37fae */ /* 0x000fe8000b121850 */
[----:B------:R2:W-:Y:S01]  /*9710*/  LDGSTS.E [R243+0x21480], desc[UR16][R12.64], P6 ;  /* 0x214800000cf37fae */ /* 0x0005e2000b121850 */
[----:B----4-:R-:W-:-:S03]  /*9720*/  IMAD.WIDE R10, R136, 0x4, R128 ;  /* 0x00000004880a7825 */ /* 0x010fc600078e0280 */
[----:B------:R-:W4:Y:S01]  /*9730*/  LDL.LU.64 R128, [R1+0x80] ;  /* 0x0000800001807983 */ /* 0x000f220000300a00 */
[----:B--2---:R-:W-:-:S03]  /*9740*/  IMAD.WIDE R12, R136, 0x4, R126 ;  /* 0x00000004880c7825 */ /* 0x004fc600078e027e */
[----:B------:R-:W2:Y:S01]  /*9750*/  LDL.LU.64 R126, [R1+0x20] ;  /* 0x00002000017e7983 */ /* 0x000ea20000300a00 */
[----:B------:R-:W-:-:S04]  /*9760*/  IMAD.WIDE R106, R136, 0x4, R106 ;  /* 0x00000004886a7825 */ /* 0x000fc800078e026a */
[C---:B------:R-:W-:Y:S01]  /*9770*/  IMAD.WIDE R104, R136.reuse, 0x4, R104 ;  /* 0x0000000488687825 */ /* 0x040fe200078e0268 */
[----:B------:R-:W-:Y:S03]  /*9780*/  LDGSTS.E [R243+0x21880], desc[UR16][R106.64], P6 ;  /* 0x218800006af37fae */ /* 0x000fe6000b121850 */
[C---:B------:R-:W-:Y:S01]  /*9790*/  IMAD.WIDE R102, R136.reuse, 0x4, R102 ;  /* 0x0000000488667825 */ /* 0x040fe200078e0266 */
[----:B------:R-:W-:Y:S03]  /*97a0*/  LDGSTS.E [R243+0x21c80], desc[UR16][R104.64], P6 ;  /* 0x21c8000068f37fae */ /* 0x000fe6000b121850 */
[C---:B------:R-:W-:Y:S01]  /*97b0*/  IMAD.WIDE R98, R136.reuse, 0x4, R98 ;  /* 0x0000000488627825 */ /* 0x040fe200078e0262 */
[----:B------:R3:W-:Y:S03]  /*97c0*/  LDGSTS.E [R244+0x20100], desc[UR16][R10.64], P6 ;  /* 0x201000000af47fae */ /* 0x0007e6000b121850 */
        /* <DEDUP_REMOVED lines=8> */
[----:B------:R-:W-:Y:S04]  /*9850*/  LDGSTS.E [R244+0x21500], desc[UR16][R84.64], P6 ;  /* 0x2150000054f47fae */ /* 0x000fe8000b121850 */
[----:B------:R-:W-:Y:S04]  /*9860*/  LDGSTS.E [R244+0x21900], desc[UR16][R92.64], P6 ;  /* 0x219000005cf47fae */ /* 0x000fe8000b121850 */
[----:B------:R-:W-:Y:S01]  /*9870*/  LDGSTS.E [R244+0x21d00], desc[UR16][R94.64], P6 ;  /* 0x21d000005ef47fae */ /* 0x000fe2000b121850 */
[----:B---3--:R-:W-:-:S03]  /*9880*/  IMAD.WIDE R10, R136, 0x4, R162 ;  /* 0x00000004880a7825 */ /* 0x008fc600078e02a2 */
[----:B------:R-:W3:Y:S04]  /*9890*/  LDL.LU.64 R162, [R1+0x78] ;  /* 0x0000780001a27983 */ /* 0x000ee80000300a00 */
[----:B------:R4:W-:Y:S01]  /*98a0*/  LDGSTS.E [R245+0x20180], desc[UR16][R10.64], P6 ;  /* 0x201800000af57fae */ /* 0x0009e2000b121850 */
[----:B-1----:R-:W-:-:S03]  /*98b0*/  IMAD.WIDE R12, R136, 0x4, R160 ;  /* 0x00000004880c7825 */ /* 0x002fc600078e02a0 */
[----:B------:R-:W3:Y:S04]  /*98c0*/  LDL.LU.64 R160, [R1+0x18] ;  /* 0x0000180001a07983 */ /* 0x000ee80000300a00 */
        /* <DEDUP_REMOVED lines=34> */
[----:B------:R-:W-:-:S04]  /*9af0*/  IMAD.WIDE R56, R136, 0x4, R56 ;  /* 0x0000000488387825 */ /* 0x000fc800078e0238 */
[----:B------:R-:W-:-:S04]  /*9b00*/  IMAD.WIDE R46, R136, 0x4, R46 ;  /* 0x00000004882e7825 */ /* 0x000fc800078e022e */
[----:B------:R-:W-:-:S04]  /*9b10*/  IMAD.WIDE R54, R136, 0x4, R54 ;  /* 0x0000000488367825 */ /* 0x000fc800078e0236 */
[----:B---3--:R-:W-:-:S05]  /*9b20*/  IMAD.WIDE R10, R136, 0x4, R162 ;  /* 0x00000004880a7825 */ /* 0x008fca00078e02a2 */
[----:B------:R4:W-:Y:S01]  /*9b30*/  LDGSTS.E [R247+0x20280], desc[UR16][R10.64], P6 ;  /* 0x202800000af77fae */ /* 0x0009e2000b121850 */
[----:B-1----:R-:W-:-:S05]  /*9b40*/  IMAD.WIDE R12, R136, 0x4, R160 ;  /* 0x00000004880c7825 */ /* 0x002fca00078e02a0 */
[----:B------:R2:W-:Y:S04]  /*9b50*/  LDGSTS.E [R247+0x20680], desc[UR16][R12.64], P6 ;  /* 0x206800000cf77fae */ /* 0x0005e8000b121850 */
[----:B------:R-:W-:Y:S04]  /*9b60*/  LDGSTS.E [R247+0x20a80], desc[UR16][R62.64], P6 ;  /* 0x20a800003ef77fae */ /* 0x000fe8000b121850 */
[----:B------:R-:W-:Y:S04]  /*9b70*/  LDGSTS.E [R247+0x20e80], desc[UR16][R64.64], P6 ;  /* 0x20e8000040f77fae */ /* 0x000fe8000b121850 */
[----:B------:R-:W-:Y:S04]  /*9b80*/  LDGSTS.E [R247+0x21280], desc[UR16][R58.64], P6 ;  /* 0x212800003af77fae */ /* 0x000fe8000b121850 */
[----:B------:R-:W-:Y:S04]  /*9b90*/  LDGSTS.E [R247+0x21680], desc[UR16][R56.64], P6 ;  /* 0x2168000038f77fae */ /* 0x000fe8000b121850 */
[----:B------:R-:W-:Y:S04]  /*9ba0*/  LDGSTS.E [R247+0x21a80], desc[UR16][R46.64], P6 ;  /* 0x21a800002ef77fae */ /* 0x000fe8000b121850 */
[----:B------:R-:W-:Y:S01]  /*9bb0*/  LDGSTS.E [R247+0x21e80], desc[UR16][R54.64], P6 ;  /* 0x21e8000036f77fae */ /* 0x000fe2000b121850 */
[----:B----4-:R-:W-:-:S04]  /*9bc0*/  IMAD.WIDE R10, R136, 0x4, R128 ;  /* 0x00000004880a7825 */ /* 0x010fc800078e0280 */
[C---:B--2---:R-:W-:Y:S01]  /*9bd0*/  IMAD.WIDE R12, R136.reuse, 0x4, R126 ;  /* 0x00000004880c7825 */ /* 0x044fe200078e027e */
[----:B------:R1:W-:Y:S04]  /*9be0*/  LDGSTS.E [R248+0x20300], desc[UR16][R10.64], P6 ;  /* 0x203000000af87fae */ /* 0x0003e8000b121850 */
[----:B------:R2:W-:Y:S01]  /*9bf0*/  LDGSTS.E [R248+0x20700], desc[UR16][R12.64], P6 ;  /* 0x207000000cf87fae */ /* 0x0005e2000b121850 */
[----:B-1----:R-:W-:-:S03]  /*9c00*/  IMAD.WIDE R10, R136, 0x4, R2 ;  /* 0x00000004880a7825 */ /* 0x002fc600078e0202 */
[----:B------:R-:W5:Y:S01]  /*9c10*/  LDL.LU.64 R2, [R1+0x1d0] ;  /* 0x0001d00001027983 */ /* 0x000f620000300a00 */
[----:B--2---:R-:W-:-:S03]  /*9c20*/  IMAD.WIDE R12, R136, 0x4, R6 ;  /* 0x00000004880c7825 */ /* 0x004fc600078e0206 */
[----:B------:R-:W5:Y:S01]  /*9c30*/  LDL.LU.64 R6, [R1+0x1c8] ;  /* 0x0001c80001067983 */ /* 0x000f620000300a00 */
[----:B------:R-:W1:Y:S01]  /*9c40*/  S2R R204, SR_TID.X ;  /* 0x0000000000cc7919 */ /* 0x000e620000002100 */
        /* <DEDUP_REMOVED lines=8> */
[----:B------:R-:W-:Y:S01]  /*9cd0*/  ISETP.GE.AND P1, PT, R20, 0x80, PT ;  /* 0x000000801400780c */ /* 0x000fe20003f26270 */
        /* <DEDUP_REMOVED lines=15> */
[C---:B-1----:R-:W-:Y:S02]  /*9dd0*/  IMAD.SHL.U32 R203, R204.reuse, 0x8, RZ ;  /* 0x00000008cccb7824 */ /* 0x042fe400078e00ff */
[----:B------:R1:W-:Y:S01]  /*9de0*/  LDGSTS.E [R249+0x21780], desc[UR16][R28.64], P6 ;  /* 0x217800001cf97fae */ /* 0x0003e2000b121850 */
[----:B------:R-:W-:-:S03]  /*9df0*/  IMAD.SHL.U32 R202, R204, 0x80, RZ ;  /* 0x00000080ccca7824 */ /* 0x000fc600078e00ff */
[----:B------:R2:W-:Y:S04]  /*9e00*/  LDGSTS.E [R249+0x21b80], desc[UR16][R30.64], P6 ;  /* 0x21b800001ef97fae */ /* 0x0005e8000b121850 */
[----:B------:R3:W-:Y:S01]  /*9e10*/  LDGSTS.E [R249+0x21f80], desc[UR16][R32.64], P6 ;  /* 0x21f8000020f97fae */ /* 0x0007e2000b121850 */
[----:B------:R-:W-:-:S03]  /*9e20*/  ISETP.GE.AND P0, PT, R191, R138, PT ;  /* 0x0000008abf00720c */ /* 0x000fc60003f06270 */
[----:B------:R-:W0:Y:S01]  /*9e30*/  LDGDEPBAR ;  /* 0x00000000000079af */ /* 0x000e220000000000 */
[----:B------:R-:W-:Y:S02]  /*9e40*/  CS2R R24, SRZ ;  /* 0x0000000000187805 */ /* 0x000fe4000001ff00 */
[----:B------:R-:W-:Y:S02]  /*9e50*/  CS2R R26, SRZ ;  /* 0x00000000001a7805 */ /* 0x000fe4000001ff00 */
[----:B-1----:R-:W-:Y:S02]  /*9e60*/  CS2R R28, SRZ ;  /* 0x00000000001c7805 */ /* 0x002fe4000001ff00 */
[----:B--2---:R-:W-:Y:S02]  /*9e70*/  CS2R R30, SRZ ;  /* 0x00000000001e7805 */ /* 0x004fe4000001ff00 */
[----:B------:R-:W-:Y:S02]  /*9e80*/  CS2R R34, SRZ ;  /* 0x0000000000227805 */ /* 0x000fe4000001ff00 */
[----:B------:R-:W-:-:S02]  /*9e90*/  CS2R R36, SRZ ;  /* 0x0000000000247805 */ /* 0x000fc4000001ff00 */
[----:B------:R-:W-:Y:S02]  /*9ea0*/  CS2R R38, SRZ ;  /* 0x0000000000267805 */ /* 0x000fe4000001ff00 */
[----:B---3--:R-:W-:Y:S02]  /*9eb0*/  CS2R R32, SRZ ;  /* 0x0000000000207805 */ /* 0x008fe4000001ff00 */
[----:B------:R-:W-:Y:S02]  /*9ec0*/  CS2R R40, SRZ ;  /* 0x0000000000287805 */ /* 0x000fe4000001ff00 */
[----:B------:R-:W-:Y:S02]  /*9ed0*/  CS2R R42, SRZ ;  /* 0x00000000002a7805 */ /* 0x000fe4000001ff00 */
[----:B------:R-:W-:Y:S02]  /*9ee0*/  CS2R R44, SRZ ;  /* 0x00000000002c7805 */ /* 0x000fe4000001ff00 */
[----:B------:R-:W-:-:S02]  /*9ef0*/  CS2R R46, SRZ ;  /* 0x00000000002e7805 */ /* 0x000fc4000001ff00 */
[----:B------:R-:W-:Y:S02]  /*9f00*/  CS2R R48, SRZ ;  /* 0x0000000000307805 */ /* 0x000fe4000001ff00 */
[----:B------:R-:W-:Y:S02]  /*9f10*/  CS2R R50, SRZ ;  /* 0x0000000000327805 */ /* 0x000fe4000001ff00 */
[----:B------:R-:W-:Y:S02]  /*9f20*/  CS2R R52, SRZ ;  /* 0x0000000000347805 */ /* 0x000fe4000001ff00 */
[----:B------:R-:W-:Y:S01]  /*9f30*/  CS2R R54, SRZ ;  /* 0x0000000000367805 */ /* 0x000fe2000001ff00 */
[----:B------:R-:W-:Y:S01]  /*9f40*/  IMAD.SHL.U32 R204, R204, 0x10, RZ ;  /* 0x00000010cccc7824 */ /* 0x000fe200078e00ff */
[----:B------:R-:W-:Y:S02]  /*9f50*/  LOP3.LUT R203, R203, 0x380, RZ, 0xc0, !PT ;  /* 0x00000380cbcb7812 */ /* 0x000fe400078ec0ff */
[----:B------:R-:W-:Y:S01]  /*9f60*/  LOP3.LUT R202, R202, 0x400, RZ, 0xc0, !PT ;  /* 0x00000400caca7812 */ /* 0x000fe200078ec0ff */
[----:B------:R-:W-:Y:S06]  /*9f70*/  @!P1 BRA `(.L_x_0) ;  /* 0x0000005c00c49947 */ /* 0x000fec0003800000 */
[----:B------:R-:W2:Y:S04]  /*9f80*/  LDL.LU R163, [R1+0x1c0] ;  /* 0x0001c00001a37983 */ /* 0x000ea80000300800 */
[----:B------:R-:W3:Y:S04]  /*9f90*/  LDL.LU R160, [R1+0xa8] ;  /* 0x0000a80001a07983 */ /* 0x000ee80000300800 */
[----:B------:R-:W4:Y:S04]  /*9fa0*/  LDL.LU R128, [R1+0xac] ;  /* 0x0000ac0001807983 */ /* 0x000f280000300800 */
[----:B------:R-:W3:Y:S04]  /*9fb0*/  LDL.LU R126, [R1+0xb0] ;  /* 0x0000b000017e7983 */ /* 0x000ee80000300800 */
[----:B------:R-:W3:Y:S04]  /*9fc0*/  LDL.LU R152, [R1+0xb4] ;  /* 0x0000b40001987983 */ /* 0x000ee80000300800 */
[----:B------:R-:W3:Y:S01]  /*9fd0*/  LDL.LU R161, [R1+0xb8] ;  /* 0x0000b80001a17983 */ /* 0x000ee20000300800 */
[----:B-----5:R-:W-:-:S02]  /*9fe0*/  IMAD R118, R18, 0x2, R7 ;  /* 0x0000000212767824 */ /* 0x020fc400078e0207 */
[C---:B------:R-:W-:Y:S01]  /*9ff0*/  IMAD R129, R18.reuse, 0x2, R7 ;  /* 0x0000000212817824 */ /* 0x040fe200078e0207 */
[----:B------:R-:W3:Y:S01]  /*a000*/  LDL.LU R127, [R1+0xbc] ;  /* 0x0000bc00017f7983 */ /* 0x000ee20000300800 */
[C---:B------:R-:W-:Y:S02]  /*a010*/  IMAD R118, R18.reuse, 0x2, R118 ;  /* 0x0000000212767824 */ /* 0x040fe400078e0276 */
[C---:B------:R-:W-:Y:S01]  /*a020*/  IMAD R129, R18.reuse, 0x2, R129 ;  /* 0x0000000212817824 */ /* 0x040fe200078e0281 */
[----:B------:R-:W3:Y:S01]  /*a030*/  LDL.LU R191, [R1+0xc0] ;  /* 0x0000c00001bf7983 */ /* 0x000ee20000300800 */
[C---:B------:R-:W-:Y:S02]  /*a040*/  IMAD R118, R18.reuse, 0x2, R118 ;  /* 0x0000000212767824 */ /* 0x040fe400078e0276 */
[C---:B------:R-:W-:Y:S01]  /*a050*/  IMAD R129, R18.reuse, 0x2, R129 ;  /* 0x0000000212817824 */ /* 0x040fe200078e0281 */
[----:B------:R-:W3:Y:S01]  /*a060*/  LDL.LU R162, [R1+0xc4] ;  /* 0x0000c40001a27983 */ /* 0x000ee20000300800 */
[----:B------:R-:W-:-:S02]  /*a070*/  IMAD R154, R18, 0x2, R7 ;  /* 0x00000002129a7824 */ /* 0x000fc400078e0207 */
[C---:B------:R-:W-:Y:S01]  /*a080*/  IMAD R118, R18.reuse, 0x2, R118 ;  /* 0x0000000212767824 */ /* 0x040fe200078e0276 */
[----:B------:R-:W-:Y:S01]  /*a090*/  SHF.R.S32.HI R11, RZ, 0x1f, R129 ;  /* 0x0000001fff0b7819 */ /* 0x000fe20000011481 */
[----:B------:R-:W-:-:S03]  /*a0a0*/  IMAD R154, R18, 0x2, R154 ;  /* 0x00000002129a7824 */ /* 0x000fc600078e029a */
[----:B------:R-:W-:Y:S02]  /*a0b0*/  SHF.R.S32.HI R12, RZ, 0x1f, R118 ;  /* 0x0000001fff0c7819 */ /* 0x000fe40000011476 */
[----:B------:R-:W-:Y:S02]  /*a0c0*/  SHF.L.U64.HI R11, R129, 0x2, R11 ;  /* 0x00000002810b7819 */ /* 0x000fe4000001020b */
[----:B------:R-:W-:Y:S02]  /*a0d0*/  SHF.R.S32.HI R10, RZ, 0x1f, R154 ;  /* 0x0000001fff0a7819 */ /* 0x000fe4000001149a */
[----:B------:R-:W-:Y:S02]  /*a0e0*/  SHF.L.U64.HI R12, R118, 0x2, R12 ;  /* 0x00000002760c7819 */ /* 0x000fe4000001020c */
[----:B------:R-:W-:Y:S02]  /*a0f0*/  SHF.L.U64.HI R10, R154, 0x2, R10 ;  /* 0x000000029a0a7819 */ /* 0x000fe4000001020a */
[----:B--2---:R-:W-:-:S04]  /*a100*/  SHF.R.S32.HI R24, RZ, 0x1f, R163 ;  /* 0x0000001fff187819 */ /* 0x004fc800000114a3 */
[----:B------:R-:W-:Y:S02]  /*a110*/  SHF.L.U64.HI R24, R163, 0x2, R24 ;  /* 0x00000002a3187819 */ /* 0x000fe40000010218 */
[----:B------:R-:W2:Y:S01]  /*a120*/  LDL.LU R163, [R1+0xc8] ;  /* 0x0000c80001a37983 */ /* 0x000ea20000300800 */
[----:B----4-:R-:W-:-:S03]  /*a130*/  SHF.R.S32.HI R14, RZ, 0x1f, R128 ;  /* 0x0000001fff0e7819 */ /* 0x010fc60000011480 */
[----:B------:R-:W4:Y:S01]  /*a140*/  LDL.LU R129, [R1+0xcc] ;  /* 0x0000cc0001817983 */ /* 0x000f220000300800 */
[----:B---3--:R-:W-:-:S03]  /*a150*/  SHF.R.S32.HI R15, RZ, 0x1f, R126 ;  /* 0x0000001fff0f7819 */ /* 0x008fc6000001147e */
[----:B------:R-:W3:Y:S01]  /*a160*/  LDL.LU R118, [R1+0xd0] ;  /* 0x0000d00001767983 */ /* 0x000ee20000300800 */
[----:B------:R-:W-:Y:S02]  /*a170*/  SHF.R.S32.HI R16, RZ, 0x1f, R152 ;  /* 0x0000001fff107819 */ /* 0x000fe40000011498 */
[----:B------:R-:W-:Y:S01]  /*a180*/  SHF.L.U64.HI R14, R128, 0x2, R14 ;  /* 0x00000002800e7819 */ /* 0x000fe2000001020e */
[----:B------:R-:W3:Y:S01]  /*a190*/  LDL.LU R154, [R1+0xd4] ;  /* 0x0000d400019a7983 */ /* 0x000ee20000300800 */
[----:B------:R-:W-:Y:S02]  /*a1a0*/  SHF.L.U64.HI R15, R126, 0x2, R15 ;  /* 0x000000027e0f7819 */ /* 0x000fe4000001020f */
[----:B------:R-:W-:Y:S01]  /*a1b0*/  SHF.L.U64.HI R16, R152, 0x2, R16 ;  /* 0x0000000298107819 */ /* 0x000fe20000010210 */
[----:B------:R-:W3:Y:S01]  /*a1c0*/  LDL.LU R128, [R1+0xd8] ;  /* 0x0000d80001807983 */ /* 0x000ee20000300800 */
[----:B------:R-:W-:-:S03]  /*a1d0*/  SHF.R.S32.HI R13, RZ, 0x1f, R160 ;  /* 0x0000001fff0d7819 */ /* 0x000fc600000114a0 */
[----:B------:R-:W3:Y:S04]  /*a1e0*/  LDL.LU R126, [R1+0xdc] ;  /* 0x0000dc00017e7983 */ /* 0x000ee80000300800 */
[----:B------:R-:W3:Y:S01]  /*a1f0*/  LDL.LU R152, [R1+0xe0] ;  /* 0x0000e00001987983 */ /* 0x000ee20000300800 */
[----:B------:R-:W-:Y:S02]  /*a200*/  SHF.L.U64.HI R13, R160, 0x2, R13 ;  /* 0x00000002a00d7819 */ /* 0x000fe4000001020d */
[----:B------:R-:W-:Y:S01]  /*a210*/  SHF.R.S32.HI R17, RZ, 0x1f, R161 ;  /* 0x0000001fff117819 */ /* 0x000fe200000114a1 */
[----:B------:R-:W3:Y:S03]  /*a220*/  LDL.LU R160, [R1+0xe4] ;  /* 0x0000e40001a07983 */ /* 0x000ee60000300800 */
[----:B------:R-:W-:-:S02]  /*a230*/  SHF.L.U64.HI R17, R161, 0x2, R17 ;  /* 0x00000002a1117819 */ /* 0x000fc40000010211 */
[----:B------:R-:W3:Y:S01]  /*a240*/  LDL.LU R161, [R1+0xe8] ;  /* 0x0000e80001a17983 */ /* 0x000ee20000300800 */
[C---:B------:R-:W-:Y:S01]  /*a250*/  IMAD.SHL.U32 R125, R136.reuse, 0x8, RZ ;  /* 0x00000008887d7824 */ /* 0x040fe200078e00ff */
[----:B------:R-:W-:Y:S02]  /*a260*/  SHF.R.S32.HI R135, RZ, 0x1f, R136 ;  /* 0x0000001fff877819 */ /* 0x000fe40000011488 */
[----:B------:R-:W-:Y:S02]  /*a270*/  SHF.R.S32.HI R58, RZ, 0x1f, R127 ;  /* 0x0000001fff3a7819 */ /* 0x000fe4000001147f */
[----:B------:R-:W-:Y:S02]  /*a280*/  SHF.L.U64.HI R133, R136, 0x3, R135 ;  /* 0x0000000388857819 */ /* 0x000fe40000010287 */
[----:B------:R-:W-:Y:S02]  /*a290*/  LEA R134, P1, R127, R125, 0x2 ;  /* 0x0000007d7f867211 */ /* 0x000fe400078210ff */
[----:B------:R-:W-:-:S02]  /*a2a0*/  SHF.R.S32.HI R60, RZ, 0x1f, R191 ;  /* 0x0000001fff3c7819 */ /* 0x000fc400000114bf */
[----:B------:R-:W-:Y:S02]  /*a2b0*/  LEA R19, P2, R191, R125, 0x2 ;  /* 0x0000007dbf137211 */ /* 0x000fe400078410ff */
[----:B------:R-:W-:Y:S02]  /*a2c0*/  SHF.R.S32.HI R21, RZ, 0x1f, R20 ;  /* 0x0000001fff157819 */ /* 0x000fe40000011414 */
[-C--:B------:R-:W-:Y:S02]  /*a2d0*/  LEA.HI.X R58, R127, R133.reuse, R58, 0x2, P1 ;  /* 0x000000857f3a7211 */ /* 0x080fe400008f143a */
[----:B------:R-:W-:Y:S01]  /*a2e0*/  LEA.HI.X R60, R191, R133, R60, 0x2, P2 ;  /* 0x00000085bf3c7211 */ /* 0x000fe200010f143c */
[----:B------:R-:W3:Y:S01]  /*a2f0*/  LDL.LU R127, [R1+0xec] ;  /* 0x0000ec00017f7983 */ /* 0x000ee20000300800 */
[----:B------:R-:W-:Y:S02]  /*a300*/  LEA.HI R20, R21, R20, RZ, 0x7 ;  /* 0x0000001415147211 */ /* 0x000fe400078f38ff */
[----:B------:R-:W-:Y:S01]  /*a310*/  SHF.R.S32.HI R62, RZ, 0x1f, R162 ;  /* 0x0000001fff3e7819 */ /* 0x000fe200000114a2 */
[----:B------:R-:W3:Y:S01]  /*a320*/  LDL.LU R191, [R1+0xf0] ;  /* 0x0000f00001bf7983 */ /* 0x000ee20000300800 */
[----:B------:R-:W-:-:S04]  /*a330*/  LEA R25, P1, R162, R125, 0x2 ;  /* 0x0000007da2197211 */ /* 0x000fc800078210ff */
[----:B------:R-:W-:Y:S02]  /*a340*/  LEA.HI.X R62, R162, R133, R62, 0x2, P1 ;  /* 0x00000085a23e7211 */ /* 0x000fe400008f143e */
[----:B------:R-:W3:Y:S01]  /*a350*/  LDL.LU R162, [R1+0xf4] ;  /* 0x0000f40001a27983 */ /* 0x000ee20000300800 */
[----:B--2---:R-:W-:Y:S02]  /*a360*/  SHF.R.S32.HI R64, RZ, 0x1f, R163 ;  /* 0x0000001fff407819 */ /* 0x004fe400000114a3 */
[-C--:B------:R-:W-:Y:S02]  /*a370*/  LEA R21, P2, R163, R125.reuse, 0x2 ;  /* 0x0000007da3157211 */ /* 0x080fe400078410ff */
[----:B----4-:R-:W-:Y:S02]  /*a380*/  SHF.R.S32.HI R66, RZ, 0x1f, R129 ;  /* 0x0000001fff427819 */ /* 0x010fe40000011481 */
[----:B------:R-:W-:Y:S02]  /*a390*/  LEA R22, P3, R129, R125, 0x2 ;  /* 0x0000007d81167211 */ /* 0x000fe400078610ff */
[----:B---3--:R-:W-:-:S02]  /*a3a0*/  SHF.R.S32.HI R68, RZ, 0x1f, R118 ;  /* 0x0000001fff447819 */ /* 0x008fc40000011476 */
[----:B------:R-:W-:Y:S02]  /*a3b0*/  LEA R56, P4, R118, R125, 0x2 ;  /* 0x0000007d76387211 */ /* 0x000fe400078810ff */
[-C--:B------:R-:W-:Y:S02]  /*a3c0*/  LEA.HI.X R64, R163, R133.reuse, R64, 0x2, P2 ;  /* 0x00000085a3407211 */ /* 0x080fe400010f1440 */
[----:B------:R-:W-:Y:S01]  /*a3d0*/  LEA.HI.X R66, R129, R133, R66, 0x2, P3 ;  /* 0x0000008581427211 */ /* 0x000fe200018f1442 */
[----:B------:R-:W2:Y:S01]  /*a3e0*/  LDL.LU R163, [R1+0xf8] ;  /* 0x0000f80001a37983 */ /* 0x000ea20000300800 */
[----:B------:R-:W-:Y:S02]  /*a3f0*/  SHF.R.S32.HI R70, RZ, 0x1f, R154 ;  /* 0x0000001fff467819 */ /* 0x000fe4000001149a */
[----:B------:R-:W-:Y:S01]  /*a400*/  LEA R23, P1, R154, R125, 0x2 ;  /* 0x0000007d9a177211 */ /* 0x000fe200078210ff */
[----:B------:R-:W3:Y:S01]  /*a410*/  LDL.LU R129, [R1+0xfc] ;  /* 0x0000fc0001817983 */ /* 0x000ee20000300800 */
[----:B------:R-:W-:-:S02]  /*a420*/  SHF.R.S32.HI R72, RZ, 0x1f, R128 ;  /* 0x0000001fff487819 */ /* 0x000fc40000011480 */
[----:B------:R-:W-:Y:S02]  /*a430*/  LEA R57, P2, R128, R125, 0x2 ;  /* 0x0000007d80397211 */ /* 0x000fe400078410ff */
[----:B------:R-:W-:Y:S02]  /*a440*/  LEA.HI.X R68, R118, R133, R68, 0x2, P4 ;  /* 0x0000008576447211 */ /* 0x000fe400020f1444 */
[----:B------:R-:W-:Y:S01]  /*a450*/  SHF.R.S32.HI R74, RZ, 0x1f, R126 ;  /* 0x0000001fff4a7819 */ /* 0x000fe2000001147e */
[----:B------:R-:W4:Y:S01]  /*a460*/  LDL.LU R118, [R1+0x100] ;  /* 0x0001000001767983 */ /* 0x000f220000300800 */
[-C--:B------:R-:W-:Y:S02]  /*a470*/  LEA R59, P3, R126, R125.reuse, 0x2 ;  /* 0x0000007d7e3b7211 */ /* 0x080fe400078610ff */
[----:B------:R-:W-:Y:S02]  /*a480*/  SHF.R.S32.HI R76, RZ, 0x1f, R152 ;  /* 0x0000001fff4c7819 */ /* 0x000fe40000011498 */
[----:B------:R-:W-:-:S02]  /*a490*/  LEA R61, P4, R152, R125, 0x2 ;  /* 0x0000007d983d7211 */ /* 0x000fc400078810ff */
[-C--:B------:R-:W-:Y:S02]  /*a4a0*/  LEA.HI.X R70, R154, R133.reuse, R70, 0x2, P1 ;  /* 0x000000859a467211 */ /* 0x080fe400008f1446 */
[-C--:B------:R-:W-:Y:S01]  /*a4b0*/  LEA.HI.X R72, R128, R133.reuse, R72, 0x2, P2 ;  /* 0x0000008580487211 */ /* 0x080fe200010f1448 */
[----:B------:R-:W4:Y:S01]  /*a4c0*/  LDL.LU R154, [R1+0x104] ;  /* 0x00010400019a7983 */ /* 0x000f220000300800 */
[-C--:B------:R-:W-:Y:S02]  /*a4d0*/  LEA.HI.X R74, R126, R133.reuse, R74, 0x2, P3 ;  /* 0x000000857e4a7211 */ /* 0x080fe400018f144a */
[----:B------:R-:W-:Y:S01]  /*a4e0*/  LEA.HI.X R76, R152, R133, R76, 0x2, P4 ;  /* 0x00000085984c7211 */ /* 0x000fe200020f144c */
[----:B------:R-:W4:Y:S01]  /*a4f0*/  LDL.LU R128, [R1+0x108] ;  /* 0x0001080001807983 */ /* 0x000f220000300800 */
[----:B------:R-:W-:Y:S02]  /*a500*/  SHF.R.S32.HI R78, RZ, 0x1f, R160 ;  /* 0x0000001fff4e7819 */ /* 0x000fe400000114a0 */
[C---:B------:R-:W-:Y:S01]  /*a510*/  LEA R63, P1, R160.reuse, R125, 0x2 ;  /* 0x0000007da03f7211 */ /* 0x040fe200078210ff */
[----:B------:R-:W4:Y:S04]  /*a520*/  LDL.LU R126, [R1+0x10c] ;  /* 0x00010c00017e7983 */ /* 0x000f280000300800 */
[----:B------:R-:W4:Y:S01]  /*a530*/  LDL.LU R152, [R1+0x110] ;  /* 0x0001100001987983 */ /* 0x000f220000300800 */
[----:B------:R-:W-:-:S02]  /*a540*/  LEA.HI.X R78, R160, R133, R78, 0x2, P1 ;  /* 0x00000085a04e7211 */ /* 0x000fc400008f144e */
[----:B------:R-:W-:Y:S01]  /*a550*/  SHF.R.S32.HI R80, RZ, 0x1f, R161 ;  /* 0x0000001fff507819 */ /* 0x000fe200000114a1 */
[----:B------:R-:W4:Y:S01]  /*a560*/  LDL.LU R160, [R1+0x114] ;  /* 0x0001140001a07983 */ /* 0x000f220000300800 */
[----:B------:R-:W-:-:S04]  /*a570*/  LEA R65, P2, R161, R125, 0x2 ;  /* 0x0000007da1417211 */ /* 0x000fc800078410ff */
[----:B------:R-:W-:Y:S02]  /*a580*/  LEA.HI.X R80, R161, R133, R80, 0x2, P2 ;  /* 0x00000085a1507211 */ /* 0x000fe400010f1450 */
[----:B------:R-:W4:Y:S01]  /*a590*/  LDL.LU R161, [R1+0x118] ;  /* 0x0001180001a17983 */ /* 0x000f220000300800 */
[----:B------:R-:W-:Y:S02]  /*a5a0*/  SHF.R.S32.HI R82, RZ, 0x1f, R127 ;  /* 0x0000001fff527819 */ /* 0x000fe4000001147f */
[-C--:B------:R-:W-:Y:S02]  /*a5b0*/  LEA R67, P3, R127, R125.reuse, 0x2 ;  /* 0x0000007d7f437211 */ /* 0x080fe400078610ff */
[----:B------:R-:W-:Y:S02]  /*a5c0*/  SHF.R.S32.HI R84, RZ, 0x1f, R191 ;  /* 0x0000001fff547819 */ /* 0x000fe400000114bf */
[----:B------:R-:W-:Y:S02]  /*a5d0*/  LEA R69, P4, R191, R125, 0x2 ;  /* 0x0000007dbf457211 */ /* 0x000fe400078810ff */
[----:B------:R-:W-:-:S02]  /*a5e0*/  LEA.HI.X R82, R127, R133, R82, 0x2, P3 ;  /* 0x000000857f527211 */ /* 0x000fc400018f1452 */
[----:B------:R-:W-:Y:S01]  /*a5f0*/  LEA.HI.X R84, R191, R133, R84, 0x2, P4 ;  /* 0x00000085bf547211 */ /* 0x000fe200020f1454 */
[----:B------:R-:W4:Y:S01]  /*a600*/  LDL.LU R127, [R1+0x11c] ;  /* 0x00011c00017f7983 */ /* 0x000f220000300800 */
[----:B------:R-:W-:Y:S02]  /*a610*/  SHF.R.S32.HI R86, RZ, 0x1f, R162 ;  /* 0x0000001fff567819 */ /* 0x000fe400000114a2 */
[C---:B------:R-:W-:Y:S01]  /*a620*/  LEA R71, P1, R162.reuse, R125, 0x2 ;  /* 0x0000007da2477211 */ /* 0x040fe200078210ff */
[----:B------:R-:W4:Y:S03]  /*a630*/  LDL.LU R191, [R1+0x120] ;  /* 0x0001200001bf7983 */ /* 0x000f260000300800 */
[----:B------:R-:W-:Y:S02]  /*a640*/  LEA.HI.X R86, R162, R133, R86, 0x2, P1 ;  /* 0x00000085a2567211 */ /* 0x000fe400008f1456 */
[----:B------:R-:W4:Y:S01]  /*a650*/  LDL.LU R162, [R1+0x124] ;  /* 0x0001240001a27983 */ /* 0x000f220000300800 */
[----:B--2---:R-:W-:-:S02]  /*a660*/  SHF.R.S32.HI R88, RZ, 0x1f, R163 ;  /* 0x0000001fff587819 */ /* 0x004fc400000114a3 */
[-C--:B------:R-:W-:Y:S02]  /*a670*/  LEA R73, P2, R163, R125.reuse, 0x2 ;  /* 0x0000007da3497211 */ /* 0x080fe400078410ff */
[----:B---3--:R-:W-:Y:S02]  /*a680*/  SHF.R.S32.HI R90, RZ, 0x1f, R129 ;  /* 0x0000001fff5a7819 */ /* 0x008fe40000011481 */
[----:B------:R-:W-:Y:S02]  /*a690*/  LEA R75, P3, R129, R125, 0x2 ;  /* 0x0000007d814b7211 */ /* 0x000fe400078610ff */
[-C--:B------:R-:W-:Y:S02]  /*a6a0*/  LEA.HI.X R88, R163, R133.reuse, R88, 0x2, P2 ;  /* 0x00000085a3587211 */ /* 0x080fe400010f1458 */
[----:B------:R-:W-:Y:S01]  /*a6b0*/  LEA.HI.X R90, R129, R133, R90, 0x2, P3 ;  /* 0x00000085815a7211 */ /* 0x000fe200018f145a */
[----:B------:R-:W2:Y:S01]  /*a6c0*/  LDL.LU R163, [R1+0x128] ;  /* 0x0001280001a37983 */ /* 0x000ea20000300800 */
[----:B----4-:R-:W-:-:S02]  /*a6d0*/  SHF.R.S32.HI R92, RZ, 0x1f, R118 ;  /* 0x0000001fff5c7819 */ /* 0x010fc40000011476 */
[C---:B------:R-:W-:Y:S01]  /*a6e0*/  LEA R77, P4, R118.reuse, R125, 0x2 ;  /* 0x0000007d764d7211 */ /* 0x040fe200078810ff */
[----:B------:R-:W3:Y:S03]  /*a6f0*/  LDL.LU R129, [R1+0x12c] ;  /* 0x00012c0001817983 */ /* 0x000ee60000300800 */
[----:B------:R-:W-:Y:S02]  /*a700*/  LEA.HI.X R92, R118, R133, R92, 0x2, P4 ;  /* 0x00000085765c7211 */ /* 0x000fe400020f145c */
[----:B------:R-:W4:Y:S01]  /*a710*/  LDL.LU R118, [R1+0x130] ;  /* 0x0001300001767983 */ /* 0x000f220000300800 */
[----:B------:R-:W-:Y:S02]  /*a720*/  SHF.R.S32.HI R94, RZ, 0x1f, R154 ;  /* 0x0000001fff5e7819 */ /* 0x000fe4000001149a */
[----:B------:R-:W-:Y:S02]  /*a730*/  LEA R79, P1, R154, R125, 0x2 ;  /* 0x0000007d9a4f7211 */ /* 0x000fe400078210ff */
[----:B------:R-:W-:-:S02]  /*a740*/  SHF.R.S32.HI R96, RZ, 0x1f, R128 ;  /* 0x0000001fff607819 */ /* 0x000fc40000011480 */
[-C--:B------:R-:W-:Y:S02]  /*a750*/  LEA R81, P2, R128, R125.reuse, 0x2 ;  /* 0x0000007d80517211 */ /* 0x080fe400078410ff */
[----:B------:R-:W-:Y:S02]  /*a760*/  SHF.R.S32.HI R98, RZ, 0x1f, R126 ;  /* 0x0000001fff627819 */ /* 0x000fe4000001147e */
[-C--:B------:R-:W-:Y:S02]  /*a770*/  LEA R83, P3, R126, R125.reuse, 0x2 ;  /* 0x0000007d7e537211 */ /* 0x080fe400078610ff */
[----:B------:R-:W-:Y:S02]  /*a780*/  SHF.R.S32.HI R100, RZ, 0x1f, R152 ;  /* 0x0000001fff647819 */ /* 0x000fe40000011498 */
[----:B------:R-:W-:Y:S02]  /*a790*/  LEA R85, P4, R152, R125, 0x2 ;  /* 0x0000007d98557211 */ /* 0x000fe400078810ff */
[----:B------:R-:W-:-:S02]  /*a7a0*/  LEA.HI.X R94, R154, R133, R94, 0x2, P1 ;  /* 0x000000859a5e7211 */ /* 0x000fc400008f145e */
[-C--:B------:R-:W-:Y:S01]  /*a7b0*/  LEA.HI.X R96, R128, R133.reuse, R96, 0x2, P2 ;  /* 0x0000008580607211 */ /* 0x080fe200010f1460 */
[----:B------:R-:W2:Y:S01]  /*a7c0*/  LDL.LU R154, [R1+0x134] ;  /* 0x00013400019a7983 */ /* 0x000ea20000300800 */
[-C--:B------:R-:W-:Y:S02]  /*a7d0*/  LEA.HI.X R98, R126, R133.reuse, R98, 0x2, P3 ;  /* 0x000000857e627211 */ /* 0x080fe400018f1462 */
[----:B------:R-:W-:Y:S01]  /*a7e0*/  LEA.HI.X R100, R152, R133, R100, 0x2, P4 ;  /* 0x0000008598647211 */ /* 0x000fe200020f1464 */
[----:B------:R-:W2:Y:S01]  /*a7f0*/  LDL.LU R128, [R1+0x138] ;  /* 0x0001380001807983 */ /* 0x000ea20000300800 */
[----:B------:R-:W-:Y:S02]  /*a800*/  SHF.R.S32.HI R102, RZ, 0x1f, R160 ;  /* 0x0000001fff667819 */ /* 0x000fe400000114a0 */
[C---:B------:R-:W-:Y:S01]  /*a810*/  LEA R87, P1, R160.reuse, R125, 0x2 ;  /* 0x0000007da0577211 */ /* 0x040fe200078210ff */
[----:B------:R-:W2:Y:S04]  /*a820*/  LDL.LU R126, [R1+0x13c] ;  /* 0x00013c00017e7983 */ /* 0x000ea80000300800 */
[----:B------:R-:W2:Y:S01]  /*a830*/  LDL.LU R152, [R1+0x140] ;  /* 0x0001400001987983 */ /* 0x000ea20000300800 */
[----:B------:R-:W-:-:S02]  /*a840*/  LEA.HI.X R102, R160, R133, R102, 0x2, P1 ;  /* 0x00000085a0667211 */ /* 0x000fc400008f1466 */
[----:B------:R-:W-:Y:S01]  /*a850*/  SHF.R.S32.HI R104, RZ, 0x1f, R161 ;  /* 0x0000001fff687819 */ /* 0x000fe200000114a1 */
[----:B------:R-:W2:Y:S01]  /*a860*/  LDL.LU R160, [R1+0x144] ;  /* 0x0001440001a07983 */ /* 0x000ea20000300800 */
[----:B------:R-:W-:-:S04]  /*a870*/  LEA R89, P2, R161, R125, 0x2 ;  /* 0x0000007da1597211 */ /* 0x000fc800078410ff */
[----:B------:R-:W-:Y:S02]  /*a880*/  LEA.HI.X R104, R161, R133, R104, 0x2, P2 ;  /* 0x00000085a1687211 */ /* 0x000fe400010f1468 */
[----:B------:R-:W2:Y:S01]  /*a890*/  LDL.LU R161, [R1+0x148] ;  /* 0x0001480001a17983 */ /* 0x000ea20000300800 */
[----:B------:R-:W-:Y:S02]  /*a8a0*/  SHF.R.S32.HI R106, RZ, 0x1f, R127 ;  /* 0x0000001fff6a7819 */ /* 0x000fe4000001147f */
[-C--:B------:R-:W-:Y:S02]  /*a8b0*/  LEA R91, P3, R127, R125.reuse, 0x2 ;  /* 0x0000007d7f5b7211 */ /* 0x080fe400078610ff */
[----:B------:R-:W-:Y:S02]  /*a8c0*/  SHF.R.S32.HI R108, RZ, 0x1f, R191 ;  /* 0x0000001fff6c7819 */ /* 0x000fe400000114bf */
[----:B------:R-:W-:Y:S02]  /*a8d0*/  LEA R93, P4, R191, R125, 0x2 ;  /* 0x0000007dbf5d7211 */ /* 0x000fe400078810ff */
[----:B------:R-:W-:-:S02]  /*a8e0*/  LEA.HI.X R106, R127, R133, R106, 0x2, P3 ;  /* 0x000000857f6a7211 */ /* 0x000fc400018f146a */
[----:B------:R-:W-:Y:S01]  /*a8f0*/  LEA.HI.X R108, R191, R133, R108, 0x2, P4 ;  /* 0x00000085bf6c7211 */ /* 0x000fe200020f146c */
[----:B------:R-:W2:Y:S04]  /*a900*/  LDL.LU R127, [R1+0x14c] ;  /* 0x00014c00017f7983 */ /* 0x000ea80000300800 */
[----:B------:R-:W2:Y:S01]  /*a910*/  LDL.LU R191, [R1+0x150] ;  /* 0x0001500001bf7983 */ /* 0x000ea20000300800 */
[----:B------:R-:W-:Y:S02]  /*a920*/  SHF.R.S32.HI R110, RZ, 0x1f, R162 ;  /* 0x0000001fff6e7819 */ /* 0x000fe400000114a2 */
[----:B------:R-:W-:-:S04]  /*a930*/  LEA R95, P1, R162, R125, 0x2 ;  /* 0x0000007da25f7211 */ /* 0x000fc800078210ff */
[----:B------:R-:W-:Y:S02]  /*a940*/  LEA.HI.X R110, R162, R133, R110, 0x2, P1 ;  /* 0x00000085a26e7211 */ /* 0x000fe400008f146e */
[----:B---3--:R-:W-:Y:S02]  /*a950*/  SHF.R.S32.HI R114, RZ, 0x1f, R129 ;  /* 0x0000001fff727819 */ /* 0x008fe40000011481 */
[CC--:B------:R-:W-:Y:S02]  /*a960*/  LEA R99, P3, R129.reuse, R125.reuse, 0x2 ;  /* 0x0000007d81637211 */ /* 0x0c0fe400078610ff */
[----:B----4-:R-:W-:Y:S02]  /*a970*/  SHF.R.S32.HI R116, RZ, 0x1f, R118 ;  /* 0x0000001fff747819 */ /* 0x010fe40000011476 */
[----:B------:R-:W-:Y:S02]  /*a980*/  LEA R101, P4, R118, R125, 0x2 ;  /* 0x0000007d76657211 */ /* 0x000fe400078810ff */
[----:B------:R-:W-:-:S02]  /*a990*/  LEA.HI.X R114, R129, R133, R114, 0x2, P3 ;  /* 0x0000008581727211 */ /* 0x000fc400018f1472 */
[----:B------:R-:W3:Y:S01]  /*a9a0*/  LDL.LU R129, [R1+0x154] ;  /* 0x0001540001817983 */ /* 0x000ee20000300800 */
[----:B--2---:R-:W-:Y:S02]  /*a9b0*/  SHF.R.S32.HI R112, RZ, 0x1f, R163 ;  /* 0x0000001fff707819 */ /* 0x004fe400000114a3 */
[----:B------:R-:W-:Y:S01]  /*a9c0*/  LEA R97, P2, R163, R125, 0x2 ;  /* 0x0000007da3617211 */ /* 0x000fe200078410ff */
[----:B------:R-:W2:Y:S01]  /*a9d0*/  LDL.LU R216, [R1+0x158] ;  /* 0x0001580001d87983 */ /* 0x000ea20000300800 */
[----:B------:R-:W-:-:S03]  /*a9e0*/  LEA.HI.X R116, R118, R133, R116, 0x2, P4 ;  /* 0x0000008576747211 */ /* 0x000fc600020f1474 */
[----:B------:R-:W4:Y:S01]  /*a9f0*/  LDL.LU R192, [R1+0x15c] ;  /* 0x00015c0001c07983 */ /* 0x000f220000300800 */
[----:B------:R-:W-:-:S03]  /*aa00*/  LEA.HI.X R112, R163, R133, R112, 0x2, P2 ;  /* 0x00000085a3707211 */ /* 0x000fc600010f1470 */
[----:B------:R-:W4:Y:S01]  /*aa10*/  LDL.LU R193, [R1+0x160] ;  /* 0x0001600001c17983 */ /* 0x000f220000300800 */
[----:B------:R-:W-:-:S03]  /*aa20*/  SHF.R.S32.HI R118, RZ, 0x1f, R154 ;  /* 0x0000001fff767819 */ /* 0x000fc6000001149a */
[----:B------:R-:W4:Y:S01]  /*aa30*/  LDL.LU R184, [R1+0x168] ;  /* 0x0001680001b87983 */ /* 0x000f220000300800 */
[----:B------:R-:W-:-:S03]  /*aa40*/  LEA R103, P1, R154, R125, 0x2 ;  /* 0x0000007d9a677211 */ /* 0x000fc600078210ff */
[----:B------:R-:W4:Y:S01]  /*aa50*/  LDL.LU R162, [R1+0x16c] ;  /* 0x00016c0001a27983 */ /* 0x000f220000300800 */
[----:B------:R-:W-:-:S03]  /*aa60*/  SHF.R.S32.HI R122, RZ, 0x1f, R126 ;  /* 0x0000001fff7a7819 */ /* 0x000fc6000001147e */
[----:B------:R-:W4:Y:S01]  /*aa70*/  LDL.LU R163, [R1+0x170] ;  /* 0x0001700001a37983 */ /* 0x000f220000300800 */
[-C--:B------:R-:W-:Y:S02]  /*aa80*/  LEA R107, P3, R126, R125.reuse, 0x2 ;  /* 0x0000007d7e6b7211 */ /* 0x080fe400078610ff */
[----:B------:R-:W-:Y:S02]  /*aa90*/  SHF.R.S32.HI R124, RZ, 0x1f, R152 ;  /* 0x0000001fff7c7819 */ /* 0x000fe40000011498 */
[----:B------:R-:W-:Y:S02]  /*aaa0*/  LEA R109, P4, R152, R125, 0x2 ;  /* 0x0000007d986d7211 */ /* 0x000fe400078810ff */
[-C--:B------:R-:W-:Y:S02]  /*aab0*/  LEA.HI.X R118, R154, R133.reuse, R118, 0x2, P1 ;  /* 0x000000859a767211 */ /* 0x080fe400008f1476 */
[-C--:B------:R-:W-:Y:S02]  /*aac0*/  LEA.HI.X R122, R126, R133.reuse, R122, 0x2, P3 ;  /* 0x000000857e7a7211 */ /* 0x080fe400018f147a */
[----:B------:R-:W-:-:S02]  /*aad0*/  LEA.HI.X R124, R152, R133, R124, 0x2, P4 ;  /* 0x00000085987c7211 */ /* 0x000fc400020f147c */
[----:B------:R-:W-:Y:S01]  /*aae0*/  SHF.R.S32.HI R120, RZ, 0x1f, R128 ;  /* 0x0000001fff787819 */ /* 0x000fe20000011480 */
[----:B------:R-:W4:Y:S01]  /*aaf0*/  LDL.LU R152, [R1+0x174] ;  /* 0x0001740001987983 */ /* 0x000f220000300800 */
[-C--:B------:R-:W-:Y:S02]  /*ab00*/  LEA R105, P2, R128, R125.reuse, 0x2 ;  /* 0x0000007d80697211 */ /* 0x080fe400078410ff */
[----:B------:R-:W-:Y:S01]  /*ab10*/  SHF.R.S32.HI R126, RZ, 0x1f, R160 ;  /* 0x0000001fff7e7819 */ /* 0x000fe200000114a0 */
[----:B------:R-:W4:Y:S01]  /*ab20*/  LDL.LU R154, [R1+0x178] ;  /* 0x00017800019a7983 */ /* 0x000f220000300800 */
[----:B------:R-:W-:Y:S02]  /*ab30*/  LEA R111, P1, R160, R125, 0x2 ;  /* 0x0000007da06f7211 */ /* 0x000fe400078210ff */
[-C--:B------:R-:W-:Y:S02]  /*ab40*/  LEA.HI.X R120, R128, R133.reuse, R120, 0x2, P2 ;  /* 0x0000008580787211 */ /* 0x080fe400010f1478 */
        /* <DEDUP_REMOVED lines=11> */
[----:B------:R-:W-:Y:S02]  /*ac00*/  LEA.HI.X R127, R191, R133, R26, 0x2, P4 ;  /* 0x00000085bf7f7211 */ /* 0x000fe400020f141a */
[----:B------:R-:W4:Y:S04]  /*ac10*/  LDL.LU R191, [R1+0x184] ;  /* 0x0001840001bf7983 */ /* 0x000f280000300800 */
[----:B------:R-:W4:Y:S04]  /*ac20*/  LDL.LU R241, [R1+0x188] ;  /* 0x0001880001f17983 */ /* 0x000f280000300800 */
[----:B------:R-:W4:Y:S04]  /*ac30*/  LDL.LU R194, [R1+0x18c] ;  /* 0x00018c0001c27983 */ /* 0x000f280000300800 */
[----:B------:R-:W4:Y:S01]  /*ac40*/  LDL.LU R195, [R1+0x190] ;  /* 0x0001900001c37983 */ /* 0x000f220000300800 */
[----:B---3--:R-:W-:-:S02]  /*ac50*/  SHF.R.S32.HI R34, RZ, 0x1f, R129 ;  /* 0x0000001fff227819 */ /* 0x008fc40000011481 */
[-C--:B------:R-:W-:Y:S02]  /*ac60*/  LEA R119, P1, R129, R125.reuse, 0x2 ;  /* 0x0000007d81777211 */ /* 0x080fe400078210ff */
[----:B--2---:R-:W-:Y:S02]  /*ac70*/  SHF.R.S32.HI R30, RZ, 0x1f, R216 ;  /* 0x0000001fff1e7819 */ /* 0x004fe400000114d8 */
[-C--:B------:R-:W-:Y:S02]  /*ac80*/  LEA R121, P2, R216, R125.reuse, 0x2 ;  /* 0x0000007dd8797211 */ /* 0x080fe400078410ff */
[----:B----4-:R-:W-:Y:S02]  /*ac90*/  SHF.R.S32.HI R28, RZ, 0x1f, R192 ;  /* 0x0000001fff1c7819 */ /* 0x010fe400000114c0 */
[----:B------:R-:W-:Y:S02]  /*aca0*/  LEA R26, P3, R192, R125, 0x2 ;  /* 0x0000007dc01a7211 */ /* 0x000fe400078610ff */
[----:B------:R-:W-:-:S02]  /*acb0*/  SHF.R.S32.HI R32, RZ, 0x1f, R193 ;  /* 0x0000001fff207819 */ /* 0x000fc400000114c1 */
[----:B------:R-:W-:Y:S02]  /*acc0*/  LEA R27, P4, R193, R125, 0x2 ;  /* 0x0000007dc11b7211 */ /* 0x000fe400078810ff */
[-C--:B------:R-:W-:Y:S02]  /*acd0*/  LEA.HI.X R129, R129, R133.reuse, R34, 0x2, P1 ;  /* 0x0000008581817211 */ /* 0x080fe400008f1422 */
[-C--:B------:R-:W-:Y:S02]  /*ace0*/  LEA.HI.X R131, R216, R133.reuse, R30, 0x2, P2 ;  /* 0x00000085d8837211 */ /* 0x080fe400010f141e */
[----:B------:R-:W-:Y:S01]  /*acf0*/  LEA.HI.X R32, R193, R133, R32, 0x2, P4 ;  /* 0x00000085c1207211 */ /* 0x000fe200020f1420 */
[----:B------:R-:W2:Y:S01]  /*ad00*/  LDL.LU R216, [R1+0x194] ;  /* 0x0001940001d87983 */ /* 0x000ea20000300800 */
[----:B------:R-:W-:Y:S02]  /*ad10*/  SHF.R.S32.HI R34, RZ, 0x1f, R184 ;  /* 0x0000001fff227819 */ /* 0x000fe400000114b8 */
[----:B------:R-:W-:-:S02]  /*ad20*/  SHF.R.S32.HI R40, RZ, 0x1f, R162 ;  /* 0x0000001fff287819 */ /* 0x000fc400000114a2 */
[-C--:B------:R-:W-:Y:S02]  /*ad30*/  LEA R29, P1, R184, R125.reuse, 0x2 ;  /* 0x0000007db81d7211 */ /* 0x080fe400078210ff */
[----:B------:R-:W-:Y:S02]  /*ad40*/  LEA R33, P2, R162, R125, 0x2 ;  /* 0x0000007da2217211 */ /* 0x000fe400078410ff */
[----:B------:R-:W-:Y:S02]  /*ad50*/  LEA.HI.X R28, R192, R133, R28, 0x2, P3 ;  /* 0x00000085c01c7211 */ /* 0x000fe400018f141c */
[----:B------:R-:W3:Y:S01]  /*ad60*/  LDL.LU R192, [R1+0x198] ;  /* 0x0001980001c07983 */ /* 0x000ee20000300800 */
[----:B------:R-:W-:Y:S02]  /*ad70*/  SHF.R.S32.HI R36, RZ, 0x1f, R163 ;  /* 0x0000001fff247819 */ /* 0x000fe400000114a3 */
[----:B------:R-:W-:Y:S01]  /*ad80*/  LEA R31, P3, R163, R125, 0x2 ;  /* 0x0000007da31f7211 */ /* 0x000fe200078610ff */
[----:B------:R-:W4:Y:S01]  /*ad90*/  LDL.LU R193, [R1+0x19c] ;  /* 0x00019c0001c17983 */ /* 0x000f220000300800 */
[----:B------:R-:W-:-:S02]  /*ada0*/  SHF.R.S32.HI R38, RZ, 0x1f, R152 ;  /* 0x0000001fff267819 */ /* 0x000fc40000011498 */
[----:B------:R-:W-:Y:S02]  /*adb0*/  LEA R30, P4, R152, R125, 0x2 ;  /* 0x0000007d981e7211 */ /* 0x000fe400078810ff */
[-C--:B------:R-:W-:Y:S02]  /*adc0*/  LEA.HI.X R34, R184, R133.reuse, R34, 0x2, P1 ;  /* 0x00000085b8227211 */ /* 0x080fe400008f1422 */
[-C--:B------:R-:W-:Y:S01]  /*add0*/  LEA.HI.X R35, R162, R133.reuse, R40, 0x2, P2 ;  /* 0x00000085a2237211 */ /* 0x080fe200010f1428 */
[----:B------:R-:W4:Y:S01]  /*ade0*/  LDL.LU R184, [R1+0x1a0] ;  /* 0x0001a00001b87983 */ /* 0x000f220000300800 */
[----:B------:R-:W-:Y:S02]  /*adf0*/  LEA.HI.X R41, R152, R133, R38, 0x2, P4 ;  /* 0x0000008598297211 */ /* 0x000fe400020f1426 */
[----:B------:R-:W-:Y:S01]  /*ae00*/  SHF.R.S32.HI R42, RZ, 0x1f, R154 ;  /* 0x0000001fff2a7819 */ /* 0x000fe2000001149a */
[----:B------:R-:W4:Y:S01]  /*ae10*/  LDL.LU R152, [R1+0x1a4] ;  /* 0x0001a40001987983 */ /* 0x000f220000300800 */
[----:B------:R-:W-:-:S02]  /*ae20*/  LEA R40, P1, R154, R125, 0x2 ;  /* 0x0000007d9a287211 */ /* 0x000fc400078210ff */
[----:B------:R-:W-:Y:S01]  /*ae30*/  SHF.R.S32.HI R48, RZ, 0x1f, R160 ;  /* 0x0000001fff307819 */ /* 0x000fe200000114a0 */
[----:B------:R-:W4:Y:S01]  /*ae40*/  LDL.LU R162, [R1+0x1a8] ;  /* 0x0001a80001a27983 */ /* 0x000f220000300800 */
[----:B------:R-:W-:Y:S02]  /*ae50*/  LEA R39, P2, R160, R125, 0x2 ;  /* 0x0000007da0277211 */ /* 0x000fe400078410ff */
[-C--:B------:R-:W-:Y:S02]  /*ae60*/  LEA.HI.X R36, R163, R133.reuse, R36, 0x2, P3 ;  /* 0x00000085a3247211 */ /* 0x080fe400018f1424 */
[-C--:B------:R-:W-:Y:S01]  /*ae70*/  LEA.HI.X R42, R154, R133.reuse, R42, 0x2, P1 ;  /* 0x000000859a2a7211 */ /* 0x080fe200008f142a */
[----:B------:R-:W4:Y:S01]  /*ae80*/  LDL.LU R163, [R1+0x1ac] ;  /* 0x0001ac0001a37983 */ /* 0x000f220000300800 */
[----:B------:R-:W-:Y:S02]  /*ae90*/  LEA.HI.X R43, R160, R133, R48, 0x2, P2 ;  /* 0x00000085a02b7211 */ /* 0x000fe400010f1430 */
[----:B------:R-:W-:Y:S01]  /*aea0*/  SHF.R.S32.HI R44, RZ, 0x1f, R161 ;  /* 0x0000001fff2c7819 */ /* 0x000fe200000114a1 */
[----:B------:R-:W4:Y:S01]  /*aeb0*/  LDL.LU R154, [R1+0x1b0] ;  /* 0x0001b000019a7983 */ /* 0x000f220000300800 */
[----:B------:R-:W-:-:S03]  /*aec0*/  LEA R37, P3, R161, R125, 0x2 ;  /* 0x0000007da1257211 */ /* 0x000fc600078610ff */
[----:B------:R-:W4:Y:S01]  /*aed0*/  LDL.LU R160, [R1+0x1b4] ;  /* 0x0001b40001a07983 */ /* 0x000f220000300800 */
[----:B------:R-:W-:-:S03]  /*aee0*/  LEA.HI.X R44, R161, R133, R44, 0x2, P3 ;  /* 0x00000085a12c7211 */ /* 0x000fc600018f142c */
[----:B------:R-:W4:Y:S01]  /*aef0*/  LDL.LU R161, [R1+0x1b8] ;  /* 0x0001b80001a17983 */ /* 0x000f220000300800 */
[----:B------:R-:W-:Y:S02]  /*af00*/  SHF.R.S32.HI R46, RZ, 0x1f, R191 ;  /* 0x0000001fff2e7819 */ /* 0x000fe400000114bf */
[----:B------:R-:W-:-:S04]  /*af10*/  LEA R38, P4, R191, R125, 0x2 ;  /* 0x0000007dbf267211 */ /* 0x000fc800078810ff */
[----:B------:R-:W-:Y:S02]  /*af20*/  LEA.HI.X R49, R191, R133, R46, 0x2, P4 ;  /* 0x00000085bf317211 */ /* 0x000fe400020f142e */
[----:B------:R-:W4:Y:S01]  /*af30*/  LDL.LU R191, [R1+0x1bc] ;  /* 0x0001bc0001bf7983 */ /* 0x000f220000300800 */
[----:B------:R-:W-:Y:S02]  /*af40*/  SHF.R.S32.HI R50, RZ, 0x1f, R241 ;  /* 0x0000001fff327819 */ /* 0x000fe400000114f1 */
[----:B------:R-:W-:Y:S02]  /*af50*/  SHF.R.S32.HI R54, RZ, 0x1f, R194 ;  /* 0x0000001fff367819 */ /* 0x000fe400000114c2 */
[CC--:B------:R-:W-:Y:S02]  /*af60*/  LEA R48, P1, R241.reuse, R125.reuse, 0x2 ;  /* 0x0000007df1307211 */ /* 0x0c0fe400078210ff */
[----:B------:R-:W-:Y:S02]  /*af70*/  LEA R47, P2, R194, R125, 0x2 ;  /* 0x0000007dc22f7211 */ /* 0x000fe400078410ff */
[----:B------:R-:W-:-:S02]  /*af80*/  LEA.HI.X R50, R241, R133, R50, 0x2, P1 ;  /* 0x00000085f1327211 */ /* 0x000fc400008f1432 */
[----:B------:R-:W-:Y:S02]  /*af90*/  LEA.HI.X R51, R194, R133, R54, 0x2, P2 ;  /* 0x00000085c2337211 */ /* 0x000fe400010f1436 */
[----:B--2---:R-:W-:Y:S02]  /*afa0*/  SHF.R.S32.HI R138, RZ, 0x1f, R216 ;  /* 0x0000001fff8a7819 */ /* 0x004fe400000114d8 */
[----:B------:R-:W-:-:S04]  /*afb0*/  LEA R45, P4, R216, R125, 0x2 ;  /* 0x0000007dd82d7211 */ /* 0x000fc800078810ff */
[----:B------:R-:W-:Y:S02]  /*afc0*/  LEA.HI.X R138, R216, R133, R138, 0x2, P4 ;  /* 0x00000085d88a7211 */ /* 0x000fe400020f148a */
[----:B---3--:R-:W-:Y:S02]  /*afd0*/  SHF.R.S32.HI R140, RZ, 0x1f, R192 ;  /* 0x0000001fff8c7819 */ /* 0x008fe400000114c0 */
[CC--:B------:R-:W-:Y:S02]  /*afe0*/  LEA R137, P1, R192.reuse, R125.reuse, 0x2 ;  /* 0x0000007dc0897211 */ /* 0x0c0fe400078210ff */
[----:B----4-:R-:W-:Y:S02]  /*aff0*/  SHF.R.S32.HI R144, RZ, 0x1f, R193 ;  /* 0x0000001fff907819 */ /* 0x010fe400000114c1 */
[----:B------:R-:W-:Y:S02]  /*b000*/  LEA R55, P2, R193, R125, 0x2 ;  /* 0x0000007dc1377211 */ /* 0x000fe400078410ff */
[----:B------:R-:W-:-:S02]  /*b010*/  LEA.HI.X R140, R192, R133, R140, 0x2, P1 ;  /* 0x00000085c08c7211 */ /* 0x000fc400008f148c */
[----:B------:R-:W-:Y:S02]  /*b020*/  LEA.HI.X R141, R193, R133, R144, 0x2, P2 ;  /* 0x00000085c18d7211 */ /* 0x000fe400010f1490 */
[----:B------:R-:W-:Y:S02]  /*b030*/  SHF.R.S32.HI R132, RZ, 0x1f, R152 ;  /* 0x0000001fff847819 */ /* 0x000fe40000011498 */
[C---:B------:R-:W-:Y:S02]  /*b040*/  LEA R53, P4, R152.reuse, R125, 0x2 ;  /* 0x0000007d98357211 */ /* 0x040fe400078810ff */
[----:B------:R-:W-:Y:S02]  /*b050*/  SHF.R.S32.HI R144, RZ, 0x1f, R162 ;  /* 0x0000001fff907819 */ /* 0x000fe400000114a2 */
[----:B------:R-:W-:Y:S02]  /*b060*/  LEA.HI.X R143, R152, R133, R132, 0x2, P4 ;  /* 0x00000085988f7211 */ /* 0x000fe400020f1484 */
[----:B------:R-:W-:-:S04]  /*b070*/  LEA R148, P1, R162, R125, 0x2 ;  /* 0x0000007da2947211 */ /* 0x000fc800078210ff */
[----:B------:R-:W-:Y:S02]  /*b080*/  LEA.HI.X R144, R162, R133, R144, 0x2, P1 ;  /* 0x00000085a2907211 */ /* 0x000fe400008f1490 */
[----:B------:R-:W-:Y:S02]  /*b090*/  SHF.R.S32.HI R132, RZ, 0x1f, R160 ;  /* 0x0000001fff847819 */ /* 0x000fe400000114a0 */
[CC--:B------:R-:W-:Y:S02]  /*b0a0*/  LEA R146, P4, R160.reuse, R125.reuse, 0x2 ;  /* 0x0000007da0927211 */ /* 0x0c0fe400078810ff */
[----:B------:R-:W-:Y:S02]  /*b0b0*/  LEA R123, P1, R161, R125, 0x2 ;  /* 0x0000007da17b7211 */ /* 0x000fe400078210ff */
[----:B------:R-:W-:Y:S02]  /*b0c0*/  LEA.HI.X R151, R160, R133, R132, 0x2, P4 ;  /* 0x00000085a0977211 */ /* 0x000fe400020f1484 */
[----:B------:R-:W-:-:S04]  /*b0d0*/  SHF.R.S32.HI R132, RZ, 0x1f, R161 ;  /* 0x0000001fff847819 */ /* 0x000fc800000114a1 */
[----:B------:R-:W-:Y:S02]  /*b0e0*/  LEA.HI.X R132, R161, R133, R132, 0x2, P1 ;  /* 0x00000085a1847211 */ /* 0x000fe400008f1484 */
[----:B------:R-:W2:Y:S01]  /*b0f0*/  LDL.LU R161, [R1+0x1c4] ;  /* 0x0001c40001a17983 */ /* 0x000ea20000300800 */
[----:B------:R-:W-:Y:S01]  /*b100*/  SHF.R.S32.HI R52, RZ, 0x1f, R195 ;  /* 0x0000001fff347819 */ /* 0x000fe200000114c3 */
[----:B------:R-:W-:Y:S01]  /*b110*/  IMAD R183, R223, R18, RZ ;  /* 0x00000012dfb77224 */ /* 0x000fe200078e02ff */
[C---:B------:R-:W-:Y:S02]  /*b120*/  LEA R46, P3, R195.reuse, R125, 0x2 ;  /* 0x0000007dc32e7211 */ /* 0x040fe400078610ff */
[----:B------:R-:W-:Y:S02]  /*b130*/  LOP3.LUT R223, R4, 0x58, RZ, 0xfc, !PT ;  /* 0x0000005804df7812 */ /* 0x000fe400078efcff */
[----:B------:R-:W-:Y:S02]  /*b140*/  LEA.HI.X R52, R195, R133, R52, 0x2, P3 ;  /* 0x00000085c3347211 */ /* 0x000fe400018f1434 */
[----:B------:R-:W-:-:S02]  /*b150*/  SHF.R.S32.HI R142, RZ, 0x1f, R184 ;  /* 0x0000001fff8e7819 */ /* 0x000fc400000114b8 */
[-C--:B------:R-:W-:Y:S01]  /*b160*/  LEA R54, P3, R184, R125.reuse, 0x2 ;  /* 0x0000007db8367211 */ /* 0x080fe200078610ff */
[----:B------:R-:W-:Y:S01]  /*b170*/  IMAD R180, R223, R18, RZ ;  /* 0x00000012dfb47224 */ /* 0x000fe200078e02ff */
[----:B------:R-:W-:Y:S02]  /*b180*/  SHF.R.S32.HI R152, RZ, 0x1f, R163 ;  /* 0x0000001fff987819 */ /* 0x000fe400000114a3 */
[----:B------:R-:W-:Y:S02]  /*b190*/  LEA R147, P2, R163, R125, 0x2 ;  /* 0x0000007da3937211 */ /* 0x000fe400078410ff */
[----:B------:R-:W-:Y:S02]  /*b1a0*/  LOP3.LUT R223, R4, 0x52, RZ, 0xfc, !PT ;  /* 0x0000005204df7812 */ /* 0x000fe400078efcff */
[----:B------:R-:W-:Y:S02]  /*b1b0*/  LEA.HI.X R142, R184, R133, R142, 0x2, P3 ;  /* 0x00000085b88e7211 */ /* 0x000fe400018f148e */
[----:B------:R-:W-:-:S02]  /*b1c0*/  SHF.R.S32.HI R150, RZ, 0x1f, R154 ;  /* 0x0000001fff967819 */ /* 0x000fc4000001149a */
[C---:B------:R-:W-:Y:S02]  /*b1d0*/  LEA R145, P3, R154.reuse, R125, 0x2 ;  /* 0x0000007d9a917211 */ /* 0x040fe400078610ff */
[----:B------:R-:W-:Y:S02]  /*b1e0*/  LEA.HI.X R149, R163, R133, R152, 0x2, P2 ;  /* 0x00000085a3957211 */ /* 0x000fe400010f1498 */
[----:B------:R-:W-:Y:S02]  /*b1f0*/  SHF.R.S32.HI R152, RZ, 0x1f, R191 ;  /* 0x0000001fff987819 */ /* 0x000fe400000114bf */
[----:B------:R-:W-:Y:S01]  /*b200*/  LEA R125, P2, R191, R125, 0x2 ;  /* 0x0000007dbf7d7211 */ /* 0x000fe200078410ff */
[----:B------:R-:W-:Y:S01]  /*b210*/  IMAD R177, R223, R18, RZ ;  /* 0x00000012dfb17224 */ /* 0x000fe200078e02ff */
[----:B------:R-:W-:Y:S02]  /*b220*/  LEA.HI.X R150, R154, R133, R150, 0x2, P3 ;  /* 0x000000859a967211 */ /* 0x000fe400018f1496 */
[----:B------:R-:W-:-:S02]  /*b230*/  LOP3.LUT R223, R4, 0x4e, RZ, 0xfc, !PT ;  /* 0x0000004e04df7812 */ /* 0x000fc400078efcff */
[----:B------:R-:W-:Y:S02]  /*b240*/  LEA.HI.X R133, R191, R133, R152, 0x2, P2 ;  /* 0x00000085bf857211 */ /* 0x000fe400010f1498 */
[----:B------:R-:W-:Y:S02]  /*b250*/  IADD3 R33, P2, R33, UR20, RZ ;  /* 0x0000001421217c10 */ /* 0x000fe4000ff5e0ff */
[----:B------:R-:W-:Y:S01]  /*b260*/  IADD3 R29, P1, R29, UR20, RZ ;  /* 0x000000141d1d7c10 */ /* 0x000fe2000ff3e0ff */
[----:B------:R-:W-:Y:S01]  /*b270*/  IMAD R175, R223, R18, RZ ;  /* 0x00000012dfaf7224 */ /* 0x000fe200078e02ff */
[----:B------:R-:W-:Y:S02]  /*b280*/  IADD3.X R35, R35, UR21, RZ, P2, !PT ;  /* 0x0000001523237c10 */ /* 0x000fe400097fe4ff */
[----:B------:R-:W-:Y:S02]  /*b290*/  LOP3.LUT R223, R4, 0x48, RZ, 0xfc, !PT ;  /* 0x0000004804df7812 */ /* 0x000fe400078efcff */
[----:B------:R-:W-:-:S02]  /*b2a0*/  IADD3.X R34, R34, UR21, RZ, P1, !PT ;  /* 0x0000001522227c10 */ /* 0x000fc40008ffe4ff */
[----:B------:R-:W-:Y:S02]  /*b2b0*/  IADD3 R38, P2, R38, UR20, RZ ;  /* 0x0000001426267c10 */ /* 0x000fe4000ff5e0ff */
[----:B------:R-:W-:Y:S01]  /*b2c0*/  IADD3 R37, P1, R37, UR20, RZ ;  /* 0x0000001425257c10 */ /* 0x000fe2000ff3e0ff */
[----:B------:R-:W-:Y:S01]  /*b2d0*/  IMAD R172, R223, R18, RZ ;  /* 0x00000012dfac7224 */ /* 0x000fe200078e02ff */
[----:B------:R-:W-:Y:S02]  /*b2e0*/  IADD3 R26, P5, R26, UR20, RZ ;  /* 0x000000141a1a7c10 */ /* 0x000fe4000ffbe0ff */
[----:B------:R-:W-:Y:S02]  /*b2f0*/  IADD3.X R49, R49, UR21, RZ, P2, !PT ;  /* 0x0000001531317c10 */ /* 0x000fe400097fe4ff */
[----:B------:R-:W-:Y:S02]  /*b300*/  IADD3.X R44, R44, UR21, RZ, P1, !PT ;  /* 0x000000152c2c7c10 */ /* 0x000fe40008ffe4ff */
[----:B------:R-:W-:-:S02]  /*b310*/  IADD3 R55, P2, R55, UR20, RZ ;  /* 0x0000001437377c10 */ /* 0x000fc4000ff5e0ff */
[----:B------:R-:W-:Y:S02]  /*b320*/  LOP3.LUT R223, R4, 0x42, RZ, 0xfc, !PT ;  /* 0x0000004204df7812 */ /* 0x000fe400078efcff */
[----:B------:R-:W-:Y:S02]  /*b330*/  IADD3 R137, P1, R137, UR20, RZ ;  /* 0x0000001489897c10 */ /* 0x000fe4000ff3e0ff */
[----:B------:R-:W-:Y:S01]  /*b340*/  R2UR UR12, R26 ;  /* 0x000000001a0c72ca */ /* 0x000fe200000e0000 */
[----:B------:R-:W-:Y:S01]  /*b350*/  IMAD R169, R223, R18, RZ ;  /* 0x00000012dfa97224 */ /* 0x000fe200078e02ff */
[----:B------:R-:W-:Y:S02]  /*b360*/  IADD3.X R26, R141, UR21, RZ, P2, !PT ;  /* 0x000000158d1a7c10 */ /* 0x000fe400097fe4ff */
[----:B------:R-:W-:Y:S02]  /*b370*/  IADD3.X R140, R140, UR21, RZ, P1, !PT ;  /* 0x000000158c8c7c10 */ /* 0x000fe40008ffe4ff */
[----:B------:R-:W-:-:S02]  /*b380*/  IADD3 R146, P2, R146, UR20, RZ ;  /* 0x0000001492927c10 */ /* 0x000fc4000ff5e0ff */
[----:B------:R-:W-:Y:S02]  /*b390*/  LOP3.LUT R223, R4, 0x3a, RZ, 0xfc, !PT ;  /* 0x0000003a04df7812 */ /* 0x000fe400078efcff */
[----:B------:R-:W-:Y:S02]  /*b3a0*/  R2UR UR47, R140 ;  /* 0x000000008c2f72ca */ /* 0x000fe400000e0000 */
[----:B------:R-:W-:Y:S01]  /*b3b0*/  IADD3.X R151, R151, UR21, RZ, P2, !PT ;  /* 0x0000001597977c10 */ /* 0x000fe200097fe4ff */
[-C--:B------:R-:W-:Y:S01]  /*b3c0*/  IMAD R166, R222, R18.reuse, RZ ;  /* 0x00000012dea67224 */ /* 0x080fe200078e02ff */
[----:B------:R-:W-:Y:S01]  /*b3d0*/  IADD3 R27, P6, R27, UR20, RZ ;  /* 0x000000141b1b7c10 */ /* 0x000fe2000ffde0ff */
[----:B------:R-:W-:Y:S01]  /*b3e0*/  IMAD R165, R223, R18, RZ ;  /* 0x00000012dfa57224 */ /* 0x000fe200078e02ff */
[C---:B------:R-:W-:Y:S02]  /*b3f0*/  LOP3.LUT R222, R4.reuse, 0x34, RZ, 0xfc, !PT ;  /* 0x0000003404de7812 */ /* 0x040fe400078efcff */
[----:B------:R-:W-:-:S02]  /*b400*/  LOP3.LUT R223, R4, 0x32, RZ, 0xfc, !PT ;  /* 0x0000003204df7812 */ /* 0x000fc400078efcff */
[----:B------:R-:W-:Y:S01]  /*b410*/  IADD3.X R32, R32, UR21, RZ, P6, !PT ;  /* 0x0000001520207c10 */ /* 0x000fe2000b7fe4ff */
[-C--:B------:R-:W-:Y:S01]  /*b420*/  IMAD R162, R222, R18.reuse, RZ ;  /* 0x00000012dea27224 */ /* 0x080fe200078e02ff */
[----:B------:R-:W-:Y:S02]  /*b430*/  IADD3 R39, P6, R39, UR20, RZ ;  /* 0x0000001427277c10 */ /* 0x000fe4000ffde0ff */
[----:B------:R-:W-:Y:S02]  /*b440*/  LOP3.LUT R222, R4, 0x2c, RZ, 0xfc, !PT ;  /* 0x0000002c04de7812 */ /* 0x000fe400078efcff */
[----:B------:R-:W-:Y:S02]  /*b450*/  IADD3.X R43, R43, UR21, RZ, P6, !PT ;  /* 0x000000152b2b7c10 */ /* 0x000fe4000b7fe4ff */
[----:B------:R-:W-:Y:S01]  /*b460*/  IADD3 R45, P6, R45, UR20, RZ ;  /* 0x000000142d2d7c10 */ /* 0x000fe2000ffde0ff */
[----:B------:R-:W-:Y:S01]  /*b470*/  IMAD R158, R222, R18, RZ ;  /* 0x00000012de9e7224 */ /* 0x000fe200078e02ff */
[----:B------:R-:W-:-:S02]  /*b480*/  LOP3.LUT R222, R4, 0x24, RZ, 0xfc, !PT ;  /* 0x0000002404de7812 */ /* 0x000fc400078efcff */
[----:B------:R-:W-:Y:S02]  /*b490*/  IADD3.X R138, R138, UR21, RZ, P6, !PT ;  /* 0x000000158a8a7c10 */ /* 0x000fe4000b7fe4ff */
[----:B------:R-:W-:Y:S02]  /*b4a0*/  IADD3 R147, P6, R147, UR20, RZ ;  /* 0x0000001493937c10 */ /* 0x000fe4000ffde0ff */
[----:B------:R-:W-:Y:S01]  /*b4b0*/  IADD3 R145, P1, R145, UR20, RZ ;  /* 0x0000001491917c10 */ /* 0x000fe2000ff3e0ff */
[----:B------:R-:W-:Y:S01]  /*b4c0*/  IMAD R154, R222, R18, RZ ;  /* 0x00000012de9a7224 */ /* 0x000fe200078e02ff */
[----:B------:R-:W-:Y:S02]  /*b4d0*/  IADD3.X R149, R149, UR21, RZ, P6, !PT ;  /* 0x0000001595957c10 */ /* 0x000fe4000b7fe4ff */
[----:B------:R-:W-:Y:S02]  /*b4e0*/  IADD3.X R150, R150, UR21, RZ, P1, !PT ;  /* 0x0000001596967c10 */ /* 0x000fe40008ffe4ff */
[----:B------:R-:W-:-:S02]  /*b4f0*/  LOP3.LUT R222, R4, 0x1c, RZ, 0xfc, !PT ;  /* 0x0000001c04de7812 */ /* 0x000fc400078efcff */
[----:B------:R-:W-:Y:S02]  /*b500*/  R2UR UR57, R149 ;  /* 0x00000000953972ca */ /* 0x000fe400000e0000 */
[----:B------:R-:W-:Y:S01]  /*b510*/  R2UR UR59, R150 ;  /* 0x00000000963b72ca */ /* 0x000fe200000e0000 */
[----:B------:R-:W-:Y:S02]  /*b520*/  IMAD R150, R222, R18, RZ ;  /* 0x00000012de967224 */ /* 0x000fe400078e02ff */
[----:B------:R-:W3:Y:S01]  /*b530*/  LDL R222, [R1+0x8] ;  /* 0x0000080001de7983 */ /* 0x000ee20000100800 */
[----:B--2---:R-:W-:Y:S02]  /*b540*/  LEA R140, P2, R9, R161, 0x3 ;  /* 0x000000a1098c7211 */ /* 0x004fe400078418ff */
[----:B------:R-:W-:-:S05]  /*b550*/  LOP3.LUT R161, R4, 0x64, RZ, 0xfc, !PT ;  /* 0x0000006404a17812 */ /* 0x000fca00078efcff */
[-C--:B------:R-:W-:Y:S02]  /*b560*/  IMAD R186, R161, R18.reuse, RZ ;  /* 0x00000012a1ba7224 */ /* 0x080fe400078e02ff */
[----:B------:R-:W-:Y:S01]  /*b570*/  IMAD R161, R223, R18, RZ ;  /* 0x00000012dfa17224 */ /* 0x000fe200078e02ff */
[----:B------:R-:W-:-:S05]  /*b580*/  LOP3.LUT R223, R4, 0x2a, RZ, 0xfc, !PT ;  /* 0x0000002a04df7812 */ /* 0x000fca00078efcff */
[----:B------:R-:W-:Y:S01]  /*b590*/  IMAD R157, R223, R18, RZ ;  /* 0x00000012df9d7224 */ /* 0x000fe200078e02ff */
[----:B------:R-:W-:-:S05]  /*b5a0*/  LOP3.LUT R223, R4, 0x22, RZ, 0xfc, !PT ;  /* 0x0000002204df7812 */ /* 0x000fca00078efcff */
[----:B------:R-:W-:Y:S01]  /*b5b0*/  IMAD R153, R223, R18, RZ ;  /* 0x00000012df997224 */ /* 0x000fe200078e02ff */
[----:B------:R-:W-:-:S05]  /*b5c0*/  LOP3.LUT R223, R4, 0x1a, RZ, 0xfc, !PT ;  /* 0x0000001a04df7812 */ /* 0x000fca00078efcff */
[-C--:B------:R-:W-:Y:S02]  /*b5d0*/  IMAD R149, R223, R18.reuse, RZ ;  /* 0x00000012df957224 */ /* 0x080fe400078e02ff */
[----:B------:R-:W2:Y:S01]  /*b5e0*/  LDL R223, [R1+0xc] ;  /* 0x00000c0001df7983 */ /* 0x000ea20000100800 */
[----:B------:R-:W-:Y:S01]  /*b5f0*/  IMAD R198, R224, R18, RZ ;  /* 0x00000012e0c67224 */ /* 0x000fe200078e02ff */
[----:B------:R-:W-:-:S05]  /*b600*/  LOP3.LUT R224, R4, 0x74, RZ, 0xfc, !PT ;  /* 0x0000007404e07812 */ /* 0x000fca00078efcff */
        /* <DEDUP_REMOVED lines=11> */
[----:B------:R-:W-:Y:S02]  /*b6c0*/  LOP3.LUT R224, R4, 0x4a, RZ, 0xfc, !PT ;  /* 0x0000004a04e07812 */ /* 0x000fe400078efcff */
[----:B------:R-:W-:-:S03]  /*b6d0*/  IADD3.X R28, R28, UR21, RZ, P5, !PT ;  /* 0x000000151c1c7c10 */ /* 0x000fc6000affe4ff */
[----:B------:R-:W-:Y:S01]  /*b6e0*/  IMAD R173, R224, R18, RZ ;  /* 0x00000012e0ad7224 */ /* 0x000fe200078e02ff */
[----:B------:R-:W-:Y:S02]  /*b6f0*/  LOP3.LUT R224, R4, 0x46, RZ, 0xfc, !PT ;  /* 0x0000004604e07812 */ /* 0x000fe400078efcff */
[----:B------:R-:W-:-:S03]  /*b700*/  IADD3 R40, P5, R40, UR20, RZ ;  /* 0x0000001428287c10 */ /* 0x000fc6000ffbe0ff */
[-C--:B------:R-:W-:Y:S01]  /*b710*/  IMAD R171, R224, R18.reuse, RZ ;  /* 0x00000012e0ab7224 */ /* 0x080fe200078e02ff */
[----:B------:R-:W-:Y:S02]  /*b720*/  IADD3.X R42, R42, UR21, RZ, P5, !PT ;  /* 0x000000152a2a7c10 */ /* 0x000fe4000affe4ff */
[----:B------:R-:W-:Y:S02]  /*b730*/  LOP3.LUT R224, R4, 0x40, RZ, 0xfc, !PT ;  /* 0x0000004004e07812 */ /* 0x000fe400078efcff */
[----:B------:R-:W-:Y:S01]  /*b740*/  IADD3 R46, P5, R46, UR20, RZ ;  /* 0x000000142e2e7c10 */ /* 0x000fe2000ffbe0ff */
[-C--:B------:R-:W-:Y:S01]  /*b750*/  IMAD R182, R155, R18.reuse, RZ ;  /* 0x000000129bb67224 */ /* 0x080fe200078e02ff */
[----:B------:R-:W-:Y:S01]  /*b760*/  LOP3.LUT R155, R4, 0x54, RZ, 0xfc, !PT ;  /* 0x00000054049b7812 */ /* 0x000fe200078efcff */
[-C--:B------:R-:W-:Y:S01]  /*b770*/  IMAD R168, R224, R18.reuse, RZ ;  /* 0x00000012e0a87224 */ /* 0x080fe200078e02ff */
[----:B------:R-:W-:Y:S01]  /*b780*/  IADD3.X R52, R52, UR21, RZ, P5, !PT ;  /* 0x0000001534347c10 */ /* 0x000fe2000affe4ff */
[----:B------:R-:W-:Y:S01]  /*b790*/  IMAD R167, R225, R18, RZ ;  /* 0x00000012e1a77224 */ /* 0x000fe200078e02ff */
[----:B------:R-:W-:-:S02]  /*b7a0*/  IADD3 R148, P5, R148, UR20, RZ ;  /* 0x0000001494947c10 */ /* 0x000fc4000ffbe0ff */
[C---:B------:R-:W-:Y:S02]  /*b7b0*/  LOP3.LUT R191, R4.reuse, 0x18, RZ, 0xfc, !PT ;  /* 0x0000001804bf7812 */ /* 0x040fe400078efcff */
[C---:B------:R-:W-:Y:S02]  /*b7c0*/  LOP3.LUT R224, R4.reuse, 0x38, RZ, 0xfc, !PT ;  /* 0x0000003804e07812 */ /* 0x040fe400078efcff */
[----:B------:R-:W-:Y:S01]  /*b7d0*/  LOP3.LUT R225, R4, 0x36, RZ, 0xfc, !PT ;  /* 0x0000003604e17812 */ /* 0x000fe200078efcff */
[-C--:B------:R-:W-:Y:S01]  /*b7e0*/  IMAD R178, R155, R18.reuse, RZ ;  /* 0x000000129bb27224 */ /* 0x080fe200078e02ff */
[----:B------:R-:W-:Y:S01]  /*b7f0*/  IADD3 R30, P4, R30, UR20, RZ ;  /* 0x000000141e1e7c10 */ /* 0x000fe2000ff9e0ff */
[-C--:B------:R-:W-:Y:S01]  /*b800*/  IMAD R199, R214, R18.reuse, RZ ;  /* 0x00000012d6c77224 */ /* 0x080fe200078e02ff */
[----:B------:R-:W-:Y:S01]  /*b810*/  R2UR UR56, R148 ;  /* 0x00000000943872ca */ /* 0x000fe200000e0000 */
[-C--:B------:R-:W-:Y:S01]  /*b820*/  IMAD R148, R191, R18.reuse, RZ ;  /* 0x00000012bf947224 */ /* 0x080fe200078e02ff */
[----:B------:R-:W-:Y:S01]  /*b830*/  LOP3.LUT R160, R4, 0x66, RZ, 0xfc, !PT ;  /* 0x0000006604a07812 */ /* 0x000fe200078efcff */
[-C--:B------:R-:W-:Y:S01]  /*b840*/  IMAD R164, R224, R18.reuse, RZ ;  /* 0x00000012e0a47224 */ /* 0x080fe200078e02ff */
[C---:B------:R-:W-:Y:S01]  /*b850*/  LOP3.LUT R155, R4.reuse, 0x4c, RZ, 0xfc, !PT ;  /* 0x0000004c049b7812 */ /* 0x040fe200078efcff */
[----:B------:R-:W-:Y:S01]  /*b860*/  IMAD R163, R225, R18, RZ ;  /* 0x00000012e1a37224 */ /* 0x000fe200078e02ff */
[----:B------:R-:W-:-:S02]  /*b870*/  LOP3.LUT R191, R4, 0x78, RZ, 0xfc, !PT ;  /* 0x0000007804bf7812 */ /* 0x000fc400078efcff */
[C---:B------:R-:W-:Y:S02]  /*b880*/  LOP3.LUT R214, R4.reuse, 0x76, RZ, 0xfc, !PT ;  /* 0x0000007604d67812 */ /* 0x040fe400078efcff */
[C---:B------:R-:W-:Y:S02]  /*b890*/  LOP3.LUT R224, R4.reuse, 0x30, RZ, 0xfc, !PT ;  /* 0x0000003004e07812 */ /* 0x040fe400078efcff */
[----:B------:R-:W-:Y:S02]  /*b8a0*/  LOP3.LUT R225, R4, 0x2e, RZ, 0xfc, !PT ;  /* 0x0000002e04e17812 */ /* 0x000fe400078efcff */
[----:B------:R-:W-:Y:S01]  /*b8b0*/  IADD3.X R41, R41, UR21, RZ, P4, !PT ;  /* 0x0000001529297c10 */ /* 0x000fe2000a7fe4ff */
[-C--:B------:R-:W-:Y:S01]  /*b8c0*/  IMAD R187, R160, R18.reuse, RZ ;  /* 0x00000012a0bb7224 */ /* 0x080fe200078e02ff */
[----:B------:R-:W-:Y:S01]  /*b8d0*/  IADD3 R31, P3, R31, UR20, RZ ;  /* 0x000000141f1f7c10 */ /* 0x000fe2000ff7e0ff */
[-C--:B------:R-:W-:Y:S01]  /*b8e0*/  IMAD R174, R155, R18.reuse, RZ ;  /* 0x000000129bae7224 */ /* 0x080fe200078e02ff */
[----:B------:R-:W-:Y:S01]  /*b8f0*/  IADD3 R47, P4, R47, UR20, RZ ;  /* 0x000000142f2f7c10 */ /* 0x000fe2000ff9e0ff */
[-C--:B------:R-:W-:Y:S01]  /*b900*/  IMAD R197, R190, R18.reuse, RZ ;  /* 0x00000012bec57224 */ /* 0x080fe200078e02ff */
[C---:B------:R-:W-:Y:S01]  /*b910*/  LOP3.LUT R155, R4.reuse, 0x44, RZ, 0xfc, !PT ;  /* 0x00000044049b7812 */ /* 0x040fe200078efcff */
[-C--:B------:R-:W-:Y:S01]  /*b920*/  IMAD R196, R191, R18.reuse, RZ ;  /* 0x00000012bfc47224 */ /* 0x080fe200078e02ff */
[----:B------:R-:W-:Y:S01]  /*b930*/  LOP3.LUT R190, R4, 0x72, RZ, 0xfc, !PT ;  /* 0x0000007204be7812 */ /* 0x000fe200078efcff */
[-C--:B------:R-:W-:Y:S01]  /*b940*/  IMAD R195, R214, R18.reuse, RZ ;  /* 0x00000012d6c37224 */ /* 0x080fe200078e02ff */
[----:B------:R-:W-:Y:S01]  /*b950*/  LOP3.LUT R191, R4, 0x70, RZ, 0xfc, !PT ;  /* 0x0000007004bf7812 */ /* 0x000fe200078efcff */
[-C--:B------:R-:W-:Y:S01]  /*b960*/  IMAD R160, R224, R18.reuse, RZ ;  /* 0x00000012e0a07224 */ /* 0x080fe200078e02ff */
[C---:B------:R-:W-:Y:S01]  /*b970*/  LOP3.LUT R214, R4.reuse, 0x6a, RZ, 0xfc, !PT ;  /* 0x0000006a04d67812 */ /* 0x040fe200078efcff */
[----:B------:R-:W-:Y:S01]  /*b980*/  IMAD R159, R225, R18, RZ ;  /* 0x00000012e19f7224 */ /* 0x000fe200078e02ff */
[----:B------:R-:W-:-:S02]  /*b990*/  LOP3.LUT R224, R4, 0x28, RZ, 0xfc, !PT ;  /* 0x0000002804e07812 */ /* 0x000fc400078efcff */
[----:B------:R-:W-:Y:S02]  /*b9a0*/  LOP3.LUT R225, R4, 0x26, RZ, 0xfc, !PT ;  /* 0x0000002604e17812 */ /* 0x000fe400078efcff */
[----:B------:R-:W-:Y:S02]  /*b9b0*/  IADD3.X R36, R36, UR21, RZ, P3, !PT ;  /* 0x0000001524247c10 */ /* 0x000fe40009ffe4ff */
[----:B------:R-:W-:Y:S02]  /*b9c0*/  IADD3.X R51, R51, UR21, RZ, P4, !PT ;  /* 0x0000001533337c10 */ /* 0x000fe4000a7fe4ff */
[----:B------:R-:W-:Y:S02]  /*b9d0*/  IADD3 R48, P3, R48, UR20, RZ ;  /* 0x0000001430307c10 */ /* 0x000fe4000ff7e0ff */
[----:B------:R-:W-:Y:S01]  /*b9e0*/  IADD3 R53, P4, R53, UR20, RZ ;  /* 0x0000001435357c10 */ /* 0x000fe2000ff9e0ff */
[-C--:B------:R-:W-:Y:S01]  /*b9f0*/  IMAD R170, R155, R18.reuse, RZ ;  /* 0x000000129baa7224 */ /* 0x080fe200078e02ff */
[----:B------:R-:W-:Y:S01]  /*ba00*/  IADD3.X R50, R50, UR21, RZ, P3, !PT ;  /* 0x0000001532327c10 */ /* 0x000fe20009ffe4ff */
[-C--:B------:R-:W-:Y:S01]  /*ba10*/  IMAD R193, R190, R18.reuse, RZ ;  /* 0x00000012bec17224 */ /* 0x080fe200078e02ff */
[----:B------:R-:W-:Y:S01]  /*ba20*/  IADD3.X R143, R143, UR21, RZ, P4, !PT ;  /* 0x000000158f8f7c10 */ /* 0x000fe2000a7fe4ff */
[-C--:B------:R-:W-:Y:S01]  /*ba30*/  IMAD R192, R191, R18.reuse, RZ ;  /* 0x00000012bfc07224 */ /* 0x080fe200078e02ff */
[----:B------:R-:W-:Y:S01]  /*ba40*/  IADD3.X R144, R144, UR21, RZ, P5, !PT ;  /* 0x0000001590907c10 */ /* 0x000fe2000affe4ff */
[-C--:B------:R-:W-:Y:S01]  /*ba50*/  IMAD R189, R214, R18.reuse, RZ ;  /* 0x00000012d6bd7224 */ /* 0x080fe200078e02ff */
[----:B------:R-:W-:Y:S01]  /*ba60*/  LOP3.LUT R191, R4, 0x6e, RZ, 0xfc, !PT ;  /* 0x0000006e04bf7812 */ /* 0x000fe200078efcff */
[-C--:B------:R-:W-:Y:S01]  /*ba70*/  IMAD R156, R224, R18.reuse, RZ ;  /* 0x00000012e09c7224 */ /* 0x080fe200078e02ff */
[C---:B------:R-:W-:Y:S01]  /*ba80*/  LOP3.LUT R190, R4.reuse, 0x6c, RZ, 0xfc, !PT ;  /* 0x0000006c04be7812 */ /* 0x040fe200078efcff */
[----:B------:R-:W-:Y:S01]  /*ba90*/  IMAD R155, R225, R18, RZ ;  /* 0x00000012e19b7224 */ /* 0x000fe200078e02ff */
[----:B------:R-:W-:-:S02]  /*baa0*/  LOP3.LUT R214, R4, 0x62, RZ, 0xfc, !PT ;  /* 0x0000006204d67812 */ /* 0x000fc400078efcff */
[C---:B------:R-:W-:Y:S02]  /*bab0*/  LOP3.LUT R224, R4.reuse, 0x20, RZ, 0xfc, !PT ;  /* 0x0000002004e07812 */ /* 0x040fe400078efcff */
[----:B------:R-:W-:Y:S02]  /*bac0*/  LOP3.LUT R225, R4, 0x1e, RZ, 0xfc, !PT ;  /* 0x0000001e04e17812 */ /* 0x000fe400078efcff */
[----:B------:R-:W-:Y:S02]  /*bad0*/  IADD3 R54, P3, R54, UR20, RZ ;  /* 0x0000001436367c10 */ /* 0x000fe4000ff7e0ff */
[----:B------:R-:W-:Y:S02]  /*bae0*/  IADD3 R134, P4, R134, UR20, RZ ;  /* 0x0000001486867c10 */ /* 0x000fe4000ff9e0ff */
[----:B------:R-:W-:Y:S01]  /*baf0*/  IADD3 R19, P5, R19, UR20, RZ ;  /* 0x0000001413137c10 */ /* 0x000fe2000ffbe0ff */
[-C--:B------:R-:W-:Y:S01]  /*bb00*/  IMAD R191, R191, R18.reuse, RZ ;  /* 0x00000012bfbf7224 */ /* 0x080fe200078e02ff */
[----:B------:R-:W-:Y:S01]  /*bb10*/  R2UR UR61, R151 ;  /* 0x00000000973d72ca */ /* 0x000fe200000e0000 */
[-C--:B------:R-:W-:Y:S01]  /*bb20*/  IMAD R190, R190, R18.reuse, RZ ;  /* 0x00000012bebe7224 */ /* 0x080fe200078e02ff */
[----:B------:R-:W-:Y:S01]  /*bb30*/  IADD3.X R142, R142, UR21, RZ, P3, !PT ;  /* 0x000000158e8e7c10 */ /* 0x000fe20009ffe4ff */
[-C--:B------:R-:W-:Y:S01]  /*bb40*/  IMAD R185, R214, R18.reuse, RZ ;  /* 0x00000012d6b97224 */ /* 0x080fe200078e02ff */
[----:B------:R-:W-:Y:S01]  /*bb50*/  IADD3.X R58, R58, UR21, RZ, P4, !PT ;  /* 0x000000153a3a7c10 */ /* 0x000fe2000a7fe4ff */
[-C--:B------:R-:W-:Y:S01]  /*bb60*/  IMAD R152, R224, R18.reuse, RZ ;  /* 0x00000012e0987224 */ /* 0x080fe200078e02ff */
[----:B------:R-:W-:Y:S01]  /*bb70*/  IADD3.X R60, R60, UR21, RZ, P5, !PT ;  /* 0x000000153c3c7c10 */ /* 0x000fe2000affe4ff */
[----:B------:R-:W-:Y:S01]  /*bb80*/  IMAD R151, R225, R18, RZ ;  /* 0x00000012e1977224 */ /* 0x000fe200078e02ff */
[----:B------:R-:W-:-:S02]  /*bb90*/  IADD3 R18, P6, R25, UR20, RZ ;  /* 0x0000001419127c10 */ /* 0x000fc4000ffde0ff */
[----:B------:R-:W-:Y:S02]  /*bba0*/  IADD3 R21, P3, R21, UR20, RZ ;  /* 0x0000001415157c10 */ /* 0x000fe4000ff7e0ff */
[----:B------:R-:W-:Y:S02]  /*bbb0*/  IADD3 R22, P4, R22, UR20, RZ ;  /* 0x0000001416167c10 */ /* 0x000fe4000ff9e0ff */
[----:B------:R-:W-:Y:S02]  /*bbc0*/  IADD3 R56, P5, R56, UR20, RZ ;  /* 0x0000001438387c10 */ /* 0x000fe4000ffbe0ff */
[----:B------:R-:W-:Y:S02]  /*bbd0*/  IADD3.X R62, R62, UR21, RZ, P6, !PT ;  /* 0x000000153e3e7c10 */ /* 0x000fe4000b7fe4ff */
[----:B------:R-:W-:Y:S02]  /*bbe0*/  IADD3.X R64, R64, UR21, RZ, P3, !PT ;  /* 0x0000001540407c10 */ /* 0x000fe40009ffe4ff */
[----:B------:R-:W-:-:S02]  /*bbf0*/  IADD3.X R66, R66, UR21, RZ, P4, !PT ;  /* 0x0000001542427c10 */ /* 0x000fc4000a7fe4ff */
[----:B------:R-:W-:Y:S02]  /*bc00*/  IADD3.X R68, R68, UR21, RZ, P5, !PT ;  /* 0x0000001544447c10 */ /* 0x000fe4000affe4ff */
[----:B------:R-:W-:Y:S02]  /*bc10*/  IADD3 R23, P6, R23, UR20, RZ ;  /* 0x0000001417177c10 */ /* 0x000fe4000ffde0ff */
[----:B------:R-:W-:Y:S02]  /*bc20*/  IADD3 R57, P3, R57, UR20, RZ ;  /* 0x0000001439397c10 */ /* 0x000fe4000ff7e0ff */
[----:B------:R-:W-:Y:S02]  /*bc30*/  IADD3 R59, P4, R59, UR20, RZ ;  /* 0x000000143b3b7c10 */ /* 0x000fe4000ff9e0ff */
[----:B------:R-:W-:Y:S02]  /*bc40*/  IADD3 R61, P5, R61, UR20, RZ ;  /* 0x000000143d3d7c10 */ /* 0x000fe4000ffbe0ff */
[----:B------:R-:W-:-:S02]  /*bc50*/  IADD3.X R70, R70, UR21, RZ, P6, !PT ;  /* 0x0000001546467c10 */ /* 0x000fc4000b7fe4ff */
[----:B------:R-:W-:Y:S02]  /*bc60*/  IADD3.X R72, R72, UR21, RZ, P3, !PT ;  /* 0x0000001548487c10 */ /* 0x000fe40009ffe4ff */
[----:B------:R-:W-:Y:S02]  /*bc70*/  IADD3.X R74, R74, UR21, RZ, P4, !PT ;  /* 0x000000154a4a7c10 */ /* 0x000fe4000a7fe4ff */
[----:B------:R-:W-:Y:S02]  /*bc80*/  IADD3.X R76, R76, UR21, RZ, P5, !PT ;  /* 0x000000154c4c7c10 */ /* 0x000fe4000affe4ff */
[----:B------:R-:W-:Y:S02]  /*bc90*/  IADD3 R63, P6, R63, UR20, RZ ;  /* 0x000000143f3f7c10 */ /* 0x000fe4000ffde0ff */
[----:B------:R-:W-:Y:S02]  /*bca0*/  IADD3 R65, P3, R65, UR20, RZ ;  /* 0x0000001441417c10 */ /* 0x000fe4000ff7e0ff */
[----:B------:R-:W-:-:S02]  /*bcb0*/  IADD3 R67, P4, R67, UR20, RZ ;  /* 0x0000001443437c10 */ /* 0x000fc4000ff9e0ff */
[----:B------:R-:W-:Y:S02]  /*bcc0*/  IADD3 R69, P5, R69, UR20, RZ ;  /* 0x0000001445457c10 */ /* 0x000fe4000ffbe0ff */
[----:B------:R-:W-:Y:S02]  /*bcd0*/  IADD3.X R78, R78, UR21, RZ, P6, !PT ;  /* 0x000000154e4e7c10 */ /* 0x000fe4000b7fe4ff */
[----:B------:R-:W-:Y:S02]  /*bce0*/  IADD3.X R80, R80, UR21, RZ, P3, !PT ;  /* 0x0000001550507c10 */ /* 0x000fe40009ffe4ff */
[----:B------:R-:W-:Y:S02]  /*bcf0*/  IADD3.X R82, R82, UR21, RZ, P4, !PT ;  /* 0x0000001552527c10 */ /* 0x000fe4000a7fe4ff */
[----:B------:R-:W-:Y:S02]  /*bd00*/  IADD3.X R84, R84, UR21, RZ, P5, !PT ;  /* 0x0000001554547c10 */ /* 0x000fe4000affe4ff */
        /* <DEDUP_REMOVED lines=36> */
[----:B------:R-:W-:-:S02]  /*bf50*/  R2UR UR4, R146 ;  /* 0x00000000920472ca */ /* 0x000fc400000e0000 */
[----:B------:R-:W-:Y:S02]  /*bf60*/  R2UR UR48, R137 ;  /* 0x00000000893072ca */ /* 0x000fe400000e0000 */
[----:B------:R-:W-:Y:S02]  /*bf70*/  IADD3.X R118, R118, UR21, RZ, P6, !PT ;  /* 0x0000001576767c10 */ /* 0x000fe4000b7fe4ff */
[----:B------:R-:W-:Y:S02]  /*bf80*/  IADD3.X R120, R120, UR21, RZ, P3, !PT ;  /* 0x0000001578787c10 */ /* 0x000fe40009ffe4ff */
[----:B------:R-:W-:Y:S02]  /*bf90*/  IADD3.X R122, R122, UR21, RZ, P4, !PT ;  /* 0x000000157a7a7c10 */ /* 0x000fe4000a7fe4ff */
[----:B------:R-:W-:Y:S02]  /*bfa0*/  IADD3.X R124, R124, UR21, RZ, P5, !PT ;  /* 0x000000157c7c7c10 */ /* 0x000fe4000affe4ff */
[----:B------:R-:W-:-:S02]  /*bfb0*/  R2UR UR53, R143 ;  /* 0x000000008f3572ca */ /* 0x000fc400000e0000 */
[----:B------:R-:W-:Y:S02]  /*bfc0*/  SHF.R.S32.HI R137, RZ, 0x1f, R9 ;  /* 0x0000001fff897819 */ /* 0x000fe40000011409 */
[----:B------:R-:W-:Y:S02]  /*bfd0*/  IADD3 R111, P6, R111, UR20, RZ ;  /* 0x000000146f6f7c10 */ /* 0x000fe4000ffde0ff */
[----:B------:R-:W-:Y:S02]  /*bfe0*/  IADD3 R113, P3, R113, UR20, RZ ;  /* 0x0000001471717c10 */ /* 0x000fe4000ff7e0ff */
[----:B------:R-:W-:Y:S02]  /*bff0*/  IADD3 R115, P4, R115, UR20, RZ ;  /* 0x0000001473737c10 */ /* 0x000fe4000ff9e0ff */
[----:B------:R-:W-:Y:S02]  /*c000*/  IADD3 R117, P5, R117, UR20, RZ ;  /* 0x0000001475757c10 */ /* 0x000fe4000ffbe0ff */
[----:B------:R-:W-:-:S02]  /*c010*/  R2UR UR58, R147 ;  /* 0x00000000933a72ca */ /* 0x000fc400000e0000 */
[----:B------:R-:W-:Y:S02]  /*c020*/  R2UR UR60, R145 ;  /* 0x00000000913c72ca */ /* 0x000fe400000e0000 */
[----:B------:R-:W-:Y:S02]  /*c030*/  R2UR UR45, R138 ;  /* 0x000000008a2d72ca */ /* 0x000fe400000e0000 */
[----:B------:R-:W-:Y:S02]  /*c040*/  R2UR UR55, R144 ;  /* 0x00000000903772ca */ /* 0x000fe400000e0000 */
[----:B------:R-:W-:Y:S02]  /*c050*/  IADD3 R140, P1, R140, UR22, RZ ;  /* 0x000000168c8c7c10 */ /* 0x000fe4000ff3e0ff */
[----:B------:R-:W-:Y:S02]  /*c060*/  IADD3.X R126, R126, UR21, RZ, P6, !PT ;  /* 0x000000157e7e7c10 */ /* 0x000fe4000b7fe4ff */
[----:B------:R-:W-:-:S02]  /*c070*/  IADD3.X R128, R128, UR21, RZ, P3, !PT ;  /* 0x0000001580807c10 */ /* 0x000fc40009ffe4ff */
[----:B------:R-:W-:Y:S02]  /*c080*/  IADD3.X R130, R130, UR21, RZ, P4, !PT ;  /* 0x0000001582827c10 */ /* 0x000fe4000a7fe4ff */
[----:B------:R-:W-:Y:S02]  /*c090*/  IADD3.X R127, R127, UR21, RZ, P5, !PT ;  /* 0x000000157f7f7c10 */ /* 0x000fe4000affe4ff */
[----:B------:R-:W-:Y:S02]  /*c0a0*/  LEA.HI.X R24, R9, R24, R137, 0x3, P2 ;  /* 0x0000001809187211 */ /* 0x000fe400010f1c89 */
[----:B------:R-:W-:Y:S02]  /*c0b0*/  SHF.R.S32.HI R20, RZ, 0x7, R20 ;  /* 0x00000007ff147819 */ /* 0x000fe40000011414 */
[----:B------:R-:W-:Y:S02]  /*c0c0*/  IADD3 R119, P6, R119, UR20, RZ ;  /* 0x0000001477777c10 */ /* 0x000fe4000ffde0ff */
[----:B------:R-:W-:-:S02]  /*c0d0*/  IADD3 R121, P3, R121, UR20, RZ ;  /* 0x0000001479797c10 */ /* 0x000fc4000ff7e0ff */
[----:B------:R-:W-:Y:S02]  /*c0e0*/  IADD3 R123, P4, R123, UR20, RZ ;  /* 0x000000147b7b7c10 */ /* 0x000fe4000ff9e0ff */
[----:B------:R-:W-:Y:S02]  /*c0f0*/  IADD3 R125, P5, R125, UR20, RZ ;  /* 0x000000147d7d7c10 */ /* 0x000fe4000ffbe0ff */
[----:B---3--:R-:W-:Y:S02]  /*c100*/  SHF.R.S32.HI R138, RZ, 0x1f, R222 ;  /* 0x0000001fff8a7819 */ /* 0x008fe400000114de */
[----:B------:R-:W-:Y:S02]  /*c110*/  SHF.R.S32.HI R144, RZ, 0x1f, R7 ;  /* 0x0000001fff907819 */ /* 0x000fe40000011407 */
[----:B------:R-:W-:Y:S02]  /*c120*/  SHF.R.S32.HI R145, RZ, 0x1f, R6 ;  /* 0x0000001fff917819 */ /* 0x000fe40000011406 */
[----:B------:R-:W-:-:S02]  /*c130*/  SHF.R.S32.HI R146, RZ, 0x1f, R5 ;  /* 0x0000001fff927819 */ /* 0x000fc40000011405 */
[----:B--2---:R-:W-:Y:S02]  /*c140*/  SHF.R.S32.HI R147, RZ, 0x1f, R223 ;  /* 0x0000001fff937819 */ /* 0x004fe400000114df */
[----:B------:R-:W-:Y:S01]  /*c150*/  R2UR UR51, R142 ;  /* 0x000000008e3372ca */ /* 0x000fe200000e0000 */
[----:B------:R-:W-:Y:S01]  /*c160*/  VIADD R200, R20, 0xfffffffe ;  /* 0xfffffffe14c87836 */ /* 0x000fe20000000000 */
[----:B------:R-:W-:Y:S02]  /*c170*/  R2UR UR6, R27 ;  /* 0x000000001b0672ca */ /* 0x000fe400000e0000 */
[----:B------:R-:W-:Y:S02]  /*c180*/  R2UR UR7, R29 ;  /* 0x000000001d0772ca */ /* 0x000fe400000e0000 */
[----:B------:R-:W-:Y:S02]  /*c190*/  R2UR UR18, R33 ;  /* 0x00000000211272ca */ /* 0x000fe400000e0000 */
[----:B------:R-:W-:-:S02]  /*c1a0*/  R2UR UR28, R31 ;  /* 0x000000001f1c72ca */ /* 0x000fc400000e0000 */
[----:B------:R-:W-:Y:S02]  /*c1b0*/  R2UR UR30, R30 ;  /* 0x000000001e1e72ca */ /* 0x000fe400000e0000 */
[----:B------:R-:W-:Y:S02]  /*c1c0*/  CS2R R30, SRZ ;  /* 0x00000000001e7805 */ /* 0x000fe4000001ff00 */
[----:B------:R-:W-:Y:S02]  /*c1d0*/  R2UR UR32, R40 ;  /* 0x00000000282072ca */ /* 0x000fe400000e0000 */
[----:B------:R-:W-:Y:S02]  /*c1e0*/  R2UR UR34, R39 ;  /* 0x00000000272272ca */ /* 0x000fe400000e0000 */
[----:B------:R-:W-:Y:S02]  /*c1f0*/  R2UR UR36, R37 ;  /* 0x00000000252472ca */ /* 0x000fe400000e0000 */
[----:B------:R-:W-:-:S02]  /*c200*/  R2UR UR38, R38 ;  /* 0x00000000262672ca */ /* 0x000fc400000e0000 */
[----:B------:R-:W-:Y:S02]  /*c210*/  CS2R R38, SRZ ;  /* 0x0000000000267805 */ /* 0x000fe4000001ff00 */
[----:B------:R-:W-:Y:S02]  /*c220*/  R2UR UR40, R48 ;  /* 0x00000000302872ca */ /* 0x000fe400000e0000 */
[----:B------:R-:W-:Y:S02]  /*c230*/  R2UR UR42, R47 ;  /* 0x000000002f2a72ca */ /* 0x000fe400000e0000 */
[----:B------:R-:W-:Y:S02]  /*c240*/  R2UR UR44, R46 ;  /* 0x000000002e2c72ca */ /* 0x000fe400000e0000 */
[----:B------:R-:W-:Y:S02]  /*c250*/  CS2R R46, SRZ ;  /* 0x00000000002e7805 */ /* 0x000fe4000001ff00 */
[----:B------:R-:W-:-:S02]  /*c260*/  R2UR UR46, R45 ;  /* 0x000000002d2e72ca */ /* 0x000fc400000e0000 */
[----:B------:R-:W-:Y:S02]  /*c270*/  R2UR UR50, R55 ;  /* 0x00000000373272ca */ /* 0x000fe400000e0000 */
[----:B------:R-:W-:Y:S02]  /*c280*/  R2UR UR52, R54 ;  /* 0x00000000363472ca */ /* 0x000fe400000e0000 */
[----:B------:R-:W-:Y:S02]  /*c290*/  CS2R R54, SRZ ;  /* 0x0000000000367805 */ /* 0x000fe4000001ff00 */
[----:B------:R-:W-:Y:S02]  /*c2a0*/  R2UR UR54, R53 ;  /* 0x00000000353672ca */ /* 0x000fe400000e0000 */
[----:B------:R-:W-:Y:S02]  /*c2b0*/  R2UR UR8, R28 ;  /* 0x000000001c0872ca */ /* 0x000fe400000e0000 */
[----:B------:R-:W-:-:S02]  /*c2c0*/  CS2R R28, SRZ ;  /* 0x00000000001c7805 */ /* 0x000fc4000001ff00 */
[----:B------:R-:W-:Y:S02]  /*c2d0*/  R2UR UR9, R32 ;  /* 0x00000000200972ca */ /* 0x000fe400000e0000 */
[----:B------:R-:W-:Y:S02]  /*c2e0*/  CS2R R32, SRZ ;  /* 0x0000000000207805 */ /* 0x000fe4000001ff00 */
[----:B------:R-:W-:Y:S02]  /*c2f0*/  R2UR UR10, R34 ;  /* 0x00000000220a72ca */ /* 0x000fe400000e0000 */
[----:B------:R-:W-:Y:S02]  /*c300*/  R2UR UR15, R35 ;  /* 0x00000000230f72ca */ /* 0x000fe400000e0000 */
[----:B------:R-:W-:Y:S02]  /*c310*/  CS2R R34, SRZ ;  /* 0x0000000000227805 */ /* 0x000fe4000001ff00 */
[----:B------:R-:W-:-:S02]  /*c320*/  R2UR UR19, R36 ;  /* 0x00000000241372ca */ /* 0x000fc400000e0000 */
[----:B------:R-:W-:Y:S02]  /*c330*/  CS2R R36, SRZ ;  /* 0x0000000000247805 */ /* 0x000fe4000001ff00 */
        /* <DEDUP_REMOVED lines=8> */
[----:B------:R-:W-:Y:S02]  /*c3c0*/  CS2R R48, SRZ ;  /* 0x0000000000307805 */ /* 0x000fe4000001ff00 */
[----:B------:R-:W-:Y:S02]  /*c3d0*/  R2UR UR39, R50 ;  /* 0x00000000322772ca */ /* 0x000fe400000e0000 */
[----:B------:R-:W-:-:S02]  /*c3e0*/  R2UR UR41, R51 ;  /* 0x00000000332972ca */ /* 0x000fc400000e0000 */
[----:B------:R-:W-:Y:S02]  /*c3f0*/  CS2R R50, SRZ ;  /* 0x0000000000327805 */ /* 0x000fe4000001ff00 */
[----:B------:R-:W-:Y:S02]  /*c400*/  R2UR UR43, R52 ;  /* 0x00000000342b72ca */ /* 0x000fe400000e0000 */
[----:B------:R-:W-:Y:S02]  /*c410*/  CS2R R52, SRZ ;  /* 0x0000000000347805 */ /* 0x000fe4000001ff00 */
[----:B------:R-:W-:Y:S02]  /*c420*/  R2UR UR49, R26 ;  /* 0x000000001a3172ca */ /* 0x000fe400000e0000 */
[----:B------:R-:W-:Y:S02]  /*c430*/  CS2R R26, SRZ ;  /* 0x00000000001a7805 */ /* 0x000fe4000001ff00 */
[----:B------:R-:W-:-:S02]  /*c440*/  IADD3.X R142, R24, UR23, RZ, P1, !PT ;  /* 0x00000017188e7c10 */ /* 0x000fc40008ffe4ff */
[----:B------:R-:W-:Y:S02]  /*c450*/  CS2R R24, SRZ ;  /* 0x0000000000187805 */ /* 0x000fe4000001ff00 */
[C---:B------:R-:W-:Y:S01]  /*c460*/  SHF.L.U64.HI R135, R136.reuse, 0x2, R135 ;  /* 0x0000000288877819 */ /* 0x040fe20000010287 */
[----:B------:R-:W-:Y:S01]  /*c470*/  IMAD.SHL.U32 R136, R136, 0x4, RZ ;  /* 0x0000000488887824 */ /* 0x000fe200078e00ff */
[----:B------:R-:W-:Y:S02]  /*c480*/  IADD3.X R129, R129, UR21, RZ, P6, !PT ;  /* 0x0000001581817c10 */ /* 0x000fe4000b7fe4ff */
[----:B------:R-:W-:Y:S02]  /*c490*/  IADD3.X R131, R131, UR21, RZ, P3, !PT ;  /* 0x0000001583837c10 */ /* 0x000fe40009ffe4ff */
[----:B------:R-:W-:Y:S02]  /*c4a0*/  IADD3.X R132, R132, UR21, RZ, P4, !PT ;  /* 0x0000001584847c10 */ /* 0x000fe4000a7fe4ff */
[----:B------:R-:W-:-:S02]  /*c4b0*/  IADD3.X R133, R133, UR21, RZ, P5, !PT ;  /* 0x0000001585857c10 */ /* 0x000fc4000affe4ff */
[----:B------:R-:W-:Y:S02]  /*c4c0*/  SHF.L.U64.HI R137, R9, 0x2, R137 ;  /* 0x0000000209897819 */ /* 0x000fe40000010289 */
[----:B------:R-:W-:Y:S02]  /*c4d0*/  SHF.L.U64.HI R138, R222, 0x2, R138 ;  /* 0x00000002de8a7819 */ /* 0x000fe4000001028a */
[----:B------:R-:W-:Y:S02]  /*c4e0*/  SHF.L.U64.HI R144, R7, 0x2, R144 ;  /* 0x0000000207907819 */ /* 0x000fe40000010290 */
[----:B------:R-:W-:Y:S02]  /*c4f0*/  SHF.L.U64.HI R145, R6, 0x2, R145 ;  /* 0x0000000206917819 */ /* 0x000fe40000010291 */
[----:B------:R-:W-:Y:S02]  /*c500*/  SHF.L.U64.HI R146, R5, 0x2, R146 ;  /* 0x0000000205927819 */ /* 0x000fe40000010292 */
[----:B------:R-:W-:Y:S01]  /*c510*/  SHF.L.U64.HI R147, R223, 0x2, R147 ;  /* 0x00000002df937819 */ /* 0x000fe20000010293 */
[----:B------:R-:W-:Y:S01]  /*c520*/  IMAD.U32 R141, RZ, RZ, UR4 ;  /* 0x00000004ff8d7e24 */ /* 0x000fe2000f8e00ff */
[----:B------:R-:W-:Y:S01]  /*c530*/  UIADD3 UR11, UR11, -0x100, URZ ;  /* 0xffffff000b0b7890 */ /* 0x000fe2000fffe03f */
[----:B------:R-:W-:Y:S01]  /*c540*/  UMOV UR14, 0x1 ;  /* 0x00000001000e7882 */ /* 0x000fe20000000000 */
[----:B------:R-:W-:Y:S01]  /*c550*/  UMOV UR13, 0xffffffff ;  /* 0xffffffff000d7882 */ /* 0x000fe20000000000 */
[----:B------:R-:W-:-:S09]  /*c560*/  UMOV UR4, URZ ;  /* 0x0000003f00047c82 */ /* 0x000fd20008000000 */
.L_x_1:
[----:B------:R-:W-:Y:S01]  /*c570*/  UIADD3 UR13, UR13, 0x1, URZ ;  /* 0x000000010d0d7890 */ /* 0x000fe2000fffe03f */
[----:B------:R-:W-:-:S04]  /*c580*/  DEPBAR.LE SB0, 0x2 ;  /* 0x000080800000791a */ /* 0x000fc80000000000 */
[----:B------:R-:W-:Y:S01]  /*c590*/  BAR.SYNC.DEFER_BLOCKING 0x0 ;  /* 0x0000000000007b1d */ /* 0x000fe20000010000 */
[----:B------:R-:W-:-:S04]  /*c5a0*/  UISETP.GT.AND UP0, UPT, UR13, 0x2, UPT ;  /* 0x000000020d00788c */ /* 0x000fc8000bf04270 */
[----:B------:R-:W-:Y:S01]  /*c5b0*/  USEL UR13, UR13, URZ, !UP0 ;  /* 0x0000003f0d0d7287 */ /* 0x000fe2000c000000 */
[----:B------:R-:W2:Y:S03]  /*c5c0*/  LDL R143, [R1+0xc] ;  /* 0x00000c00018f7983 */ /* 0x000ea60000100800 */
[----:B------:R-:W-:Y:S01]  /*c5d0*/  ULEA UR20, UR13, UR5, 0xf ;  /* 0x000000050d147291 */ /* 0x000fe2000f8e783f */
[----:B------:R-:W-:Y:S01]  /*c5e0*/  ISETP.GE.AND P2, PT, R4, UR11, PT ;  /* 0x0000000b04007c0c */ /* 0x000fe2000bf46270 */
[----:B------:R-:W-:Y:S01]  /*c5f0*/  UMOV UR23, 0x40000040 ;  /* 0x4000004000177882 */ /* 0x000fe20000000000 */
[----:B------:R-:W-:Y:S01]  /*c600*/  UIADD3 UR14, UR14, 0x1, URZ ;  /* 0x000000010e0e7890 */ /* 0x000fe2000fffe03f */
[----:B------:R-:W-:Y:S01]  /*c610*/  ISETP.LE.AND P1, PT, R200, UR4, PT ;  /* 0x00000004c8007c0c */ /* 0x000fe2000bf23270 */
[----:B------:R-:W-:Y:S01]  /*c620*/  UIADD3 UR21, UR20, 0x18000, URZ ;  /* 0x0001800014157890 */ /* 0x000fe2000fffe03f */
[----:B------:R-:W-:Y:S01]  /*c630*/  LOP3.LUT R205, R4, 0x2, RZ, 0xfc, !PT ;  /* 0x0000000204cd7812 */ /* 0x000fe200078efcff */
[----:B------:R-:W-:Y:S01]  /*c640*/  USHF.R.U32.HI UR20, URZ, 0x4, UR20 ;  /* 0x000000043f147899 */ /* 0x000fe20008011614 */
[----:B------:R-:W-:Y:S01]  /*c650*/  LOP3.LUT R206, R2, 0x10, RZ, 0x3c, !PT ;  /* 0x0000001002ce7812 */ /* 0x000fe200078e3cff */
[----:B------:R-:W-:-:S02]  /*c660*/  USHF.R.U32.HI UR21, URZ, 0x4, UR21 ;  /* 0x000000043f157899 */ /* 0x000fc40008011615 */
[----:B------:R-:W-:Y:S02]  /*c670*/  USGXT.U32 UR20, UR20, 0xe ;  /* 0x0000000e1414789a */ /* 0x000fe40008000000 */
[----:B------:R-:W-:Y:S01]  /*c680*/  USGXT.U32 UR22, UR21, 0xe ;  /* 0x0000000e1516789a */ /* 0x000fe20008000000 */
[----:B------:R-:W-:Y:S02]  /*c690*/  WARPGROUP.ARRIVE ;  /* 0x00000000000079c5 */ /* 0x000fe40000000000 */
[----:B------:R-:W-:-:S06]  /*c6a0*/  UMOV UR21, 0x40000040 ;  /* 0x4000004000157882 */ /* 0x000fcc0000000000 */
[----:B------:R-:W-:Y:S01]  /*c6b0*/  HGMMA.64x64x8.F32.TF32 R24, gdesc[UR20], R24 ;  /* 0x04e00000141879f0 */ /* 0x000fe20008702818 */
[----:B------:R-:W-:Y:S02]  /*c6c0*/  UIADD3 UR23, UP0, UR20, 0x2, URZ ;  /* 0x0000000214177890 */ /* 0x000fe4000ff1e03f */
[----:B------:R-:W-:Y:S01]  /*c6d0*/  UIADD3 UR22, UP1, UR22, 0x2, URZ ;  /* 0x0000000216167890 */ /* 0x000fe2000ff3e03f */
[----:B------:R-:W-:Y:S01]  /*c6e0*/  UMOV UR20, URZ ;  /* 0x0000003f00147c82 */ /* 0x000fe20008000000 */
[----:B------:R-:W-:Y:S01]  /*c6f0*/  UMOV UR21, URZ ;  /* 0x0000003f00157c82 */ /* 0x000fe20008000000 */
[----:B------:R-:W-:Y:S02]  /*c700*/  UIADD3.X UR24, UR20, 0x40000040, URZ, UP0, !UPT ;  /* 0x4000004014187890 */ /* 0x000fe400087fe43f */
[----:B------:R-:W-:Y:S01]  /*c710*/  UIADD3.X UR25, UR21, 0x40000040, URZ, UP1, !UPT ;  /* 0x4000004015197890 */ /* 0x000fe20008ffe43f */
[----:B------:R-:W-:Y:S01]  /*c720*/  UMOV UR20, UR23 ;  /* 0x0000001700147c82 */ /* 0x000fe20008000000 */
[----:B------:R-:W-:-:S03]  /*c730*/  UISETP.GT.AND UP0, UPT, UR14, 0x2, UPT ;  /* 0x000000020e00788c */ /* 0x000fc6000bf04270 */
[----:B------:R-:W-:Y:S02]  /*c740*/  UMOV UR21, UR24 ;  /* 0x0000001800157c82 */ /* 0x000fe40008000000 */
[----:B------:R-:W-:Y:S01]  /*c750*/  UMOV UR23, UR25 ;  /* 0x0000001900177c82 */ /* 0x000fe20008000000 */
[----:B------:R-:W-:Y:S02]  /*c760*/  UIADD3.64 UR24, UR20, 0x2, URZ ;  /* 0x0000000214187897 */ /* 0x000fe4000fffe03f */
[----:B------:R-:W-:Y:S02]  /*c770*/  UIADD3.64 UR26, UR22, 0x2, URZ ;  /* 0x00000002161a7897 */ /* 0x000fe4000fffe03f */
[----:B------:R-:W-:Y:S01]  /*c780*/  USEL UR14, UR14, URZ, !UP0 ;  /* 0x0000003f0e0e7287 */ /* 0x000fe2000c000000 */
[----:B------:R-:W-:Y:S06]  /*c790*/  HGMMA.64x64x8.F32.TF32 R24, gdesc[UR20], R24 ;  /* 0x04e00000141879f0 */ /* 0x000fec0008702818 */
[----:B------:R-:W-:Y:S01]  /*c7a0*/  HGMMA.64x64x8.F32.TF32 R24, gdesc[UR24], R24 ;  /* 0x04e00000181879f0 */ /* 0x000fe20008702818 */
[----:B------:R-:W-:-:S02]  /*c7b0*/  UIADD3.64 UR24, UR20, 0x4, URZ ;  /* 0x0000000414187897 */ /* 0x000fc4000fffe03f */
[----:B------:R-:W-:-:S09]  /*c7c0*/  UIADD3.64 UR26, UR22, 0x4, URZ ;  /* 0x00000004161a7897 */ /* 0x000fd2000fffe03f */
[----:B------:R-:W-:Y:S01]  /*c7d0*/  HGMMA.64x64x8.F32.TF32 R24, gdesc[UR24], R24 ;  /* 0x04e00000181879f0 */ /* 0x000fe20008702818 */
[----:B------:R-:W-:Y:S02]  /*c7e0*/  UIADD3.64 UR24, UR20, 0x1fe, URZ ;  /* 0x000001fe14187897 */ /* 0x000fe4000fffe03f */
        /* <DEDUP_REMOVED lines=30> */
[----:B------:R-:W-:Y:S02]  /*c9d0*/  UIADD3.64 UR26, UR22, 0x602, URZ ;  /* 0x00000602161a7897 */ /* 0x000fe4000fffe03f */
[----:B------:R-:W-:Y:S02]  /*c9e0*/  UIADD3.64 UR20, UR20, 0x604, URZ ;  /* 0x0000060414147897 */ /* 0x000fe4000fffe03f */
[----:B------:R-:W-:-:S05]  /*c9f0*/  UIADD3.64 UR22, UR22, 0x604, URZ ;  /* 0x0000060416167897 */ /* 0x000fca000fffe03f */
[----:B------:R-:W-:Y:S01]  /*ca00*/  HGMMA.64x64x8.F32.TF32 R24, gdesc[UR24], R24 ;  /* 0x04e00000181879f0 */ /* 0x000fe20008702818 */
[----:B------:R-:W-:Y:S02]  /*ca10*/  R2UR UR27, R141 ;  /* 0x000000008d1b72ca */ /* 0x000fe400000e0000 */
[----:B------:R-:W-:-:S04]  /*ca20*/  SEL R141, RZ, 0x4, P2 ;  /* 0x00000004ff8d7807 */ /* 0x000fc80001000000 */
[----:B------:R-:W-:-:S04]  /*ca30*/  SEL R141, R141, RZ, !P1 ;  /* 0x000000ff8d8d7207 */ /* 0x000fc80004800000 */
[----:B------:R-:W-:Y:S01]  /*ca40*/  ISETP.NE.U32.AND P2, PT, R141, RZ, PT ;  /* 0x000000ff8d00720c */ /* 0x000fe20003f45070 */
[----:B------:R-:W-:Y:S01]  /*ca50*/  IMAD.MOV.U32 R141, RZ, RZ, R142 ;  /* 0x000000ffff8d7224 */ /* 0x000fe200078e008e */
[----:B--2---:R-:W-:-:S05]  /*ca60*/  LEA R142, P3, R143, R140, 0x2 ;  /* 0x0000008c8f8e7211 */ /* 0x004fca00078610ff */
[----:B------:R-:W-:Y:S01]  /*ca70*/  IMAD.X R143, R141, 0x1, R147, P3 ;  /* 0x000000018d8f7824 */ /* 0x000fe200018e0693 */
[----:B------:R-:W-:Y:S01]  /*ca80*/  HGMMA.64x64x8.F32.TF32 R24, gdesc[UR20], R24, gsb0 ;  /* 0x04e00000141879f0 */ /* 0x000fe20008002818 */
[----:B------:R-:W-:-:S06]  /*ca90*/  ULEA UR20, UR14, UR5, 0xf ;  /* 0x000000050e147291 */ /* 0x000fcc000f8e783f */
[----:B------:R-:W-:Y:S01]  /*caa0*/  VIADD R201, R2, UR20 ;  /* 0x0000001402c97c36 */ /* 0x000fe20008000000 */
[----:B------:R-:W-:Y:S02]  /*cab0*/  WARPGROUP.DEPBAR.LE gsb0, 0x1 ;  /* 0x00008000000079c5 */ /* 0x000fe40000010100 */
[----:B------:R-:W-:Y:S06]  /*cac0*/  BAR.SYNC.DEFER_BLOCKING 0x0 ;  /* 0x0000000000007b1d */ /* 0x000fec0000010000 */
[----:B------:R-:W-:Y:S01]  /*cad0*/  @!PT LDS RZ, [RZ] ;  /* 0x00000000fffff984 */ /* 0x000fe20000000800 */
[----:B------:R-:W-:Y:S01]  /*cae0*/  @!PT LDS RZ, [RZ] ;  /* 0x00000000fffff984 */ /* 0x000fe20000000800 */
[----:B------:R-:W-:Y:S01]  /*caf0*/  @!PT LDS RZ, [RZ] ;  /* 0x00000000fffff984 */ /* 0x000fe20000000800 */
[----:B------:R1:W-:Y:S01]  /*cb00*/  LDGSTS.E [R201], desc[UR16][R142.64], P2 ;  /* 0x000000008ec97fae */ /* 0x0003e20009121850 */
[----:B------:R-:W-:-:S02]  /*cb10*/  ISETP.GE.AND P2, PT, R205, UR11, PT ;  /* 0x0000000bcd007c0c */ /* 0x000fc4000bf46270 */
[----:B------:R-:W-:Y:S02]  /*cb20*/  LOP3.LUT R205, R4, 0x20, RZ, 0xfc, !PT ;  /* 0x0000002004cd7812 */ /* 0x000fe400078efcff */
[----:B-1----:R-:W-:-:S04]  /*cb30*/  SEL R142, RZ, 0x4, P2 ;  /* 0x00000004ff8e7807 */ /* 0x002fc80001000000 */
[----:B------:R-:W-:-:S04]  /*cb40*/  SEL R142, R142, RZ, !P1 ;  /* 0x000000ff8e8e7207 */ /* 0x000fc80004800000 */
[----:B------:R-:W-:Y:S02]  /*cb50*/  ISETP.NE.U32.AND P2, PT, R142, RZ, PT ;  /* 0x000000ff8e00720c */ /* 0x000fe40003f45070 */
[----:B------:R-:W-:-:S05]  /*cb60*/  LEA R142, P3, R5, R140, 0x2 ;  /* 0x0000008c058e7211 */ /* 0x000fca00078610ff */
[----:B------:R-:W-:-:S06]  /*cb70*/  IMAD.X R143, R141, 0x1, R146, P3 ;  /* 0x000000018d8f7824 */ /* 0x000fcc00018e0692 */
[----:B------:R1:W-:Y:S01]  /*cb80*/  LDGSTS.E [R201+0x8], desc[UR16][R142.64], P2 ;  /* 0x000080008ec97fae */ /* 0x0003e20009121850 */
[----:B------:R-:W-:Y:S02]  /*cb90*/  ISETP.GE.AND P2, PT, R205, UR11, PT ;  /* 0x0000000bcd007c0c */ /* 0x000fe4000bf46270 */
[----:B------:R-:W-:Y:S02]  /*cba0*/  LOP3.LUT R205, R4, 0x22, RZ, 0xfc, !PT ;  /* 0x0000002204cd7812 */ /* 0x000fe400078efcff */
[----:B-1----:R-:W-:-:S04]  /*cbb0*/  SEL R142, RZ, 0x4, P2 ;  /* 0x00000004ff8e7807 */ /* 0x002fc80001000000 */
[----:B------:R-:W-:-:S04]  /*cbc0*/  SEL R142, R142, RZ, !P1 ;  /* 0x000000ff8e8e7207 */ /* 0x000fc80004800000 */
[----:B------:R-:W-:Y:S01]  /*cbd0*/  ISETP.NE.U32.AND P2, PT, R142, RZ, PT ;  /* 0x000000ff8e00720c */ /* 0x000fe20003f45070 */
[----:B------:R-:W-:-:S12]  /*cbe0*/  IMAD.WIDE R142, R152, 0x4, R140 ;  /* 0x00000004988e7825 */ /* 0x000fd800078e028c */
        /* <DEDUP_REMOVED lines=38> */
[----:B-1----:R-:W-:Y:S01]  /*ce50*/  SEL R142, RZ, 0x4, P2 ;  /* 0x00000004ff8e7807 */ /* 0x002fe20001000000 */
[----:B------:R-:W-:-:S03]  /*ce60*/  VIADD R201, R206, UR20 ;  /* 0x00000014cec97c36 */ /* 0x000fc60008000000 */
[----:B------:R-:W-:-:S04]  /*ce70*/  SEL R142, R142, RZ, !P1 ;  /* 0x000000ff8e8e7207 */ /* 0x000fc80004800000 */
[----:B------:R-:W-:Y:S02]  /*ce80*/  ISETP.NE.U32.AND P2, PT, R142, RZ, PT ;  /* 0x000000ff8e00720c */ /* 0x000fe40003f45070 */
[----:B------:R-:W-:-:S05]  /*ce90*/  LEA R142, P3, R6, R140, 0x2 ;  /* 0x0000008c068e7211 */ /* 0x000fca00078610ff */
[----:B------:R-:W-:-:S06]  /*cea0*/  IMAD.X R143, R141, 0x1, R145, P3 ;  /* 0x000000018d8f7824 */ /* 0x000fcc00018e0691 */
[----:B------:R1:W-:Y:S01]  /*ceb0*/  LDGSTS.E [R201], desc[UR16][R142.64], P2 ;  /* 0x000000008ec97fae */ /* 0x0003e20009121850 */
[----:B------:R-:W-:Y:S02]  /*cec0*/  ISETP.GE.AND P2, PT, R205, UR11, PT ;  /* 0x0000000bcd007c0c */ /* 0x000fe4000bf46270 */
        /* <DEDUP_REMOVED lines=15> */
[----:B------:R-:W-:Y:S01]  /*cfc0*/  LOP3.LUT R206, R4, 0x44, RZ, 0xfc, !PT ;  /* 0x0000004404ce7812 */ /* 0x000fe200078efcff */
[----:B------:R-:W2:Y:S01]  /*cfd0*/  LDL R205, [R1+0x8] ;  /* 0x0000080001cd7983 */ /* 0x000ea20000100800 */
        /* <DEDUP_REMOVED lines=12> */
[----:B------:R-:W-:-:S03]  /*d0a0*/  ISETP.GE.AND P2, PT, R206, UR11, PT ;  /* 0x0000000bce007c0c */ /* 0x000fc6000bf46270 */
[----:B------:R-:W3:Y:S01]  /*d0b0*/  LDL R206, [R1+0x40] ;  /* 0x0000400001ce7983 */ /* 0x000ee20000100800 */
        /* <DEDUP_REMOVED lines=22> */
[----:B-1----:R-:W-:-:S03]  /*d220*/  SEL R142, RZ, 0x4, P2 ;  /* 0x00000004ff8e7807 */ /* 0x002fc60001000000 */
[----:B------:R-:W-:Y:S01]  /*d230*/  VIADD R201, R207, UR20 ;  /* 0x00000014cfc97c36 */ /* 0x000fe20008000000 */
[----:B------:R-:W-:-:S04]  /*d240*/  SEL R142, R142, RZ, !P1 ;  /* 0x000000ff8e8e7207 */ /* 0x000fc80004800000 */
[----:B------:R-:W-:Y:S02]  /*d250*/  ISETP.NE.U32.AND P2, PT, R142, RZ, PT ;  /* 0x000000ff8e00720c */ /* 0x000fe40003f45070 */
[----:B--2---:R-:W-:Y:S02]  /*d260*/  LEA R142, P3, R205, R140, 0x2 ;  /* 0x0000008ccd8e7211 */ /* 0x004fe400078610ff */
[----:B------:R-:W-:-:S03]  /*d270*/  LOP3.LUT R205, R4, 0xa, RZ, 0xfc, !PT ;  /* 0x0000000a04cd7812 */ /* 0x000fc600078efcff */
[----:B------:R-:W-:-:S06]  /*d280*/  IMAD.X R143, R141, 0x1, R138, P3 ;  /* 0x000000018d8f7824 */ /* 0x000fcc00018e068a */
[----:B------:R1:W-:Y:S01]  /*d290*/  LDGSTS.E [R201], desc[UR16][R142.64], P2 ;  /* 0x000000008ec97fae */ /* 0x0003e20009121850 */
[----:B------:R-:W-:Y:S02]  /*d2a0*/  ISETP.GE.AND P2, PT, R205, UR11, PT ;  /* 0x0000000bcd007c0c */ /* 0x000fe4000bf46270 */
[----:B------:R-:W-:Y:S02]  /*d2b0*/  LOP3.LUT R205, R4, 0x28, RZ, 0xfc, !PT ;  /* 0x0000002804cd7812 */ /* 0x000fe400078efcff */
[----:B-1----:R-:W-:-:S04]  /*d2c0*/  SEL R142, RZ, 0x4, P2 ;  /* 0x00000004ff8e7807 */ /* 0x002fc80001000000 */
[----:B------:R-:W-:-:S04]  /*d2d0*/  SEL R142, R142, RZ, !P1 ;  /* 0x000000ff8e8e7207 */ /* 0x000fc80004800000 */
[----:B------:R-:W-:Y:S02]  /*d2e0*/  ISETP.NE.U32.AND P2, PT, R142, RZ, PT ;  /* 0x000000ff8e00720c */ /* 0x000fe40003f45070 */
[----:B---3--:R-:W-:-:S05]  /*d2f0*/  IADD3 R142, P3, R206, R140, RZ ;  /* 0x0000008cce8e7210 */ /* 0x008fca0007f7e0ff */
        /* <DEDUP_REMOVED lines=52> */
[----:B--2---:R-:W-:Y:S02]  /*d640*/  IADD3 R142, P3, R205, R140, RZ ;  /* 0x0000008ccd8e7210 */ /* 0x004fe40007f7e0ff */
        /* <DEDUP_REMOVED lines=97> */
[----:B------:R-:W-:Y:S01]  /*dc60*/  LOP3.LUT R207, R4, 0x70, RZ, 0xfc, !PT ;  /* 0x0000007004cf7812 */ /* 0x000fe200078efcff */
[----:B------:R-:W-:Y:S01]  /*dc70*/  UIADD3 UR4, UR4, 0x1, URZ ;  /* 0x0000000104047890 */ /* 0x000fe2000fffe03f */
[----:B------:R-:W-:Y:S02]  /*dc80*/  R2UR UR21, R135 ;  /* 0x00000000871572ca */ /* 0x000fe400000e0000 */
        /* <DEDUP_REMOVED lines=34> */
[----:B---3--:R-:W-:Y:S02]  /*deb0*/  IADD3 R142, P3, R206, R140, RZ ;  /* 0x0000008cce8e7210 */ /* 0x008fe40007f7e0ff */
[----:B------:R-:W-:-:S03]  /*dec0*/  LOP3.LUT R206, R2, 0x60, RZ, 0x3c, !PT ;  /* 0x0000006002ce7812 */ /* 0x000fc600078e3cff */
        /* <DEDUP_REMOVED lines=47> */
[----:B------:R-:W-:Y:S01]  /*e1c0*/  VIADD R201, R206, UR20 ;  /* 0x00000014cec97c36 */ /* 0x000fe20008000000 */
[----:B------:R-:W-:Y:S02]  /*e1d0*/  LOP3.LUT R206, R2, 0x70, RZ, 0x3c, !PT ;  /* 0x0000007002ce7812 */ /* 0x000fe400078e3cff */
[----:B------:R-:W-:-:S04]  /*e1e0*/  SEL R142, R142, RZ, !P1 ;  /* 0x000000ff8e8e7207 */ /* 0x000fc80004800000 */
[----:B------:R-:W-:Y:S01]  /*e1f0*/  ISETP.NE.U32.AND P2, PT, R142, RZ, PT ;  /* 0x000000ff8e00720c */ /* 0x000fe20003f45070 */
[----:B------:R-:W-:-:S12]  /*e200*/  IMAD.WIDE R142, R148, 0x4, R140 ;  /* 0x00000004948e7825 */ /* 0x000fd800078e028c */
[----:B------:R1:W-:Y:S01]  /*e210*/  LDGSTS.E [R201], desc[UR16][R142.64], P2 ;  /* 0x000000008ec97fae */ /* 0x0003e20009121850 */
        /* <DEDUP_REMOVED lines=100> */
[----:B------:R-:W2:Y:S02]  /*e860*/  S2R R205, SR_TID.X ;  /* 0x0000000000cd7919 */ /* 0x000ea40000002100 */
[----:B-1----:R-:W-:-:S04]  /*e870*/  SEL R142, RZ, 0x4, P2 ;  /* 0x00000004ff8e7807 */ /* 0x002fc80001000000 */
[----:B------:R-:W-:-:S04]  /*e880*/  SEL R142, R142, RZ, !P1 ;  /* 0x000000ff8e8e7207 */ /* 0x000fc80004800000 */
[----:B------:R-:W-:Y:S01]  /*e890*/  ISETP.NE.U32.AND P2, PT, R142, RZ, PT ;  /* 0x000000ff8e00720c */ /* 0x000fe20003f45070 */
[----:B------:R-:W-:-:S12]  /*e8a0*/  IMAD.WIDE R142, R199, 0x4, R140 ;  /* 0x00000004c78e7825 */ /* 0x000fd800078e028c */
[----:B------:R1:W-:Y:S01]  /*e8b0*/  LDGSTS.E [R201+0x6008], desc[UR16][R142.64], P2 ;  /* 0x060080008ec97fae */ /* 0x0003e20009121850 */
[----:B--2---:R-:W-:-:S03]  /*e8c0*/  LOP3.LUT R205, R205, 0x7f, RZ, 0xc0, !PT ;  /* 0x0000007fcdcd7812 */ /* 0x004fc600078ec0ff */
[----:B------:R-:W0:Y:S01]  /*e8d0*/  LDGDEPBAR ;  /* 0x00000000000079af */ /* 0x000e220000000000 */
[----:B------:R-:W-:Y:S01]  /*e8e0*/  ISETP.GE.AND P2, PT, R205, UR11, PT ;  /* 0x0000000bcd007c0c */ /* 0x000fe2000bf46270 */
[----:B------:R-:W-:Y:S01]  /*e8f0*/  UIADD3 UR11, UR11, -0x80, URZ ;  /* 0xffffff800b0b7890 */ /* 0x000fe2000fffe03f */
[C---:B------:R-:W-:Y:S02]  /*e900*/  LOP3.LUT R205, R0.reuse, 0x10, RZ, 0x3c, !PT ;  /* 0x0000001000cd7812 */ /* 0x040fe400078e3cff */
[----:B-1----:R-:W-:Y:S01]  /*e910*/  SEL R142, RZ, 0x4, P2 ;  /* 0x00000004ff8e7807 */ /* 0x002fe20001000000 */
[----:B------:R-:W-:-:S03]  /*e920*/  VIADD R201, R0, UR20 ;  /* 0x0000001400c97c36 */ /* 0x000fc60008000000 */
[----:B------:R-:W-:-:S04]  /*e930*/  SEL R142, R142, RZ, !P1 ;  /* 0x000000ff8e8e7207 */ /* 0x000fc80004800000 */
[----:B------:R-:W-:Y:S02]  /*e940*/  ISETP.NE.U32.AND P1, PT, R142, RZ, PT ;  /* 0x000000ff8e00720c */ /* 0x000fe40003f25070 */
[----:B------:R-:W-:-:S05]  /*e950*/  IADD3 R142, P2, R8, R125, RZ ;  /* 0x0000007d088e7210 */ /* 0x000fca0007f5e0ff */
[----:B------:R-:W-:-:S06]  /*e960*/  IMAD.X R143, R133, 0x1, R17, P2 ;  /* 0x00000001858f7824 */ /* 0x000fcc00010e0611 */
[----:B------:R1:W-:Y:S02]  /*e970*/  LDGSTS.E [R201+0x18000], desc[UR16][R142.64], P1 ;  /* 0x180000008ec97fae */ /* 0x0003e40008921850 */
[----:B-1----:R-:W-:-:S04]  /*e980*/  IADD3 R142, P2, R8, UR50, RZ ;  /* 0x00000032088e7c10 */ /* 0x002fc8000ff5e0ff */
[----:B------:R-:W-:-:S05]  /*e990*/  IADD3.X R143, R17, UR49, RZ, P2, !PT ;  /* 0x00000031118f7c10 */ /* 0x000fca00097fe4ff */
[----:B------:R1:W-:Y:S02]  /*e9a0*/  LDGSTS.E [R201+0x18400], desc[UR16][R142.64], P1 ;  /* 0x184000008ec97fae */ /* 0x0003e40008921850 */
[----:B-1----:R-:W-:-:S04]  /*e9b0*/  IADD3 R142, P2, R8, UR34, RZ ;  /* 0x00000022088e7c10 */ /* 0x002fc8000ff5e0ff */
[----:B------:R-:W-:-:S05]  /*e9c0*/  IADD3.X R143, R17, UR33, RZ, P2, !PT ;  /* 0x00000021118f7c10 */ /* 0x000fca00097fe4ff */
[----:B------:R1:W-:Y:S02]  /*e9d0*/  LDGSTS.E [R201+0x18800], desc[UR16][R142.64], P1 ;  /* 0x188000008ec97fae */ /* 0x0003e40008921850 */
[----:B-1----:R-:W-:-:S05]  /*e9e0*/  IADD3 R142, P2, R8, R121, RZ ;  /* 0x00000079088e7210 */ /* 0x002fca0007f5e0ff */
[----:B------:R-:W-:-:S05]  /*e9f0*/  IMAD.X R143, R131, 0x1, R17, P2 ;  /* 0x00000001838f7824 */ /* 0x000fca00010e0611 */
        /* <DEDUP_REMOVED lines=13> */
[----:B-1----:R-:W-:Y:S01]  /*ead0*/  IADD3 R142, P2, R8, R123, RZ ;  /* 0x0000007b088e7210 */ /* 0x002fe20007f5e0ff */
[----:B------:R-:W-:Y:S01]  /*eae0*/  VIADD R201, R205, UR20 ;  /* 0x00000014cdc97c36 */ /* 0x000fe20008000000 */
[----:B------:R-:W-:-:S03]  /*eaf0*/  LOP3.LUT R205, R0, 0x20, RZ, 0x3c, !PT ;  /* 0x0000002000cd7812 */ /* 0x000fc600078e3cff */
[----:B------:R-:W-:-:S05]  /*eb00*/  IMAD.X R143, R132, 0x1, R17, P2 ;  /* 0x00000001848f7824 */ /* 0x000fca00010e0611 */
        /* <DEDUP_REMOVED lines=22> */
[----:B-1----:R-:W-:Y:S01]  /*ec70*/  IADD3 R142, P2, R8, UR27, RZ ;  /* 0x0000001b088e7c10 */ /* 0x002fe2000ff5e0ff */
[----:B------:R-:W-:Y:S01]  /*ec80*/  VIADD R201, R205, UR20 ;  /* 0x00000014cdc97c36 */ /* 0x000fe20008000000 */
[----:B------:R-:W-:Y:S02]  /*ec90*/  LOP3.LUT R205, R0, 0x30, RZ, 0x3c, !PT ;  /* 0x0000003000cd7812 */ /* 0x000fe400078e3cff */
[----:B------:R-:W-:-:S05]  /*eca0*/  IADD3.X R143, R17, UR61, RZ, P2, !PT ;  /* 0x0000003d118f7c10 */ /* 0x000fca00097fe4ff */
        /* <DEDUP_REMOVED lines=19> */
[----:B-1----:R-:W-:Y:S02]  /*ede0*/  IADD3 R142, P2, R8, R56, RZ ;  /* 0x00000038088e7210 */ /* 0x002fe40007f5e0ff */
[----:B------:R-:W-:-:S03]  /*edf0*/  IADD3 R56, P5, R56, R136, RZ ;  /* 0x0000008838387210 */ /* 0x000fc60007fbe0ff */
[C---:B------:R-:W-:Y:S02]  /*ee00*/  IMAD.X R143, R68.reuse, 0x1, R17, P2 ;  /* 0x00000001448f7824 */ /* 0x040fe400010e0611 */
[----:B------:R-:W-:-:S03]  /*ee10*/  IMAD.X R68, R68, 0x1, R135, P5 ;  /* 0x0000000144447824 */ /* 0x000fc600028e0687 */
        /* <DEDUP_REMOVED lines=107> */
[--C-:B------:R-:W-:Y:S01]  /*f4d0*/  IMAD.X R92, R92, 0x1, R135.reuse, P5 ;  /* 0x000000015c5c7824 */ /* 0x100fe200028e0687 */
[-C--:B------:R-:W-:Y:S02]  /*f4e0*/  IADD3 R89, P5, R89, R136.reuse, RZ ;  /* 0x0000008859597210 */ /* 0x080fe40007fbe0ff */
[----:B------:R1:W-:Y:S03]  /*f4f0*/  LDGSTS.E [R201+0x19700], desc[UR16][R142.64], P1 ;  /* 0x197000008ec97fae */ /* 0x0003e60008921850 */
[----:B------:R-:W-:Y:S01]  /*f500*/  IMAD.X R104, R104, 0x1, R135, P5 ;  /* 0x0000000168687824 */ /* 0x000fe200028e0687 */
[----:B------:R-:W-:-:S05]  /*f510*/  IADD3 R101, P5, R101, R136, RZ ;  /* 0x0000008865657210 */ /* 0x000fca0007fbe0ff */
[--C-:B------:R-:W-:Y:S01]  /*f520*/  IMAD.X R116, R116, 0x1, R135.reuse, P5 ;  /* 0x0000000174747824 */ /* 0x100fe200028e0687 */
[-C--:B------:R-:W-:Y:S02]  /*f530*/  IADD3 R113, P5, R113, R136.reuse, RZ ;  /* 0x0000008871717210 */ /* 0x080fe40007fbe0ff */
[----:B-1----:R-:W-:Y:S02]  /*f540*/  IADD3 R142, P2, R8, R61, RZ ;  /* 0x0000003d088e7210 */ /* 0x002fe40007f5e0ff */
[-C--:B------:R-:W-:Y:S01]  /*f550*/  IADD3 R61, P3, R61, R136.reuse, RZ ;  /* 0x000000883d3d7210 */ /* 0x080fe20007f7e0ff */
[----:B------:R-:W-:Y:S01]  /*f560*/  IMAD.X R128, R128, 0x1, R135, P5 ;  /* 0x0000000180807824 */ /* 0x000fe200028e0687 */
[-C--:B------:R-:W-:Y:S01]  /*f570*/  IADD3 R125, P5, R125, R136.reuse, RZ ;  /* 0x000000887d7d7210 */ /* 0x080fe20007fbe0ff */
[C---:B------:R-:W-:Y:S02]  /*f580*/  IMAD.X R143, R76.reuse, 0x1, R17, P2 ;  /* 0x000000014c8f7824 */ /* 0x040fe400010e0611 */
[--C-:B------:R-:W-:Y:S01]  /*f590*/  IMAD.X R76, R76, 0x1, R135.reuse, P3 ;  /* 0x000000014c4c7824 */ /* 0x100fe200018e0687 */
[-C--:B------:R-:W-:Y:S01]  /*f5a0*/  IADD3 R73, P3, R73, R136.reuse, RZ ;  /* 0x0000008849497210 */ /* 0x080fe20007f7e0ff */
[--C-:B------:R-:W-:Y:S01]  /*f5b0*/  IMAD.X R133, R133, 0x1, R135.reuse, P5 ;  /* 0x0000000185857824 */ /* 0x100fe200028e0687 */
[----:B------:R1:W-:Y:S03]  /*f5c0*/  LDGSTS.E [R201+0x19b00], desc[UR16][R142.64], P1 ;  /* 0x19b000008ec97fae */ /* 0x0003e60008921850 */
[----:B------:R-:W-:Y:S01]  /*f5d0*/  IMAD.X R88, R88, 0x1, R135, P3 ;  /* 0x0000000158587824 */ /* 0x000fe200018e0687 */
[----:B------:R-:W-:-:S05]  /*f5e0*/  IADD3 R85, P3, R85, R136, RZ ;  /* 0x0000008855557210 */ /* 0x000fca0007f7e0ff */
[----:B------:R-:W-:Y:S01]  /*f5f0*/  IMAD.X R100, R100, 0x1, R135, P3 ;  /* 0x0000000164647824 */ /* 0x000fe200018e0687 */
[----:B------:R-:W-:Y:S02]  /*f600*/  IADD3 R97, P3, R97, R136, RZ ;  /* 0x0000008861617210 */ /* 0x000fe40007f7e0ff */
[----:B-1----:R-:W-:-:S03]  /*f610*/  IADD3 R142, P2, R8, R19, RZ ;  /* 0x00000013088e7210 */ /* 0x002fc60007f5e0ff */
[----:B------:R-:W-:Y:S01]  /*f620*/  IMAD.X R112, R112, 0x1, R135, P3 ;  /* 0x0000000170707824 */ /* 0x000fe200018e0687 */
[----:B------:R-:W-:Y:S01]  /*f630*/  IADD3 R109, P3, R109, R136, RZ ;  /* 0x000000886d6d7210 */ /* 0x000fe20007f7e0ff */
[----:B------:R-:W-:-:S04]  /*f640*/  IMAD.X R143, R60, 0x1, R17, P2 ;  /* 0x000000013c8f7824 */ /* 0x000fc800010e0611 */
[----:B------:R-:W-:Y:S01]  /*f650*/  IMAD.X R124, R124, 0x1, R135, P3 ;  /* 0x000000017c7c7824 */ /* 0x000fe200018e0687 */
[----:B------:R1:W-:Y:S01]  /*f660*/  LDGSTS.E [R201+0x19f00], desc[UR16][R142.64], P1 ;  /* 0x19f000008ec97fae */ /* 0x0003e20008921850 */
[----:B------:R-:W-:-:S05]  /*f670*/  IADD3 R121, P3, R121, R136, RZ ;  /* 0x0000008879797210 */ /* 0x000fca0007f7e0ff */
[----:B------:R-:W-:Y:S01]  /*f680*/  IMAD.X R131, R131, 0x1, R135, P3 ;  /* 0x0000000183837824 */ /* 0x000fe200018e0687 */
[----:B-1----:R-:W-:Y:S01]  /*f690*/  IADD3 R142, P2, R8, UR52, RZ ;  /* 0x00000034088e7c10 */ /* 0x002fe2000ff5e0ff */
[----:B------:R-:W-:Y:S01]  /*f6a0*/  VIADD R201, R205, UR20 ;  /* 0x00000014cdc97c36 */ /* 0x000fe20008000000 */
[----:B------:R-:W-:Y:S02]  /*f6b0*/  R2UR UR20, R136 ;  /* 0x00000000881472ca */ /* 0x000fe400000e0000 */
[----:B------:R-:W-:-:S05]  /*f6c0*/  IADD3.X R143, R17, UR51, RZ, P2, !PT ;  /* 0x00000033118f7c10 */ /* 0x000fca00097fe4ff */
[----:B------:R1:W-:Y:S06]  /*f6d0*/  LDGSTS.E [R201+0x18380], desc[UR16][R142.64], P1 ;  /* 0x183800008ec97fae */ /* 0x0003ec0008921850 */
[----:B------:R-:W-:Y:S02]  /*f6e0*/  UIADD3 UR6, UP5, UR6, UR20, URZ ;  /* 0x0000001406067290 */ /* 0x000fe4000ffbe03f */
[----:B------:R-:W-:Y:S02]  /*f6f0*/  UIADD3 UR7, UP0, UR7, UR20, URZ ;  /* 0x0000001407077290 */ /* 0x000fe4000ff1e03f */
[----:B------:R-:W-:Y:S01]  /*f700*/  UIADD3 UR18, UP4, UR18, UR20, URZ ;  /* 0x0000001412127290 */ /* 0x000fe2000ff9e03f */
[----:B-1----:R-:W-:Y:S01]  /*f710*/  IADD3 R142, P2, R8, UR36, RZ ;  /* 0x00000024088e7c10 */ /* 0x002fe2000ff5e0ff */
[----:B------:R-:W-:-:S02]  /*f720*/  UIADD3 UR28, UP3, UR28, UR20, URZ ;  /* 0x000000141c1c7290 */ /* 0x000fc4000ff7e03f */
[----:B------:R-:W-:Y:S01]  /*f730*/  UIADD3 UR30, UP2, UR30, UR20, URZ ;  /* 0x000000141e1e7290 */ /* 0x000fe2000ff5e03f */
[----:B------:R-:W-:Y:S01]  /*f740*/  IADD3.X R143, R17, UR35, RZ, P2, !PT ;  /* 0x00000023118f7c10 */ /* 0x000fe200097fe4ff */
[----:B------:R-:W-:Y:S02]  /*f750*/  UIADD3 UR32, UP1, UR32, UR20, URZ ;  /* 0x0000001420207290 */ /* 0x000fe4000ff3e03f */
[----:B------:R-:W-:Y:S02]  /*f760*/  UIADD3.X UR9, UR9, UR21, URZ, UP5, !UPT ;  /* 0x0000001509097290 */ /* 0x000fe4000affe43f */
[----:B------:R1:W-:Y:S01]  /*f770*/  LDGSTS.E [R201+0x18780], desc[UR16][R142.64], P1 ;  /* 0x187800008ec97fae */ /* 0x0003e20008921850 */
[----:B------:R-:W-:Y:S02]  /*f780*/  UIADD3.X UR10, UR10, UR21, URZ, UP0, !UPT ;  /* 0x000000150a0a7290 */ /* 0x000fe400087fe43f */
[----:B------:R-:W-:Y:S02]  /*f790*/  UIADD3.X UR15, UR15, UR21, URZ, UP4, !UPT ;  /* 0x000000150f0f7290 */ /* 0x000fe4000a7fe43f */
[----:B------:R-:W-:-:S02]  /*f7a0*/  UIADD3.X UR19, UR19, UR21, URZ, UP3, !UPT ;  /* 0x0000001513137290 */ /* 0x000fc40009ffe43f */
[----:B------:R-:W-:Y:S02]  /*f7b0*/  UIADD3.X UR29, UR29, UR21, URZ, UP2, !UPT ;  /* 0x000000151d1d7290 */ /* 0x000fe400097fe43f */
[----:B------:R-:W-:Y:S02]  /*f7c0*/  UIADD3.X UR31, UR31, UR21, URZ, UP1, !UPT ;  /* 0x000000151f1f7290 */ /* 0x000fe40008ffe43f */
[----:B------:R-:W-:Y:S01]  /*f7d0*/  UIADD3 UR36, UP5, UR36, UR20, URZ ;  /* 0x0000001424247290 */ /* 0x000fe2000ffbe03f */
[----:B-1----:R-:W-:Y:S01]  /*f7e0*/  IADD3 R142, P2, R8, UR12, RZ ;  /* 0x0000000c088e7c10 */ /* 0x002fe2000ff5e0ff */
[----:B------:R-:W-:Y:S02]  /*f7f0*/  UIADD3 UR12, UP6, UR12, UR20, URZ ;  /* 0x000000140c0c7290 */ /* 0x000fe4000ffde03f */
[----:B------:R-:W-:Y:S01]  /*f800*/  UIADD3 UR38, UP0, UR38, UR20, URZ ;  /* 0x0000001426267290 */ /* 0x000fe2000ff1e03f */
[----:B------:R-:W-:Y:S01]  /*f810*/  IADD3.X R143, R17, UR8, RZ, P2, !PT ;  /* 0x00000008118f7c10 */ /* 0x000fe200097fe4ff */
[----:B------:R-:W-:-:S02]  /*f820*/  UIADD3.X UR8, UR8, UR21, URZ, UP6, !UPT ;  /* 0x0000001508087290 */ /* 0x000fc4000b7fe43f */
[----:B------:R-:W-:Y:S02]  /*f830*/  UIADD3 UR34, UP6, UR34, UR20, URZ ;  /* 0x0000001422227290 */ /* 0x000fe4000ffde03f */
[----:B------:R1:W-:Y:S01]  /*f840*/  LDGSTS.E [R201+0x18b80], desc[UR16][R142.64], P1 ;  /* 0x18b800008ec97fae */ /* 0x0003e20008921850 */
[----:B------:R-:W-:Y:S02]  /*f850*/  UIADD3 UR40, UP4, UR40, UR20, URZ ;  /* 0x0000001428287290 */ /* 0x000fe4000ff9e03f */
[----:B------:R-:W-:Y:S02]  /*f860*/  UIADD3.X UR33, UR33, UR21, URZ, UP6, !UPT ;  /* 0x0000001521217290 */ /* 0x000fe4000b7fe43f */
[----:B------:R-:W-:Y:S02]  /*f870*/  UIADD3 UR48, UP6, UR48, UR20, URZ ;  /* 0x0000001430307290 */ /* 0x000fe4000ffde03f */
[----:B------:R-:W-:Y:S02]  /*f880*/  UIADD3 UR42, UP3, UR42, UR20, URZ ;  /* 0x000000142a2a7290 */ /* 0x000fe4000ff7e03f */
[----:B------:R-:W-:-:S02]  /*f890*/  UIADD3 UR44, UP2, UR44, UR20, URZ ;  /* 0x000000142c2c7290 */ /* 0x000fc4000ff5e03f */
[----:B------:R-:W-:Y:S01]  /*f8a0*/  UIADD3 UR46, UP1, UR46, UR20, URZ ;  /* 0x000000142e2e7290 */ /* 0x000fe2000ff3e03f */
[----:B-1----:R-:W-:Y:S01]  /*f8b0*/  IADD3 R142, P2, R8, R107, RZ ;  /* 0x0000006b088e7210 */ /* 0x002fe20007f5e0ff */
[----:B------:R-:W-:Y:S02]  /*f8c0*/  UIADD3.X UR47, UR47, UR21, URZ, UP6, !UPT ;  /* 0x000000152f2f7290 */ /* 0x000fe4000b7fe43f */
[----:B------:R-:W-:Y:S02]  /*f8d0*/  UIADD3 UR27, UP6, UR27, UR20, URZ ;  /* 0x000000141b1b7290 */ /* 0x000fe4000ffde03f */
[----:B------:R-:W-:Y:S01]  /*f8e0*/  IMAD.X R143, R122, 0x1, R17, P2 ;  /* 0x000000017a8f7824 */ /* 0x000fe200010e0611 */
[----:B------:R-:W-:Y:S02]  /*f8f0*/  UIADD3.X UR35, UR35, UR21, URZ, UP5, !UPT ;  /* 0x0000001523237290 */ /* 0x000fe4000affe43f */
[----:B------:R-:W-:Y:S02]  /*f900*/  UIADD3.X UR37, UR37, UR21, URZ, UP0, !UPT ;  /* 0x0000001525257290 */ /* 0x000fe400087fe43f */
[----:B------:R1:W-:Y:S01]  /*f910*/  LDGSTS.E [R201+0x18f80], desc[UR16][R142.64], P1 ;  /* 0x18f800008ec97fae */ /* 0x0003e20008921850 */
[----:B------:R-:W-:-:S02]  /*f920*/  UIADD3.X UR39, UR39, UR21, URZ, UP4, !UPT ;  /* 0x0000001527277290 */ /* 0x000fc4000a7fe43f */
[----:B------:R-:W-:Y:S02]  /*f930*/  UIADD3.X UR41, UR41, UR21, URZ, UP3, !UPT ;  /* 0x0000001529297290 */ /* 0x000fe40009ffe43f */
[----:B------:R-:W-:Y:S02]  /*f940*/  UIADD3.X UR43, UR43, UR21, URZ, UP2, !UPT ;  /* 0x000000152b2b7290 */ /* 0x000fe400097fe43f */
[----:B------:R-:W-:Y:S02]  /*f950*/  UIADD3.X UR45, UR45, UR21, URZ, UP1, !UPT ;  /* 0x000000152d2d7290 */ /* 0x000fe40008ffe43f */
[----:B------:R-:W-:Y:S02]  /*f960*/  UIADD3 UR50, UP5, UR50, UR20, URZ ;  /* 0x0000001432327290 */ /* 0x000fe4000ffbe03f */
[----:B------:R-:W-:Y:S01]  /*f970*/  UIADD3 UR52, UP0, UR52, UR20, URZ ;  /* 0x0000001434347290 */ /* 0x000fe2000ff1e03f */
[----:B-1----:R-:W-:Y:S01]  /*f980*/  IADD3 R142, P2, R8, R91, RZ ;  /* 0x0000005b088e7210 */ /* 0x002fe20007f5e0ff */
[----:B------:R-:W-:-:S02]  /*f990*/  UIADD3 UR54, UP4, UR54, UR20, URZ ;  /* 0x0000001436367290 */ /* 0x000fc4000ff9e03f */
[----:B------:R-:W-:Y:S02]  /*f9a0*/  UIADD3 UR56, UP3, UR56, UR20, URZ ;  /* 0x0000001438387290 */ /* 0x000fe4000ff7e03f */
[----:B------:R-:W-:Y:S01]  /*f9b0*/  IMAD.X R143, R106, 0x1, R17, P2 ;  /* 0x000000016a8f7824 */ /* 0x000fe200010e0611 */
[----:B------:R-:W-:Y:S02]  /*f9c0*/  UIADD3 UR58, UP2, UR58, UR20, URZ ;  /* 0x000000143a3a7290 */ /* 0x000fe4000ff5e03f */
[----:B------:R-:W-:Y:S02]  /*f9d0*/  UIADD3 UR60, UP1, UR60, UR20, URZ ;  /* 0x000000143c3c7290 */ /* 0x000fe4000ff3e03f */
[----:B------:R1:W-:Y:S01]  /*f9e0*/  LDGSTS.E [R201+0x19380], desc[UR16][R142.64], P1 ;  /* 0x193800008ec97fae */ /* 0x0003e20008921850 */
[----:B------:R-:W-:Y:S02]  /*f9f0*/  UIADD3.X UR49, UR49, UR21, URZ, UP5, !UPT ;  /* 0x0000001531317290 */ /* 0x000fe4000affe43f */
[----:B------:R-:W-:-:S02]  /*fa00*/  UIADD3.X UR51, UR51, UR21, URZ, UP0, !UPT ;  /* 0x0000001533337290 */ /* 0x000fc400087fe43f */
[----:B------:R-:W-:Y:S02]  /*fa10*/  UIADD3.X UR53, UR53, UR21, URZ, UP4, !UPT ;  /* 0x0000001535357290 */ /* 0x000fe4000a7fe43f */
[----:B------:R-:W-:Y:S02]  /*fa20*/  UIADD3.X UR55, UR55, UR21, URZ, UP3, !UPT ;  /* 0x0000001537377290 */ /* 0x000fe40009ffe43f */
[----:B------:R-:W-:Y:S02]  /*fa30*/  UIADD3.X UR57, UR57, UR21, URZ, UP2, !UPT ;  /* 0x0000001539397290 */ /* 0x000fe400097fe43f */
[----:B------:R-:W-:Y:S01]  /*fa40*/  UIADD3.X UR59, UR59, UR21, URZ, UP1, !UPT ;  /* 0x000000153b3b7290 */ /* 0x000fe20008ffe43f */
[----:B-1----:R-:W-:Y:S01]  /*fa50*/  IADD3 R142, P2, R8, R75, RZ ;  /* 0x0000004b088e7210 */ /* 0x002fe20007f5e0ff */
[----:B------:R-:W-:Y:S01]  /*fa60*/  UIADD3.X UR61, UR61, UR21, URZ, UP6, !UPT ;  /* 0x000000153d3d7290 */ /* 0x000fe2000b7fe43f */
[----:B------:R-:W-:-:S03]  /*fa70*/  IADD3 R75, P4, R75, R136, RZ ;  /* 0x000000884b4b7210 */ /* 0x000fc60007f9e0ff */
[C---:B------:R-:W-:Y:S02]  /*fa80*/  IMAD.X R143, R90.reuse, 0x1, R17, P2 ;  /* 0x000000015a8f7824 */ /* 0x040fe400010e0611 */
[--C-:B------:R-:W-:Y:S01]  /*fa90*/  IMAD.X R90, R90, 0x1, R135.reuse, P4 ;  /* 0x000000015a5a7824 */ /* 0x100fe200020e0687 */
[-C--:B------:R-:W-:Y:S02]  /*faa0*/  IADD3 R87, P4, R87, R136.reuse, RZ ;  /* 0x0000008857577210 */ /* 0x080fe40007f9e0ff */
        /* <DEDUP_REMOVED lines=10> */
[----:B------:R1:W-:Y:S02]  /*fb50*/  LDGSTS.E [R201+0x19b80], desc[UR16][R142.64], P1 ;  /* 0x19b800008ec97fae */ /* 0x0003e40008921850 */
[----:B-1----:R-:W-:Y:S02]  /*fb60*/  IADD3 R142, P2, R8, R134, RZ ;  /* 0x00000086088e7210 */ /* 0x002fe40007f5e0ff */
[----:B------:R-:W-:-:S03]  /*fb70*/  IADD3 R134, P6, R134, R136, RZ ;  /* 0x0000008886867210 */ /* 0x000fc60007fde0ff */
[----:B------:R-:W-:Y:S01]  /*fb80*/  IMAD.X R143, R58, 0x1, R17, P2 ;  /* 0x000000013a8f7824 */ /* 0x000fe200010e0611 */
[-C--:B------:R-:W-:Y:S01]  /*fb90*/  IADD3 R18, P2, R18, R136.reuse, RZ ;  /* 0x0000008812127210 */ /* 0x080fe20007f5e0ff */
[--C-:B------:R-:W-:Y:S01]  /*fba0*/  IMAD.X R58, R58, 0x1, R135.reuse, P6 ;  /* 0x000000013a3a7824 */ /* 0x100fe200030e0687 */
[----:B------:R-:W-:Y:S02]  /*fbb0*/  IADD3 R23, P6, R23, R136, RZ ;  /* 0x0000008817177210 */ /* 0x000fe40007fde0ff */
[----:B------:R1:W-:Y:S01]  /*fbc0*/  LDGSTS.E [R201+0x19f80], desc[UR16][R142.64], P1 ;  /* 0x19f800008ec97fae */ /* 0x0003e20008921850 */
[----:B------:R-:W-:Y:S01]  /*fbd0*/  LEA R140, P1, R9, R140, 0x2 ;  /* 0x0000008c098c7211 */ /* 0x000fe200078210ff */
[--C-:B------:R-:W-:Y:S01]  /*fbe0*/  IMAD.X R62, R62, 0x1, R135.reuse, P2 ;  /* 0x000000013e3e7824 */ /* 0x100fe200010e0687 */
[-C--:B------:R-:W-:Y:S01]  /*fbf0*/  IADD3 R59, P2, R59, R136.reuse, RZ ;  /* 0x000000883b3b7210 */ /* 0x080fe20007f5e0ff */
[--C-:B------:R-:W-:Y:S01]  /*fc00*/  IMAD.X R70, R70, 0x1, R135.reuse, P6 ;  /* 0x0000000146467824 */ /* 0x100fe200030e0687 */
[-C--:B------:R-:W-:Y:S01]  /*fc10*/  IADD3 R67, P6, R67, R136.reuse, RZ ;  /* 0x0000008843437210 */ /* 0x080fe20007fde0ff */
[----:B------:R-:W0:Y:S02]  /*fc20*/  LDGDEPBAR ;  /* 0x00000000000079af */ /* 0x000e240000000000 */
[--C-:B------:R-:W-:Y:S01]  /*fc30*/  IMAD.X R74, R74, 0x1, R135.reuse, P2 ;  /* 0x000000014a4a7824 */ /* 0x100fe200010e0687 */
[-C--:B------:R-:W-:Y:S01]  /*fc40*/  IADD3 R71, P2, R71, R136.reuse, RZ ;  /* 0x0000008847477210 */ /* 0x080fe20007f5e0ff */
[----:B------:R-:W-:Y:S01]  /*fc50*/  IMAD.X R82, R82, 0x1, R135, P6 ;  /* 0x0000000152527824 */ /* 0x000fe200030e0687 */
[-C--:B------:R-:W-:Y:S01]  /*fc60*/  IADD3 R79, P6, R79, R136.reuse, RZ ;  /* 0x000000884f4f7210 */ /* 0x080fe20007fde0ff */
[----:B-1----:R-:W-:Y:S01]  /*fc70*/  IMAD.X R142, R141, 0x1, R137, P1 ;  /* 0x000000018d8e7824 */ /* 0x002fe200008e0689 */
[-C--:B------:R-:W-:Y:S01]  /*fc80*/  IADD3 R19, P1, R19, R136.reuse, RZ ;  /* 0x0000008813137210 */ /* 0x080fe20007f3e0ff */
[--C-:B------:R-:W-:Y:S01]  /*fc90*/  IMAD.X R86, R86, 0x1, R135.reuse, P2 ;  /* 0x0000000156567824 */ /* 0x100fe200010e0687 */
        /* <DEDUP_REMOVED lines=20> */
[----:B------:R-:W-:Y:S01]  /*fde0*/  ISETP.NE.U32.AND P6, PT, R20, UR4, PT ;  /* 0x0000000414007c0c */ /* 0x000fe2000bfc5070 */
[----:B------:R-:W-:Y:S01]  /*fdf0*/  IMAD.X R96, R96, 0x1, R135, P1 ;  /* 0x0000000160607824 */ /* 0x000fe200008e0687 */
[----:B------:R-:W-:Y:S01]  /*fe00*/  IADD3 R93, P1, R93, R136, RZ ;  /* 0x000000885d5d7210 */ /* 0x000fe20007f3e0ff */
[----:B------:R-:W-:-:S02]  /*fe10*/  IMAD.U32 R141, RZ, RZ, UR27 ;  /* 0x0000001bff8d7e24 */ /* 0x000fc4000f8e00ff */
[--C-:B------:R-:W-:Y:S02]  /*fe20*/  IMAD.X R129, R129, 0x1, R135.reuse, P2 ;  /* 0x0000000181817824 */ /* 0x100fe400010e0687 */
[----:B------:R-:W-:Y:S01]  /*fe30*/  IMAD.X R108, R108, 0x1, R135, P1 ;  /* 0x000000016c6c7824 */ /* 0x000fe200008e0687 */
[----:B------:R-:W-:-:S05]  /*fe40*/  IADD3 R105, P1, R105, R136, RZ ;  /* 0x0000008869697210 */ /* 0x000fca0007f3e0ff */
[----:B------:R-:W-:Y:S01]  /*fe50*/  IMAD.X R120, R120, 0x1, R135, P1 ;  /* 0x0000000178787824 */ /* 0x000fe200008e0687 */
[----:B------:R-:W-:-:S05]  /*fe60*/  IADD3 R117, P1, R117, R136, RZ ;  /* 0x0000008875757210 */ /* 0x000fca0007f3e0ff */
[----:B------:R-:W-:Y:S01]  /*fe70*/  IMAD.X R127, R127, 0x1, R135, P1 ;  /* 0x000000017f7f7824 */ /* 0x000fe200008e0687 */
[----:B------:R-:W-:Y:S07]  /*fe80*/  @P6 BRA `(.L_x_1) ;  /* 0xffffffc400b86947 */ /* 0x000fee000383ffff */
.L_x_0:
[----:B------:R-:W-:Y:S02]  /*fe90*/  WARPGROUP.DEPBAR.LE gsb0, 0x0 ;  /* 0x00008000000079c5 */ /* 0x000fe40000010000 */
[----:B------:R-:W-:-:S04]  /*fea0*/  DEPBAR.LE SB0, 0x0 ;  /* 0x000080000000791a */ /* 0x000fc80000000000 */
[----:B------:R-:W1:Y:S01]  /*feb0*/  S2R R201, SR_TID.X ;  /* 0x0000000000c97919 */ /* 0x000e620000002100 */
[----:B------:R-:W-:Y:S01]  /*fec0*/  IADD3 R202, R203, UR5, R202 ;  /* 0x00000005cbca7c10 */ /* 0x000fe2000fffe0ca */
[----:B------:R-:W-:Y:S01]  /*fed0*/  ULDC UR4, c[0x0][0x244] ;  /* 0x0000910000047ab9 */ /* 0x000fe20000000800 */
[----:B-----5:R-:W-:Y:S01]  /*fee0*/  LOP3.LUT R5, R204, 0x70, RZ, 0xc0, !PT ;  /* 0x00000070cc057812 */ /* 0x020fe200078ec0ff */
[----:B------:R-:W2:Y:S01]  /*fef0*/  LDL.LU R143, [R1+0x164] ;  /* 0x00016400018f7983 */ /* 0x000ea20000300800 */
[----:B------:R-:W-:Y:S01]  /*ff00*/  LOP3.LUT R0, R3, R4, RZ, 0xfc, !PT ;  /* 0x0000000403007212 */ /* 0x000fe200078efcff */
[----:B------:R-:W-:Y:S02]  /*ff10*/  ULDC UR6, c[0x0][0x248] ;  /* 0x0000920000067ab9 */ /* 0x000fe40000000800 */
[----:B------:R-:W-:Y:S01]  /*ff20*/  IMAD.IADD R202, R5, 0x1, R202 ;  /* 0x0000000105ca7824 */ /* 0x000fe200078e02ca */
[----:B------:R-:W-:Y:S01]  /*ff30*/  BAR.SYNC.DEFER_BLOCKING 0x0 ;  /* 0x0000000000007b1d */ /* 0x000fe20000010000 */
[C---:B------:R-:W-:Y:S01]  /*ff40*/  ISETP.LT.AND P1, PT, R0.reuse, R139, !P0 ;  /* 0x0000008b0000720c */ /* 0x040fe20004721270 */
[----:B------:R-:W-:Y:S01]  /*ff50*/  IMAD R0, R0, UR6, RZ ;  /* 0x0000000600007c24 */ /* 0x000fe2000f8e02ff */
[----:B-1----:R-:W-:-:S03]  /*ff60*/  LOP3.LUT R201, R201, 0x7f, RZ, 0xc0, !PT ;  /* 0x0000007fc9c97812 */ /* 0x002fc600078ec0ff */
[----:B------:R-:W-:Y:S01]  /*ff70*/  STSM.16.M88.4 [R202], R24 ;  /* 0x00000018ca007844 */ /* 0x000fe20000000200 */
[----:B------:R-:W-:Y:S01]  /*ff80*/  LEA R56, R201, UR5, 0x4 ;  /* 0x00000005c9387c11 */ /* 0x000fe2000f8e20ff */
[----:B------:R-:W-:Y:S06]  /*ff90*/  BAR.SYNC.DEFER_BLOCKING 0x0 ;  /* 0x0000000000007b1d */ /* 0x000fec0000010000 */
[----:B------:R-:W1:Y:S02]  /*ffa0*/  LDS.128 R60, [R56] ;  /* 0x00000000383c7984 */ /* 0x000e640000000c00 */
[----:B------:R-:W-:Y:S06]  /*ffb0*/  BAR.SYNC.DEFER_BLOCKING 0x0 ;  /* 0x0000000000007b1d */ /* 0x000fec0000010000 */
[----:B------:R-:W-:Y:S02]  /*ffc0*/  STSM.16.M88.4 [R202], R28 ;  /* 0x0000001cca007844 */ /* 0x000fe40000000200 */
[----:B------:R-:W-:Y:S06]  /*ffd0*/  BAR.SYNC.DEFER_BLOCKING 0x0 ;  /* 0x0000000000007b1d */ /* 0x000fec0000010000 */
[----:B------:R-:W3:Y:S02]  /*ffe0*/  LDS.128 R64, [R56] ;  /* 0x0000000038407984 */ /* 0x000ee40000000c00 */
[----:B------:R-:W-:Y:S06]  /*fff0*/  BAR.SYNC.DEFER_BLOCKING 0x0 ;  /* 0x0000000000007b1d */ /* 0x000fec0000010000 */
[----:B------:R4:W-:Y:S02]  /*10000*/  STSM.16.M88.4 [R202], R32 ;  /* 0x00000020ca007844 */ /* 0x0009e40000000200 */
[----:B------:R-:W-:Y:S01]  /*10010*/  BAR.SYNC.DEFER_BLOCKING 0x0 ;  /* 0x0000000000007b1d */ /* 0x000fe20000010000 */
[----:B----4-:R-:W-:-:S05]  /*10020*/  LOP3.LUT R32, R3, 0x2c, R4, 0xfe, !PT ;  /* 0x0000002c03207812 */ /* 0x010fca00078efe04 */
[----:B------:R-:W4:Y:S02]  /*10030*/  LDS.128 R68, [R56] ;  /* 0x0000000038447984 */ /* 0x000f240000000c00 */
[----:B------:R-:W-:Y:S06]  /*10040*/  BAR.SYNC.DEFER_BLOCKING 0x0 ;  /* 0x0000000000007b1d */ /* 0x000fec0000010000 */
[----:B------:R-:W-:Y:S02]  /*10050*/  STSM.16.M88.4 [R202], R36 ;  /* 0x00000024ca007844 */ /* 0x000fe40000000200 */
[----:B------:R-:W-:Y:S06]  /*10060*/  BAR.SYNC.DEFER_BLOCKING 0x0 ;  /* 0x0000000000007b1d */ /* 0x000fec0000010000 */
[----:B------:R-:W4:Y:S02]  /*10070*/  LDS.128 R20, [R56] ;  /* 0x0000000038147984 */ /* 0x000f240000000c00 */
[----:B------:R-:W-:Y:S06]  /*10080*/  BAR.SYNC.DEFER_BLOCKING 0x0 ;  /* 0x0000000000007b1d */ /* 0x000fec0000010000 */
[----:B------:R-:W-:Y:S02]  /*10090*/  STSM.16.M88.4 [R202], R40 ;  /* 0x00000028ca007844 */ /* 0x000fe40000000200 */
[----:B------:R-:W-:Y:S06]  /*100a0*/  BAR.SYNC.DEFER_BLOCKING 0x0 ;  /* 0x0000000000007b1d */ /* 0x000fec0000010000 */
[----:B------:R-:W4:Y:S02]  /*100b0*/  LDS.128 R16, [R56] ;  /* 0x0000000038107984 */ /* 0x000f240000000c00 */
[----:B------:R-:W-:Y:S01]  /*100c0*/  BAR.SYNC.DEFER_BLOCKING 0x0 ;  /* 0x0000000000007b1d */ /* 0x000fe20000010000 */
[----:B--2---:R-:W-:-:S05]  /*100d0*/  IMAD R2, R143, UR4, RZ ;  /* 0x000000048f027c24 */ /* 0x004fca000f8e02ff */
[----:B------:R-:W-:Y:S02]  /*100e0*/  ULDC.64 UR4, c[0x0][0x220] ;  /* 0x0000880000047ab9 */ /* 0x000fe40000000a00 */
[C---:B------:R-:W-:Y:S01]  /*100f0*/  LEA R31, P2, R2.reuse, UR4, 0x2 ;  /* 0x00000004021f7c11 */ /* 0x040fe2000f8410ff */
[----:B------:R-:W-:Y:S03]  /*10100*/  STSM.16.M88.4 [R202], R44 ;  /* 0x0000002cca007844 */ /* 0x000fe60000000200 */
[----:B------:R-:W-:Y:S01]  /*10110*/  LEA.HI.X.SX32 R33, R2, UR5, 0x2, P2 ;  /* 0x0000000502217c11 */ /* 0x000fe200090f16ff */
[----:B------:R-:W-:Y:S01]  /*10120*/  BAR.SYNC.DEFER_BLOCKING 0x0 ;  /* 0x0000000000007b1d */ /* 0x000fe20000010000 */
[----:B------:R-:W-:Y:S02]  /*10130*/  LEA R6, P2, R0, R31, 0x2 ;  /* 0x0000001f00067211 */ /* 0x000fe400078410ff */
[----:B------:R-:W-:-:S02]  /*10140*/  LOP3.LUT R2, R3, 0x2, R4, 0xfe, !PT ;  /* 0x0000000203027812 */ /* 0x000fc400078efe04 */
[----:B------:R-:W-:Y:S02]  /*10150*/  LEA.HI.X.SX32 R7, R0, R33, 0x2, P2 ;  /* 0x0000002100077211 */ /* 0x000fe400010f16ff */
[C-C-:B------:R-:W-:Y:S01]  /*10160*/  LOP3.LUT R0, R3.reuse, 0x4, R4.reuse, 0xfe, !PT ;  /* 0x0000000403007812 */ /* 0x140fe200078efe04 */
[C---:B------:R-:W-:Y:S01]  /*10170*/  IMAD R5, R2.reuse, UR6, RZ ;  /* 0x0000000602057c24 */ /* 0x040fe2000f8e02ff */
[-C--:B------:R-:W-:Y:S02]  /*10180*/  ISETP.LT.AND P2, PT, R2, R139.reuse, !P0 ;  /* 0x0000008b0200720c */ /* 0x080fe40004741270 */
[C-C-:B------:R-:W-:Y:S01]  /*10190*/  LOP3.LUT R2, R3.reuse, 0x6, R4.reuse, 0xfe, !PT ;  /* 0x0000000603027812 */ /* 0x140fe200078efe04 */
[C---:B------:R-:W-:Y:S01]  /*101a0*/  IMAD R27, R0.reuse, UR6, RZ ;  /* 0x00000006001b7c24 */ /* 0x040fe2000f8e02ff */
[-C--:B------:R-:W-:Y:S02]  /*101b0*/  ISETP.LT.AND P3, PT, R0, R139.reuse, !P0 ;  /* 0x0000008b0000720c */ /* 0x080fe40004761270 */
[C---:B------:R-:W-:Y:S01]  /*101c0*/  ISETP.LT.AND P4, PT, R2.reuse, R139, !P0 ;  /* 0x0000008b0200720c */ /* 0x040fe20004781270 */
[----:B------:R-:W-:Y:S01]  /*101d0*/  IMAD R2, R2, UR6, RZ ;  /* 0x0000000602027c24 */ /* 0x000fe2000f8e02ff */
[----:B------:R-:W-:-:S02]  /*101e0*/  LOP3.LUT R0, R3, 0x8, R4, 0xfe, !PT ;  /* 0x0000000803007812 */ /* 0x000fc400078efe04 */
[----:B------:R-:W-:-:S04]  /*101f0*/  LEA R26, P5, R27, R31, 0x2 ;  /* 0x0000001f1b1a7211 */ /* 0x000fc800078a10ff */
[----:B------:R-:W-:Y:S01]  /*10200*/  LEA.HI.X.SX32 R27, R27, R33, 0x2, P5 ;  /* 0x000000211b1b7211 */ /* 0x000fe200028f16ff */
[----:B------:R-:W2:Y:S01]  /*10210*/  LDS.128 R12, [R56] ;  /* 0x00000000380c7984 */ /* 0x000ea20000000c00 */
[----:B------:R-:W-:Y:S06]  /*10220*/  BAR.SYNC.DEFER_BLOCKING 0x0 ;  /* 0x0000000000007b1d */ /* 0x000fec0000010000 */
[----:B------:R-:W-:Y:S02]  /*10230*/  STSM.16.M88.4 [R202], R48 ;  /* 0x00000030ca007844 */ /* 0x000fe40000000200 */
[----:B------:R-:W-:Y:S06]  /*10240*/  BAR.SYNC.DEFER_BLOCKING 0x0 ;  /* 0x0000000000007b1d */ /* 0x000fec0000010000 */
[----:B------:R-:W2:Y:S02]  /*10250*/  LDS.128 R8, [R56] ;  /* 0x0000000038087984 */ /* 0x000ea40000000c00 */
[----:B------:R-:W-:Y:S06]  /*10260*/  BAR.SYNC.DEFER_BLOCKING 0x0 ;  /* 0x0000000000007b1d */ /* 0x000fec0000010000 */
[----:B------:R-:W-:Y:S02]  /*10270*/  STSM.16.M88.4 [R202], R52 ;  /* 0x00000034ca007844 */ /* 0x000fe40000000200 */
[----:B------:R-:W-:Y:S06]  /*10280*/  BAR.SYNC.DEFER_BLOCKING 0x0 ;  /* 0x0000000000007b1d */ /* 0x000fec0000010000 */
[----:B-1----:R1:W-:Y:S01]  /*10290*/  @P1 STG.E desc[UR16][R6.64], R60 ;  /* 0x0000003c06001986 */ /* 0x0023e2000c101910 */
[----:B------:R-:W-:-:S03]  /*102a0*/  LEA R24, P1, R5, R31, 0x2 ;  /* 0x0000001f05187211 */ /* 0x000fc600078210ff */
[----:B------:R-:W2:Y:S01]  /*102b0*/  LDS.128 R56, [R56] ;  /* 0x0000000038387984 */ /* 0x000ea20000000c00 */
[----:B------:R-:W-:Y:S02]  /*102c0*/  LEA.HI.X.SX32 R25, R5, R33, 0x2, P1 ;  /* 0x0000002105197211 */ /* 0x000fe400008f16ff */
[C---:B------:R-:W-:Y:S01]  /*102d0*/  ISETP.LT.AND P1, PT, R0.reuse, R139, !P0 ;  /* 0x0000008b0000720c */ /* 0x040fe20004721270 */
[----:B------:R-:W-:Y:S02]  /*102e0*/  IMAD R0, R0, UR6, RZ ;  /* 0x0000000600007c24 */ /* 0x000fe4000f8e02ff */
[----:B------:R4:W-:Y:S01]  /*102f0*/  @P2 STG.E desc[UR16][R24.64], R61 ;  /* 0x0000003d18002986 */ /* 0x0009e2000c101910 */
[-C--:B-1----:R-:W-:Y:S02]  /*10300*/  LEA R6, P6, R2, R31.reuse, 0x2 ;  /* 0x0000001f02067211 */ /* 0x082fe400078c10ff */
[----:B------:R-:W-:Y:S01]  /*10310*/  LEA R28, P2, R0, R31, 0x2 ;  /* 0x0000001f001c7211 */ /* 0x000fe200078410ff */
[----:B------:R1:W-:Y:S01]  /*10320*/  @P3 STG.E desc[UR16][R26.64], R62 ;  /* 0x0000003e1a003986 */ /* 0x0003e2000c101910 */
[----:B------:R-:W-:-:S02]  /*10330*/  LEA.HI.X.SX32 R7, R2, R33, 0x2, P6 ;  /* 0x0000002102077211 */ /* 0x000fc400030f16ff */
[C-C-:B------:R-:W-:Y:S02]  /*10340*/  LOP3.LUT R2, R3.reuse, 0xa, R4.reuse, 0xfe, !PT ;  /* 0x0000000a03027812 */ /* 0x140fe400078efe04 */
[----:B------:R-:W-:Y:S01]  /*10350*/  LEA.HI.X.SX32 R29, R0, R33, 0x2, P2 ;  /* 0x00000021001d7211 */ /* 0x000fe200010f16ff */
[----:B------:R1:W-:Y:S01]  /*10360*/  @P4 STG.E desc[UR16][R6.64], R63 ;  /* 0x0000003f06004986 */ /* 0x0003e2000c101910 */
[C-C-:B------:R-:W-:Y:S01]  /*10370*/  LOP3.LUT R0, R3.reuse, 0xc, R4.reuse, 0xfe, !PT ;  /* 0x0000000c03007812 */ /* 0x140fe200078efe04 */
[C---:B------:R-:W-:Y:S01]  /*10380*/  IMAD R5, R2.reuse, UR6, RZ ;  /* 0x0000000602057c24 */ /* 0x040fe2000f8e02ff */
[-C--:B------:R-:W-:Y:S01]  /*10390*/  ISETP.LT.AND P2, PT, R2, R139.reuse, !P0 ;  /* 0x0000008b0200720c */ /* 0x080fe20004741270 */
[----:B---3--:R3:W-:Y:S01]  /*103a0*/  @P1 STG.E desc[UR16][R28.64], R64 ;  /* 0x000000401c001986 */ /* 0x0087e2000c101910 */
[----:B------:R-:W-:Y:S01]  /*103b0*/  LOP3.LUT R2, R3, 0xe, R4, 0xfe, !PT ;  /* 0x0000000e03027812 */ /* 0x000fe200078efe04 */
[C---:B------:R-:W-:Y:S01]  /*103c0*/  IMAD R30, R0.reuse, UR6, RZ ;  /* 0x00000006001e7c24 */ /* 0x040fe2000f8e02ff */
[----:B------:R-:W-:-:S02]  /*103d0*/  ISETP.LT.AND P3, PT, R0, R139, !P0 ;  /* 0x0000008b0000720c */ /* 0x000fc40004761270 */
[----:B----4-:R-:W-:Y:S02]  /*103e0*/  LEA R24, P1, R5, R31, 0x2 ;  /* 0x0000001f05187211 */ /* 0x010fe400078210ff */
[C---:B------:R-:W-:Y:S01]  /*103f0*/  ISETP.LT.AND P4, PT, R2.reuse, R139, !P0 ;  /* 0x0000008b0200720c */ /* 0x040fe20004781270 */
[----:B------:R-:W-:Y:S01]  /*10400*/  IMAD R2, R2, UR6, RZ ;  /* 0x0000000602027c24 */ /* 0x000fe2000f8e02ff */
[----:B------:R-:W-:Y:S02]  /*10410*/  LOP3.LUT R0, R3, 0x10, R4, 0xfe, !PT ;  /* 0x0000001003007812 */ /* 0x000fe400078efe04 */
[----:B------:R-:W-:Y:S02]  /*10420*/  LEA.HI.X.SX32 R25, R5, R33, 0x2, P1 ;  /* 0x0000002105197211 */ /* 0x000fe400008f16ff */
[C---:B------:R-:W-:Y:S01]  /*10430*/  ISETP.LT.AND P1, PT, R0.reuse, R139, !P0 ;  /* 0x0000008b0000720c */ /* 0x040fe20004721270 */
[----:B------:R-:W-:Y:S01]  /*10440*/  IMAD R0, R0, UR6, RZ ;  /* 0x0000000600007c24 */ /* 0x000fe2000f8e02ff */
[-C--:B-1----:R-:W-:Y:S01]  /*10450*/  LEA R26, P6, R2, R31.reuse, 0x2 ;  /* 0x0000001f021a7211 */ /* 0x082fe200078c10ff */
[----:B------:R1:W-:Y:S01]  /*10460*/  @P2 STG.E desc[UR16][R24.64], R65 ;  /* 0x0000004118002986 */ /* 0x0003e2000c101910 */
[----:B------:R-:W-:-:S02]  /*10470*/  LEA R6, P5, R30, R31, 0x2 ;  /* 0x0000001f1e067211 */ /* 0x000fc400078a10ff */
[----:B------:R-:W-:Y:S02]  /*10480*/  LEA.HI.X.SX32 R27, R2, R33, 0x2, P6 ;  /* 0x00000021021b7211 */ /* 0x000fe400030f16ff */
[----:B---3--:R-:W-:Y:S02]  /*10490*/  LEA R28, P2, R0, R31, 0x2 ;  /* 0x0000001f001c7211 */ /* 0x008fe400078410ff */
[C-C-:B------:R-:W-:Y:S02]  /*104a0*/  LOP3.LUT R2, R3.reuse, 0x12, R4.reuse, 0xfe, !PT ;  /* 0x0000001203027812 */ /* 0x140fe400078efe04 */
[-C--:B------:R-:W-:Y:S02]  /*104b0*/  LEA.HI.X.SX32 R7, R30, R33.reuse, 0x2, P5 ;  /* 0x000000211e077211 */ /* 0x080fe400028f16ff */
[----:B------:R-:W-:Y:S01]  /*104c0*/  LEA.HI.X.SX32 R29, R0, R33, 0x2, P2 ;  /* 0x00000021001d7211 */ /* 0x000fe200010f16ff */
[C---:B------:R-:W-:Y:S01]  /*104d0*/  IMAD R5, R2.reuse, UR6, RZ ;  /* 0x0000000602057c24 */ /* 0x040fe2000f8e02ff */
[----:B------:R-:W-:Y:S01]  /*104e0*/  LOP3.LUT R0, R3, 0x14, R4, 0xfe, !PT ;  /* 0x0000001403007812 */ /* 0x000fe200078efe04 */
[----:B------:R3:W-:Y:S01]  /*104f0*/  @P3 STG.E desc[UR16][R6.64], R66 ;  /* 0x0000004206003986 */ /* 0x0007e2000c101910 */
[----:B------:R-:W-:-:S02]  /*10500*/  ISETP.LT.AND P2, PT, R2, R139, !P0 ;  /* 0x0000008b0200720c */ /* 0x000fc40004741270 */
[C-C-:B------:R-:W-:Y:S01]  /*10510*/  LOP3.LUT R2, R3.reuse, 0x16, R4.reuse, 0xfe, !PT ;  /* 0x0000001603027812 */ /* 0x140fe200078efe04 */
[----:B------:R4:W-:Y:S01]  /*10520*/  @P4 STG.E desc[UR16][R26.64], R67 ;  /* 0x000000431a004986 */ /* 0x0009e2000c101910 */
[CC--:B------:R-:W-:Y:S01]  /*10530*/  ISETP.LT.AND P3, PT, R0.reuse, R139.reuse, !P0 ;  /* 0x0000008b0000720c */ /* 0x0c0fe20004761270 */
[----:B-1----:R-:W-:Y:S01]  /*10540*/  IMAD R25, R0, UR6, RZ ;  /* 0x0000000600197c24 */ /* 0x002fe2000f8e02ff */
[----:B------:R-:W-:Y:S01]  /*10550*/  LOP3.LUT R0, R3, 0x18, R4, 0xfe, !PT ;  /* 0x0000001803007812 */ /* 0x000fe200078efe04 */
[----:B------:R1:W-:Y:S01]  /*10560*/  @P1 STG.E desc[UR16][R28.64], R68 ;  /* 0x000000441c001986 */ /* 0x0003e2000c101910 */
[C---:B------:R-:W-:Y:S01]  /*10570*/  ISETP.LT.AND P4, PT, R2.reuse, R139, !P0 ;  /* 0x0000008b0200720c */ /* 0x040fe20004781270 */
[----:B------:R-:W-:Y:S01]  /*10580*/  IMAD R2, R2, UR6, RZ ;  /* 0x0000000602027c24 */ /* 0x000fe2000f8e02ff */
[-C--:B------:R-:W-:Y:S02]  /*10590*/  LEA R24, P5, R25, R31.reuse, 0x2 ;  /* 0x0000001f19187211 */ /* 0x080fe400078a10ff */
[----:B---3--:R-:W-:-:S02]  /*105a0*/  LEA R6, P1, R5, R31, 0x2 ;  /* 0x0000001f05067211 */ /* 0x008fc400078210ff */
[-C--:B------:R-:W-:Y:S02]  /*105b0*/  LEA.HI.X.SX32 R25, R25, R33.reuse, 0x2, P5 ;  /* 0x0000002119197211 */ /* 0x080fe400028f16ff */
[----:B------:R-:W-:Y:S02]  /*105c0*/  LEA.HI.X.SX32 R7, R5, R33, 0x2, P1 ;  /* 0x0000002105077211 */ /* 0x000fe400008f16ff */
[C---:B------:R-:W-:Y:S01]  /*105d0*/  ISETP.LT.AND P1, PT, R0.reuse, R139, !P0 ;  /* 0x0000008b0000720c */ /* 0x040fe20004721270 */
[----:B------:R-:W-:Y:S01]  /*105e0*/  IMAD R0, R0, UR6, RZ ;  /* 0x0000000600007c24 */ /* 0x000fe2000f8e02ff */
[-C--:B----4-:R-:W-:Y:S01]  /*105f0*/  LEA R26, P6, R2, R31.reuse, 0x2 ;  /* 0x0000001f021a7211 */ /* 0x090fe200078c10ff */
[----:B------:R3:W-:Y:S03]  /*10600*/  @P2 STG.E desc[UR16][R6.64], R69 ;  /* 0x0000004506002986 */ /* 0x0007e6000c101910 */
[----:B-1----:R-:W-:Y:S01]  /*10610*/  LEA R28, P2, R0, R31, 0x2 ;  /* 0x0000001f001c7211 */ /* 0x002fe200078410ff */
        /* <DEDUP_REMOVED lines=8> */
[----:B------:R2:W-:Y:S01]  /*106a0*/  @P1 STG.E desc[UR16][R28.64], R20 ;  /* 0x000000141c001986 */ /* 0x0005e2000c101910 */
[C---:B------:R-:W-:Y:S01]  /*106b0*/  ISETP.LT.AND P1, PT, R0.reuse, R139, !P0 ;  /* 0x0000008b0000720c */ /* 0x040fe20004721270 */
[----:B------:R-:W-:Y:S01]  /*106c0*/  IMAD R30, R0, UR6, RZ ;  /* 0x00000006001e7c24 */ /* 0x000fe2000f8e02ff */
[----:B------:R-:W-:-:S02]  /*106d0*/  LOP3.LUT R2, R3, 0x1e, R4, 0xfe, !PT ;  /* 0x0000001e03027812 */ /* 0x000fc400078efe04 */
[----:B------:R-:W-:Y:S02]  /*106e0*/  LOP3.LUT R0, R3, 0x20, R4, 0xfe, !PT ;  /* 0x0000002003007812 */ /* 0x000fe400078efe04 */
[C---:B---3--:R-:W-:Y:S02]  /*106f0*/  LEA R6, P5, R5.reuse, R31, 0x2 ;  /* 0x0000001f05067211 */ /* 0x048fe400078a10ff */
[C---:B------:R-:W-:Y:S01]  /*10700*/  ISETP.LT.AND P3, PT, R2.reuse, R139, !P0 ;  /* 0x0000008b0200720c */ /* 0x040fe20004761270 */
[----:B------:R-:W-:Y:S01]  /*10710*/  IMAD R2, R2, UR6, RZ ;  /* 0x0000000602027c24 */ /* 0x000fe2000f8e02ff */
[----:B------:R-:W-:Y:S01]  /*10720*/  LEA.HI.X.SX32 R7, R5, R33, 0x2, P5 ;  /* 0x0000002105077211 */ /* 0x000fe200028f16ff */
[----:B------:R-:W-:Y:S01]  /*10730*/  IMAD R5, R0, UR6, RZ ;  /* 0x0000000600057c24 */ /* 0x000fe2000f8e02ff */
[----:B-1----:R-:W-:Y:S02]  /*10740*/  LEA R24, P4, R30, R31, 0x2 ;  /* 0x0000001f1e187211 */ /* 0x002fe400078810ff */
[----:B------:R-:W-:Y:S01]  /*10750*/  ISETP.LT.AND P5, PT, R0, R139, !P0 ;  /* 0x0000008b0000720c */ /* 0x000fe200047a1270 */
[----:B------:R1:W-:Y:S01]  /*10760*/  @P2 STG.E desc[UR16][R6.64], R21 ;  /* 0x0000001506002986 */ /* 0x0003e2000c101910 */
[----:B----4-:R-:W-:-:S02]  /*10770*/  LEA R26, P6, R2, R31, 0x2 ;  /* 0x0000001f021a7211 */ /* 0x010fc400078c10ff */
[----:B--2---:R-:W-:Y:S02]  /*10780*/  LEA R28, P2, R5, R31, 0x2 ;  /* 0x0000001f051c7211 */ /* 0x004fe400078410ff */
[--C-:B------:R-:W-:Y:S02]  /*10790*/  LOP3.LUT R0, R3, 0x22, R4.reuse, 0xfe, !PT ;  /* 0x0000002203007812 */ /* 0x100fe400078efe04 */
[-C--:B------:R-:W-:Y:S02]  /*107a0*/  LEA.HI.X.SX32 R25, R30, R33.reuse, 0x2, P4 ;  /* 0x000000211e197211 */ /* 0x080fe400020f16ff */
[-C--:B------:R-:W-:Y:S02]  /*107b0*/  LEA.HI.X.SX32 R27, R2, R33.reuse, 0x2, P6 ;  /* 0x00000021021b7211 */ /* 0x080fe400030f16ff */
[----:B------:R-:W-:Y:S01]  /*107c0*/  LEA.HI.X.SX32 R29, R5, R33, 0x2, P2 ;  /* 0x00000021051d7211 */ /* 0x000fe200010f16ff */
[C---:B------:R-:W-:Y:S01]  /*107d0*/  IMAD R5, R0.reuse, UR6, RZ ;  /* 0x0000000600057c24 */ /* 0x040fe2000f8e02ff */
[----:B------:R-:W-:Y:S01]  /*107e0*/  ISETP.LT.AND P4, PT, R0, R139, !P0 ;  /* 0x0000008b0000720c */ /* 0x000fe20004781270 */
[----:B------:R2:W-:Y:S01]  /*107f0*/  @P1 STG.E desc[UR16][R24.64], R22 ;  /* 0x0000001618001986 */ /* 0x0005e2000c101910 */
[----:B------:R-:W-:-:S02]  /*10800*/  LOP3.LUT R30, R3, 0x24, R4, 0xfe, !PT ;  /* 0x00000024031e7812 */ /* 0x000fc400078efe04 */
[--C-:B------:R-:W-:Y:S01]  /*10810*/  LOP3.LUT R20, R3, 0x26, R4.reuse, 0xfe, !PT ;  /* 0x0000002603147812 */ /* 0x100fe200078efe04 */
[----:B------:R-:W-:Y:S01]  /*10820*/  @P3 STG.E desc[UR16][R26.64], R23 ;  /* 0x000000171a003986 */ /* 0x000fe2000c101910 */
[----:B-1----:R-:W-:Y:S02]  /*10830*/  LEA R6, P3, R5, R31, 0x2 ;  /* 0x0000001f05067211 */ /* 0x002fe400078610ff */
[C---:B------:R-:W-:Y:S01]  /*10840*/  ISETP.LT.AND P1, PT, R30.reuse, R139, !P0 ;  /* 0x0000008b1e00720c */ /* 0x040fe20004721270 */
[----:B------:R-:W-:Y:S01]  /*10850*/  IMAD R30, R30, UR6, RZ ;  /* 0x000000061e1e7c24 */ /* 0x000fe2000f8e02ff */
[--C-:B------:R-:W-:Y:S01]  /*10860*/  LOP3.LUT R2, R3, 0x28, R4.reuse, 0xfe, !PT ;  /* 0x0000002803027812 */ /* 0x100fe200078efe04 */
[----:B------:R1:W-:Y:S01]  /*10870*/  @P5 STG.E desc[UR16][R28.64], R16 ;  /* 0x000000101c005986 */ /* 0x0003e2000c101910 */
[----:B------:R-:W-:Y:S01]  /*10880*/  LEA.HI.X.SX32 R7, R5, R33, 0x2, P3 ;  /* 0x0000002105077211 */ /* 0x000fe200018f16ff */
[----:B------:R-:W-:Y:S01]  /*10890*/  IMAD R5, R20, UR6, RZ ;  /* 0x0000000614057c24 */ /* 0x000fe2000f8e02ff */
[----:B------:R-:W-:-:S02]  /*108a0*/  LOP3.LUT R0, R3, 0x2a, R4, 0xfe, !PT ;  /* 0x0000002a03007812 */ /* 0x000fc400078efe04 */
[----:B------:R-:W-:Y:S01]  /*108b0*/  ISETP.LT.AND P2, PT, R20, R139, !P0 ;  /* 0x0000008b1400720c */ /* 0x000fe20004741270 */
[----:B------:R3:W-:Y:S01]  /*108c0*/  @P4 STG.E desc[UR16][R6.64], R17 ;  /* 0x0000001106004986 */ /* 0x0007e2000c101910 */
[----:B------:R-:W-:Y:S02]  /*108d0*/  LEA R20, P6, R30, R31, 0x2 ;  /* 0x0000001f1e147211 */ /* 0x000fe400078c10ff */
[C---:B------:R-:W-:Y:S01]  /*108e0*/  ISETP.LT.AND P3, PT, R2.reuse, R139, !P0 ;  /* 0x0000008b0200720c */ /* 0x040fe20004761270 */
[----:B------:R-:W-:Y:S01]  /*108f0*/  IMAD R2, R2, UR6, RZ ;  /* 0x0000000602027c24 */ /* 0x000fe2000f8e02ff */
[----:B--2---:R-:W-:Y:S01]  /*10900*/  LEA R22, P4, R5, R31, 0x2 ;  /* 0x0000001f05167211 */ /* 0x004fe200078810ff */
[----:B-1----:R-:W-:Y:S01]  /*10910*/  IMAD R16, R0, UR6, RZ ;  /* 0x0000000600107c24 */ /* 0x002fe2000f8e02ff */
[----:B------:R-:W-:Y:S02]  /*10920*/  LEA.HI.X.SX32 R21, R30, R33, 0x2, P6 ;  /* 0x000000211e157211 */ /* 0x000fe400030f16ff */
[----:B------:R-:W-:-:S02]  /*10930*/  ISETP.LT.AND P6, PT, R0, R139, !P0 ;  /* 0x0000008b0000720c */ /* 0x000fc400047c1270 */
[----:B------:R-:W-:Y:S01]  /*10940*/  LEA R24, P5, R2, R31, 0x2 ;  /* 0x0000001f02187211 */ /* 0x000fe200078a10ff */
[----:B------:R-:W-:Y:S01]  /*10950*/  @P1 STG.E desc[UR16][R20.64], R18 ;  /* 0x0000001214001986 */ /* 0x000fe2000c101910 */
[----:B------:R-:W-:Y:S02]  /*10960*/  LEA.HI.X.SX32 R23, R5, R33, 0x2, P4 ;  /* 0x0000002105177211 */ /* 0x000fe400020f16ff */
[----:B------:R-:W-:Y:S02]  /*10970*/  LEA R26, P4, R16, R31, 0x2 ;  /* 0x0000001f101a7211 */ /* 0x000fe400078810ff */
[C-C-:B---3--:R-:W-:Y:S01]  /*10980*/  LOP3.LUT R6, R3.reuse, 0x2e, R4.reuse, 0xfe, !PT ;  /* 0x0000002e03067812 */ /* 0x148fe200078efe04 */
[----:B------:R-:W-:Y:S01]  /*10990*/  @P2 STG.E desc[UR16][R22.64], R19 ;  /* 0x0000001316002986 */ /* 0x000fe2000c101910 */
[-C--:B------:R-:W-:Y:S02]  /*109a0*/  LEA.HI.X.SX32 R25, R2, R33.reuse, 0x2, P5 ;  /* 0x0000002102197211 */ /* 0x080fe400028f16ff */
[----:B------:R-:W-:Y:S01]  /*109b0*/  LEA.HI.X.SX32 R27, R16, R33, 0x2, P4 ;  /* 0x00000021101b7211 */ /* 0x000fe200020f16ff */
[----:B------:R-:W-:Y:S01]  /*109c0*/  IMAD R5, R6, UR6, RZ ;  /* 0x0000000606057c24 */ /* 0x000fe2000f8e02ff */
[C-C-:B------:R-:W-:Y:S01]  /*109d0*/  LOP3.LUT R2, R3.reuse, 0x30, R4.reuse, 0xfe, !PT ;  /* 0x0000003003027812 */ /* 0x140fe200078efe04 */
[----:B------:R-:W-:Y:S01]  /*109e0*/  @P3 STG.E desc[UR16][R24.64], R12 ;  /* 0x0000000c18003986 */ /* 0x000fe2000c101910 */
[----:B------:R-:W-:-:S02]  /*109f0*/  LOP3.LUT R0, R3, 0x32, R4, 0xfe, !PT ;  /* 0x0000003203007812 */ /* 0x000fc400078efe04 */
[CC--:B------:R-:W-:Y:S01]  /*10a00*/  ISETP.LT.AND P1, PT, R32.reuse, R139.reuse, !P0 ;  /* 0x0000008b2000720c */ /* 0x0c0fe20004721270 */
[----:B------:R1:W-:Y:S01]  /*10a10*/  @P6 STG.E desc[UR16][R26.64], R13 ;  /* 0x0000000d1a006986 */ /* 0x0003e2000c101910 */
[----:B------:R-:W-:Y:S01]  /*10a20*/  IMAD R32, R32, UR6, RZ ;  /* 0x0000000620207c24 */ /* 0x000fe2000f8e02ff */
[-C--:B------:R-:W-:Y:S01]  /*10a30*/  ISETP.LT.AND P2, PT, R2, R139.reuse, !P0 ;  /* 0x0000008b0200720c */ /* 0x080fe20004741270 */
[----:B------:R-:W-:Y:S01]  /*10a40*/  IMAD R17, R0, UR6, RZ ;  /* 0x0000000600117c24 */ /* 0x000fe2000f8e02ff */
[-C--:B------:R-:W-:Y:S02]  /*10a50*/  ISETP.LT.AND P3, PT, R6, R139.reuse, !P0 ;  /* 0x0000008b0600720c */ /* 0x080fe40004761270 */
[----:B------:R-:W-:Y:S02]  /*10a60*/  ISETP.LT.AND P4, PT, R0, R139, !P0 ;  /* 0x0000008b0000720c */ /* 0x000fe40004781270 */
[C-C-:B------:R-:W-:Y:S02]  /*10a70*/  LOP3.LUT R30, R3.reuse, 0x34, R4.reuse, 0xfe, !PT ;  /* 0x00000034031e7812 */ /* 0x140fe400078efe04 */
[----:B------:R-:W-:Y:S01]  /*10a80*/  LOP3.LUT R28, R3, 0x36, R4, 0xfe, !PT ;  /* 0x00000036031c7812 */ /* 0x000fe200078efe04 */
[----:B-1----:R-:W-:Y:S01]  /*10a90*/  IMAD R13, R2, UR6, RZ ;  /* 0x00000006020d7c24 */ /* 0x002fe2000f8e02ff */
[----:B------:R-:W-:-:S02]  /*10aa0*/  LEA R2, P5, R5, R31, 0x2 ;  /* 0x0000001f05027211 */ /* 0x000fc400078a10ff */
[C-C-:B------:R-:W-:Y:S02]  /*10ab0*/  LOP3.LUT R20, R3.reuse, 0x38, R4.reuse, 0xfe, !PT ;  /* 0x0000003803147812 */ /* 0x140fe400078efe04 */
[C-C-:B------:R-:W-:Y:S02]  /*10ac0*/  LOP3.LUT R18, R3.reuse, 0x3a, R4.reuse, 0xfe, !PT ;  /* 0x0000003a03127812 */ /* 0x140fe400078efe04 */
[C-C-:B------:R-:W-:Y:S02]  /*10ad0*/  LOP3.LUT R16, R3.reuse, 0x3c, R4.reuse, 0xfe, !PT ;  /* 0x0000003c03107812 */ /* 0x140fe400078efe04 */
[----:B------:R-:W-:Y:S02]  /*10ae0*/  LEA R6, P6, R32, R31, 0x2 ;  /* 0x0000001f20067211 */ /* 0x000fe400078c10ff */
[----:B------:R-:W-:Y:S02]  /*10af0*/  LOP3.LUT R0, R3, 0x3e, R4, 0xfe, !PT ;  /* 0x0000003e03007812 */ /* 0x000fe400078efe04 */
[----:B------:R-:W-:-:S02]  /*10b00*/  LEA.HI.X.SX32 R3, R5, R33, 0x2, P5 ;  /* 0x0000002105037211 */ /* 0x000fc400028f16ff */
[----:B------:R-:W-:Y:S02]  /*10b10*/  LEA R4, P5, R17, R31, 0x2 ;  /* 0x0000001f11047211 */ /* 0x000fe400078a10ff */
[----:B------:R-:W-:Y:S02]  /*10b20*/  LEA.HI.X.SX32 R7, R32, R33, 0x2, P6 ;  /* 0x0000002120077211 */ /* 0x000fe400030f16ff */
[----:B------:R-:W-:Y:S02]  /*10b30*/  LEA R12, P6, R13, R31, 0x2 ;  /* 0x0000001f0d0c7211 */ /* 0x000fe400078c10ff */
[----:B------:R-:W-:Y:S01]  /*10b40*/  LEA.HI.X.SX32 R5, R17, R33, 0x2, P5 ;  /* 0x0000002111057211 */ /* 0x000fe200028f16ff */
[----:B------:R1:W-:Y:S01]  /*10b50*/  @P1 STG.E desc[UR16][R6.64], R14 ;  /* 0x0000000e06001986 */ /* 0x0003e2000c101910 */
[C---:B------:R-:W-:Y:S01]  /*10b60*/  ISETP.LT.AND P5, PT, R30.reuse, R139, !P0 ;  /* 0x0000008b1e00720c */ /* 0x040fe200047a1270 */
[----:B------:R-:W-:Y:S01]  /*10b70*/  IMAD R30, R30, UR6, RZ ;  /* 0x000000061e1e7c24 */ /* 0x000fe2000f8e02ff */
[----:B------:R-:W-:Y:S01]  /*10b80*/  LEA.HI.X.SX32 R13, R13, R33, 0x2, P6 ;  /* 0x000000210d0d7211 */ /* 0x000fe200030f16ff */
[----:B------:R2:W-:Y:S01]  /*10b90*/  @P3 STG.E desc[UR16][R2.64], R15 ;  /* 0x0000000f02003986 */ /* 0x0005e2000c101910 */
[C---:B------:R-:W-:Y:S01]  /*10ba0*/  ISETP.LT.AND P3, PT, R20.reuse, R139, !P0 ;  /* 0x0000008b1400720c */ /* 0x040fe20004761270 */
[----:B------:R-:W-:-:S02]  /*10bb0*/  IMAD R20, R20, UR6, RZ ;  /* 0x0000000614147c24 */ /* 0x000fc4000f8e02ff */
[----:B------:R3:W-:Y:S01]  /*10bc0*/  @P2 STG.E desc[UR16][R12.64], R8 ;  /* 0x000000080c002986 */ /* 0x0007e2000c101910 */
[----:B------:R-:W-:Y:S02]  /*10bd0*/  IMAD R17, R16, UR6, RZ ;  /* 0x0000000610117c24 */ /* 0x000fe4000f8e02ff */
[----:B-1----:R-:W-:Y:S01]  /*10be0*/  IMAD R14, R18, UR6, RZ ;  /* 0x00000006120e7c24 */ /* 0x002fe2000f8e02ff */
[----:B------:R1:W-:Y:S01]  /*10bf0*/  @P4 STG.E desc[UR16][R4.64], R9 ;  /* 0x0000000904004986 */ /* 0x0003e2000c101910 */
[C---:B------:R-:W-:Y:S01]  /*10c00*/  ISETP.LT.AND P4, PT, R28.reuse, R139, !P0 ;  /* 0x0000008b1c00720c */ /* 0x040fe20004781270 */
[----:B------:R-:W-:Y:S01]  /*10c10*/  IMAD R28, R28, UR6, RZ ;  /* 0x000000061c1c7c24 */ /* 0x000fe2000f8e02ff */
[-C--:B--2---:R-:W-:Y:S01]  /*10c20*/  LEA R2, P1, R30, R31.reuse, 0x2 ;  /* 0x0000001f1e027211 */ /* 0x084fe200078210ff */
[----:B------:R-:W-:Y:S01]  /*10c30*/  IMAD R15, R0, UR6, RZ ;  /* 0x00000006000f7c24 */ /* 0x000fe2000f8e02ff */
[----:B------:R-:W-:Y:S02]  /*10c40*/  LEA R6, P2, R20, R31, 0x2 ;  /* 0x0000001f14067211 */ /* 0x000fe400078410ff */
[----:B------:R-:W-:-:S02]  /*10c50*/  LEA.HI.X.SX32 R3, R30, R33, 0x2, P1 ;  /* 0x000000211e037211 */ /* 0x000fc400008f16ff */
[----:B---3--:R-:W-:Y:S02]  /*10c60*/  LEA R8, P1, R14, R31, 0x2 ;  /* 0x0000001f0e087211 */ /* 0x008fe400078210ff */
[----:B------:R-:W-:Y:S01]  /*10c70*/  LEA.HI.X.SX32 R7, R20, R33, 0x2, P2 ;  /* 0x0000002114077211 */ /* 0x000fe200010f16ff */
[----:B------:R2:W-:Y:S01]  /*10c80*/  @P5 STG.E desc[UR16][R2.64], R10 ;  /* 0x0000000a02005986 */ /* 0x0005e2000c101910 */
[----:B-1----:R-:W-:Y:S02]  /*10c90*/  LEA R4, P6, R28, R31, 0x2 ;  /* 0x0000001f1c047211 */ /* 0x002fe400078c10ff */
[----:B------:R-:W-:Y:S02]  /*10ca0*/  ISETP.LT.AND P2, PT, R18, R139, !P0 ;  /* 0x0000008b1200720c */ /* 0x000fe40004741270 */
[----:B------:R-:W-:Y:S02]  /*10cb0*/  LEA.HI.X.SX32 R9, R14, R33, 0x2, P1 ;  /* 0x000000210e097211 */ /* 0x000fe400008f16ff */
[----:B------:R-:W-:-:S02]  /*10cc0*/  ISETP.LT.AND P1, PT, R16, R139, !P0 ;  /* 0x0000008b1000720c */ /* 0x000fc40004721270 */
[----:B------:R-:W-:Y:S02]  /*10cd0*/  ISETP.LT.AND P0, PT, R0, R139, !P0 ;  /* 0x0000008b0000720c */ /* 0x000fe40004701270 */
[----:B------:R-:W-:Y:S02]  /*10ce0*/  LEA.HI.X.SX32 R5, R28, R33, 0x2, P6 ;  /* 0x000000211c057211 */ /* 0x000fe400030f16ff */
[----:B------:R-:W-:-:S03]  /*10cf0*/  LEA R12, P6, R17, R31, 0x2 ;  /* 0x0000001f110c7211 */ /* 0x000fc600078c10ff */
[----:B------:R2:W-:Y:S01]  /*10d00*/  @P4 STG.E desc[UR16][R4.64], R11 ;  /* 0x0000000b04004986 */ /* 0x0005e2000c101910 */
[----:B------:R-:W-:Y:S02]  /*10d10*/  LEA.HI.X.SX32 R13, R17, R33, 0x2, P6 ;  /* 0x00000021110d7211 */ /* 0x000fe400030f16ff */
[C---:B------:R-:W-:Y:S01]  /*10d20*/  LEA R14, P6, R15.reuse, R31, 0x2 ;  /* 0x0000001f0f0e7211 */ /* 0x040fe200078c10ff */
[----:B------:R2:W-:Y:S03]  /*10d30*/  @P3 STG.E desc[UR16][R6.64], R56 ;  /* 0x0000003806003986 */ /* 0x0005e6000c101910 */
[----:B------:R-:W-:Y:S01]  /*10d40*/  LEA.HI.X.SX32 R15, R15, R33, 0x2, P6 ;  /* 0x000000210f0f7211 */ /* 0x000fe200030f16ff */
[----:B------:R2:W-:Y:S04]  /*10d50*/  @P2 STG.E desc[UR16][R8.64], R57 ;  /* 0x0000003908002986 */ /* 0x0005e8000c101910 */
[----:B------:R2:W-:Y:S01]  /*10d60*/  @P1 STG.E desc[UR16][R12.64], R58 ;  /* 0x0000003a0c001986 */ /* 0x0005e2000c101910 */
[----:B------:R-:W-:Y:S05]  /*10d70*/  @!P0 EXIT ;  /* 0x000000000000894d */ /* 0x000fea0003800000 */
[----:B------:R-:W-:Y:S01]  /*10d80*/  STG.E desc[UR16][R14.64], R59 ;  /* 0x0000003b0e007986 */ /* 0x000fe2000c101910 */
[----:B------:R-:W-:Y:S05]  /*10d90*/  EXIT ;  /* 0x000000000000794d */ /* 0x000fea0003800000 */
.L_x_2:
[----:B------:R-:W-:-:S00]  /*10da0*/  BRA `(.L_x_2) ;  /* 0xfffffffc00fc7947 */ /* 0x000fc0000383ffff */
[----:B------:R-:W-:-:S00]  /*10db0*/  NOP ;  /* 0x0000000000007918 */ /* 0x000fc00000000000 */
        /* <DEDUP_REMOVED lines=12> */
.L_x_3:


//--------------------- .nv.shared.matmul_kernel  --------------------------
	.section	.nv.shared.matmul_kernel,"aw",@nobits
	.sectionflags	@""
	.align	16
	.zero		1024


//--------------------- .nv.shared.reserved.0     --------------------------
	.section	.nv.shared.reserved.0,"aw",@nobits
	.weak		__nv_reservedSMEM_offset_0_alias
	.size		__nv_reservedSMEM_offset_0_alias, 0, 0
	.other		__nv_reservedSMEM_offset_0_alias,@"STO_CUDA_RESERVED_SHARED STV_DEFAULT"
__nv_reservedSMEM_offset_0_alias:
	.zero		0


//--------------------- .nv.constant0.matmul_kernel --------------------------
	.section	.nv.constant0.matmul_kernel,"a",@progbits
	.sectionflags	@""
	.align	4
.nv.constant0.matmul_kernel:
	.zero		608


//--------------------- SYMBOLS --------------------------

	.type		.nv.reservedSmem.offset0,@object
	.size		.nv.reservedSmem.offset0,0x4
